	.target	sm_80

	.elftype	@"ET_EXEC"


//--------------------- .note.nv.tkinfo           --------------------------
	.section	.note.nv.tkinfo,"",@"SHT_NOTE"
	.sectionflags	@"SHF_NOTE_NV_TKINFO"
	.tkinfo
        /*0018*/ 	.word	0x00000002
        /*0030*/ 	.string	""
        /*0030*/ 	.string	"ptxas"
        /*0030*/ 	.string	"Cuda compilation tools, release 13.0, V13.0.88"
        /*0030*/ 	.string	"Build cuda_13.0.r13.0/compiler.36424714_0"
        /*0030*/ 	.string	"-v  -suppress-debug-info  -lineinfo  -arch sm_80 "



//--------------------- .note.nv.cuinfo           --------------------------
	.section	.note.nv.cuinfo,"",@"SHT_NOTE"
	.sectionflags	@"SHF_NOTE_NV_CUINFO"
        /*0018*/ 	.short	0x0002
        /*001a*/ 	.short	0x0050
        /*001c*/ 	.short	0x0082
	.zero		2


//--------------------- .nv.info                  --------------------------
	.section	.nv.info,"",@"SHT_CUDA_INFO"
	.align	4


	//----- nvinfo : EIATTR_REGCOUNT
	.align		4
        /*0000*/ 	.byte	0x04, 0x2f
        /*0002*/ 	.short	(.L_1 - .L_0)
	.align		4
.L_0:
        /*0004*/ 	.word	index@(matmul_kernel)
        /*0008*/ 	.word	0x000000ff


	//----- nvinfo : EIATTR_FRAME_SIZE
	.align		4
.L_1:
        /*000c*/ 	.byte	0x04, 0x11
        /*000e*/ 	.short	(.L_3 - .L_2)
	.align		4
.L_2:
        /*0010*/ 	.word	index@(matmul_kernel)
        /*0014*/ 	.word	0x000054f8


	//----- nvinfo : EIATTR_MIN_STACK_SIZE
	.align		4
.L_3:
        /*0018*/ 	.byte	0x04, 0x12
        /*001a*/ 	.short	(.L_5 - .L_4)
	.align		4
.L_4:
        /*001c*/ 	.word	index@(matmul_kernel)
        /*0020*/ 	.word	0x000054f8
.L_5:


//--------------------- .nv.info.matmul_kernel    --------------------------
	.section	.nv.info.matmul_kernel,"",@"SHT_CUDA_INFO"
	.sectionflags	@""
	.align	4


	//----- nvinfo : EIATTR_CUDA_API_VERSION
	.align		4
        /*0000*/ 	.byte	0x04, 0x37
        /*0002*/ 	.short	(.L_7 - .L_6)
.L_6:
        /*0004*/ 	.word	0x00000082


	//----- nvinfo : EIATTR_SW2861232_WAR
	.align		4
.L_7:
        /*0008*/ 	.byte	0x01, 0x35
	.zero		2


	//----- nvinfo : EIATTR_PARAM_CBANK
	.align		4
        /*000c*/ 	.byte	0x04, 0x0a
        /*000e*/ 	.short	(.L_9 - .L_8)
	.align		4
.L_8:
        /*0010*/ 	.word	index@(.nv.constant0.matmul_kernel)
        /*0014*/ 	.short	0x0160
        /*0016*/ 	.short	0x0050


	//----- nvinfo : EIATTR_CBANK_PARAM_SIZE
	.align		4
.L_9:
        /*0018*/ 	.byte	0x03, 0x19
        /*001a*/ 	.short	0x0050


	//----- nvinfo : EIATTR_KPARAM_INFO
	.align		4
        /*001c*/ 	.byte	0x04, 0x17
        /*001e*/ 	.short	(.L_11 - .L_10)
.L_10:
        /*0020*/ 	.word	0x00000000
        /*0024*/ 	.short	0x000d
        /*0026*/ 	.short	0x0048
        /*0028*/ 	.byte	0x00, 0xf4, 0x21, 0x00


	//----- nvinfo : EIATTR_KPARAM_INFO
	.align		4
.L_11:
        /*002c*/ 	.byte	0x04, 0x17
        /*002e*/ 	.short	(.L_13 - .L_12)
.L_12:
        /*0030*/ 	.word	0x00000000
        /*0034*/ 	.short	0x000c
        /*0036*/ 	.short	0x0040
        /*0038*/ 	.byte	0x00, 0xf4, 0x21, 0x00


	//----- nvinfo : EIATTR_KPARAM_INFO
	.align		4
.L_13:
        /*003c*/ 	.byte	0x04, 0x17
        /*003e*/ 	.short	(.L_15 - .L_14)
.L_14:
        /*0040*/ 	.word	0x00000000
        /*0044*/ 	.short	0x000b
        /*0046*/ 	.short	0x0038
        /*0048*/ 	.byte	0x00, 0xf0, 0x11, 0x00


	//----- nvinfo : EIATTR_KPARAM_INFO
	.align		4
.L_15:
        /*004c*/ 	.byte	0x04, 0x17
        /*004e*/ 	.short	(.L_17 - .L_16)
.L_16:
        /*0050*/ 	.word	0x00000000
        /*0054*/ 	.short	0x000a
        /*0056*/ 	.short	0x0034
        /*0058*/ 	.byte	0x00, 0xf0, 0x11, 0x00


	//----- nvinfo : EIATTR_KPARAM_INFO
	.align		4
.L_17:
        /*005c*/ 	.byte	0x04, 0x17
        /*005e*/ 	.short	(.L_19 - .L_18)
.L_18:
        /*0060*/ 	.word	0x00000000
        /*0064*/ 	.short	0x0009
        /*0066*/ 	.short	0x0030
        /*0068*/ 	.byte	0x00, 0xf0, 0x11, 0x00


	//----- nvinfo : EIATTR_KPARAM_INFO
	.align		4
.L_19:
        /*006c*/ 	.byte	0x04, 0x17
        /*006e*/ 	.short	(.L_21 - .L_20)
.L_20:
        /*0070*/ 	.word	0x00000000
        /*0074*/ 	.short	0x0008
        /*0076*/ 	.short	0x002c
        /*0078*/ 	.byte	0x00, 0xf0, 0x11, 0x00


	//----- nvinfo : EIATTR_KPARAM_INFO
	.align		4
.L_21:
        /*007c*/ 	.byte	0x04, 0x17
        /*007e*/ 	.short	(.L_23 - .L_22)
.L_22:
        /*0080*/ 	.word	0x00000000
        /*0084*/ 	.short	0x0007
        /*0086*/ 	.short	0x0028
        /*0088*/ 	.byte	0x00, 0xf0, 0x11, 0x00


	//----- nvinfo : EIATTR_KPARAM_INFO
	.align		4
.L_23:
        /*008c*/ 	.byte	0x04, 0x17
        /*008e*/ 	.short	(.L_25 - .L_24)
.L_24:
        /*0090*/ 	.word	0x00000000
        /*0094*/ 	.short	0x0006
        /*0096*/ 	.short	0x0024
        /*0098*/ 	.byte	0x00, 0xf0, 0x11, 0x00


	//----- nvinfo : EIATTR_KPARAM_INFO
	.align		4
.L_25:
        /*009c*/ 	.byte	0x04, 0x17
        /*009e*/ 	.short	(.L_27 - .L_26)
.L_26:
        /*00a0*/ 	.word	0x00000000
        /*00a4*/ 	.short	0x0005
        /*00a6*/ 	.short	0x0020
        /*00a8*/ 	.byte	0x00, 0xf0, 0x11, 0x00


	//----- nvinfo : EIATTR_KPARAM_INFO
	.align		4
.L_27:
        /*00ac*/ 	.byte	0x04, 0x17
        /*00ae*/ 	.short	(.L_29 - .L_28)
.L_28:
        /*00b0*/ 	.word	0x00000000
        /*00b4*/ 	.short	0x0004
        /*00b6*/ 	.short	0x001c
        /*00b8*/ 	.byte	0x00, 0xf0, 0x11, 0x00


	//----- nvinfo : EIATTR_KPARAM_INFO
	.align		4
.L_29:
        /*00bc*/ 	.byte	0x04, 0x17
        /*00be*/ 	.short	(.L_31 - .L_30)
.L_30:
        /*00c0*/ 	.word	0x00000000
        /*00c4*/ 	.short	0x0003
        /*00c6*/ 	.short	0x0018
        /*00c8*/ 	.byte	0x00, 0xf0, 0x11, 0x00


	//----- nvinfo : EIATTR_KPARAM_INFO
	.align		4
.L_31:
        /*00cc*/ 	.byte	0x04, 0x17
        /*00ce*/ 	.short	(.L_33 - .L_32)
.L_32:
        /*00d0*/ 	.word	0x00000000
        /*00d4*/ 	.short	0x0002
        /*00d6*/ 	.short	0x0010
        /*00d8*/ 	.byte	0x00, 0xf4, 0x21, 0x00


	//----- nvinfo : EIATTR_KPARAM_INFO
	.align		4
.L_33:
        /*00dc*/ 	.byte	0x04, 0x17
        /*00de*/ 	.short	(.L_35 - .L_34)
.L_34:
        /*00e0*/ 	.word	0x00000000
        /*00e4*/ 	.short	0x0001
        /*00e6*/ 	.short	0x0008
        /*00e8*/ 	.byte	0x00, 0xf4, 0x21, 0x00


	//----- nvinfo : EIATTR_KPARAM_INFO
	.align		4
.L_35:
        /*00ec*/ 	.byte	0x04, 0x17
        /*00ee*/ 	.short	(.L_37 - .L_36)
.L_36:
        /*00f0*/ 	.word	0x00000000
        /*00f4*/ 	.short	0x0000
        /*00f6*/ 	.short	0x0000
        /*00f8*/ 	.byte	0x00, 0xf4, 0x21, 0x00


	//----- nvinfo : EIATTR_MAXREG_COUNT
	.align		4
.L_37:
        /*00fc*/ 	.byte	0x03, 0x1b
        /*00fe*/ 	.short	0x00ff


	//----- nvinfo : EIATTR_NUM_BARRIERS
	.align		4
        /*0100*/ 	.byte	0x02, 0x4c
        /*0102*/ 	.byte	0x01
	.zero		1


	//----- nvinfo : EIATTR_ANNOTATIONS
	.align		4
        /*0104*/ 	.byte	0x04, 0x55
        /*0106*/ 	.short	(.L_39 - .L_38)


	//   ....[0]....
.L_38:
        /*0108*/ 	.word	0x00000001
        /*010c*/ 	.byte	0xa0, 0x05, 0x00, 0x00, 0x01, 0x00, 0x00, 0x00, 0xe0, 0x05, 0x00, 0x00, 0x01, 0x00, 0x00, 0x00
        /* <DEDUP_REMOVED lines=1028> */
        /*415c*/ 	.byte	0xe0, 0xfe, 0x01, 0x00, 0x01, 0x00, 0x00, 0x00, 0xf0, 0xfe, 0x01, 0x00


	//----- nvinfo : EIATTR_MERCURY_ISA_VERSION
	.align		4
.L_39:
        /*4168*/ 	.byte	0x03, 0x5f
        /*416a*/ 	.short	0x0000


	//----- nvinfo : EIATTR_EXIT_INSTR_OFFSETS
	.align		4
        /*416c*/ 	.byte	0x04, 0x1c
        /*416e*/ 	.short	(.L_41 - .L_40)


	//   ....[0]....
.L_40:
        /*4170*/ 	.word	0x000f9ce0


	//   ....[1]....
        /*4174*/ 	.word	0x000f9d00


	//----- nvinfo : EIATTR_REQNTID
	.align		4
.L_41:
        /*4178*/ 	.byte	0x04, 0x10
        /*417a*/ 	.short	(.L_43 - .L_42)
.L_42:
        /*417c*/ 	.word	0x00000080
        /*4180*/ 	.word	0x00000001
        /*4184*/ 	.word	0x00000001
.L_43:


//--------------------- .nv.callgraph             --------------------------
	.section	.nv.callgraph,"",@"SHT_CUDA_CALLGRAPH"
	.align	4
	.sectionentsize	8
	.align		4
        /*0000*/ 	.word	0x00000000
	.align		4
        /*0004*/ 	.word	0xffffffff
	.align		4
        /*0008*/ 	.word	0x00000000
	.align		4
        /*000c*/ 	.word	0xfffffffe
	.align		4
        /*0010*/ 	.word	0x00000000
	.align		4
        /*0014*/ 	.word	0xfffffffd
	.align		4
        /*0018*/ 	.word	0x00000000
	.align		4
        /*001c*/ 	.word	0xfffffffc


//--------------------- .nv.rel.action            --------------------------
	.section	.nv.rel.action,"",@"SHT_CUDA_RELOCINFO"
	.align	8
	.sectionentsize	8
        /*0000*/ 	.byte	0x73, 0x00, 0x00, 0x00, 0x00, 0x00, 0x00, 0x00, 0x00, 0x00, 0x00, 0x11, 0x25, 0x00, 0x05, 0x36


//--------------------- .nv.constant0.matmul_kernel --------------------------
	.section	.nv.constant0.matmul_kernel,"a",@progbits
	.sectionflags	@""
	.align	4
.nv.constant0.matmul_kernel:
	.zero		432


//--------------------- .text.matmul_kernel       --------------------------
	.section	.text.matmul_kernel,"ax",@progbits
	.sectioninfo	@"SHI_REGISTERS=255"
	.align	128
        .global         matmul_kernel
        .type           matmul_kernel,@function
        .size           matmul_kernel,(.L_x_3 - matmul_kernel)
        .other          matmul_kernel,@"STO_CUDA_ENTRY STV_DEFAULT"
matmul_kernel:
.text.matmul_kernel:
[----:B------:R-:W-:Y:S02]  /*0000*/  IMAD.MOV.U32 R1, RZ, RZ, c[0x0][0x28] ;  /* 0x00000a00ff017624 */ /* 0x000fe400078e00ff */
[----:B------:R-:W-:Y:S01]  /*0010*/  IMAD.MOV.U32 R0, RZ, RZ, c[0x0][0x17c] ;  /* 0x00005f00ff007624 */ /* 0x000fe200078e00ff */
[----:B------:R-:W1:Y:S01]  /*0020*/  S2R R7, SR_CTAID.X ;  /* 0x0000000000077919 */ /* 0x000e620000002500 */
[----:B------:R-:W-:Y:S02]  /*0030*/  IABS R251, c[0x0][0x17c] ;  /* 0x00005f0000fb7a13 */ /* 0x000fe40000000000 */
[----:B------:R-:W-:Y:S02]  /*0040*/  IADD3 R1, R1, -0x54f8, RZ ;  /* 0xffffab0801017810 */ /* 0x000fe40007ffe0ff */
[----:B------:R-:W-:-:S04]  /*0050*/  IADD3 R0, R0, 0x1ff, RZ ;  /* 0x000001ff00007810 */ /* 0x000fc80007ffe0ff */
[----:B------:R-:W-:-:S04]  /*0060*/  SHF.R.S32.HI R3, RZ, 0x1f, R0 ;  /* 0x0000001fff037819 */ /* 0x000fc80000011400 */
[----:B------:R-:W-:-:S04]  /*0070*/  LEA.HI R3, R3, R0, RZ, 0x9 ;  /* 0x0000000003037211 */ /* 0x000fc800078f48ff */
[----:B------:R-:W-:-:S04]  /*0080*/  SHF.R.S32.HI R4, RZ, 0x9, R3 ;  /* 0x00000009ff047819 */ /* 0x000fc80000011403 */
[-C--:B------:R-:W-:Y:S02]  /*0090*/  IABS R5, R4.reuse ;  /* 0x0000000400057213 */ /* 0x080fe40000000000 */
[----:B------:R-:W-:Y:S02]  /*00a0*/  IABS R10, R4 ;  /* 0x00000004000a7213 */ /* 0x000fe40000000000 */
[----:B------:R-:W2:Y:S01]  /*00b0*/  I2F.RP R0, R5 ;  /* 0x0000000500007306 */ /* 0x000ea20000209400 */
[----:B-1----:R-:W-:-:S07]  /*00c0*/  IABS R8, R7 ;  /* 0x0000000700087213 */ /* 0x002fce0000000000 */
[----:B--2---:R-:W1:Y:S02]  /*00d0*/  MUFU.RCP R0, R0 ;  /* 0x0000000000007308 */ /* 0x004e640000001000 */
[----:B-1----:R-:W-:Y:S01]  /*00e0*/  IADD3 R2, R0, 0xffffffe, RZ ;  /* 0x0ffffffe00027810 */ /* 0x002fe20007ffe0ff */
[----:B------:R-:W-:-:S05]  /*00f0*/  IMAD.MOV R0, RZ, RZ, -R10 ;  /* 0x000000ffff007224 */ /* 0x000fca00078e0a0a */
[----:B------:R1:W2:Y:S02]  /*0100*/  F2I.FTZ.U32.TRUNC.NTZ R3, R2 ;  /* 0x0000000200037305 */ /* 0x0002a4000021f000 */
[----:B-1----:R-:W-:Y:S02]  /*0110*/  IMAD.MOV.U32 R2, RZ, RZ, RZ ;  /* 0x000000ffff027224 */ /* 0x002fe400078e00ff */
[----:B--2---:R-:W-:-:S04]  /*0120*/  IMAD.MOV R6, RZ, RZ, -R3 ;  /* 0x000000ffff067224 */ /* 0x004fc800078e0a03 */
[----:B------:R-:W-:Y:S02]  /*0130*/  IMAD R9, R6, R5, RZ ;  /* 0x0000000506097224 */ /* 0x000fe400078e02ff */
[----:B------:R-:W-:Y:S02]  /*0140*/  IMAD.MOV.U32 R6, RZ, RZ, R8 ;  /* 0x000000ffff067224 */ /* 0x000fe400078e0008 */
[----:B------:R-:W-:-:S06]  /*0150*/  IMAD.HI.U32 R3, R3, R9, R2 ;  /* 0x0000000903037227 */ /* 0x000fcc00078e0002 */
[----:B------:R-:W-:-:S04]  /*0160*/  IMAD.HI.U32 R3, R3, R6, RZ ;  /* 0x0000000603037227 */ /* 0x000fc800078e00ff */
[----:B------:R-:W-:-:S05]  /*0170*/  IMAD R0, R3, R0, R6 ;  /* 0x0000000003007224 */ /* 0x000fca00078e0206 */
[----:B------:R-:W-:-:S13]  /*0180*/  ISETP.GT.U32.AND P1, PT, R5, R0, PT ;  /* 0x000000000500720c */ /* 0x000fda0003f24070 */
[-C--:B------:R-:W-:Y:S02]  /*0190*/  @!P1 IADD3 R0, R0, -R5.reuse, RZ ;  /* 0x8000000500009210 */ /* 0x080fe40007ffe0ff */
[----:B------:R-:W-:Y:S02]  /*01a0*/  @!P1 IADD3 R3, R3, 0x1, RZ ;  /* 0x0000000103039810 */ /* 0x000fe40007ffe0ff */
[----:B------:R-:W-:Y:S02]  /*01b0*/  ISETP.GE.U32.AND P0, PT, R0, R5, PT ;  /* 0x000000050000720c */ /* 0x000fe40003f06070 */
[----:B------:R-:W-:Y:S02]  /*01c0*/  LOP3.LUT R0, R7, R4, RZ, 0x3c, !PT ;  /* 0x0000000407007212 */ /* 0x000fe400078e3cff */
[----:B------:R-:W-:Y:S02]  /*01d0*/  ISETP.NE.AND P1, PT, R4, RZ, PT ;  /* 0x000000ff0400720c */ /* 0x000fe40003f25270 */
[----:B------:R-:W-:Y:S01]  /*01e0*/  ISETP.GE.AND P2, PT, R0, RZ, PT ;  /* 0x000000ff0000720c */ /* 0x000fe20003f46270 */
[----:B------:R-:W-:Y:S01]  /*01f0*/  IMAD.MOV.U32 R0, RZ, RZ, c[0x0][0x178] ;  /* 0x00005e00ff007624 */ /* 0x000fe200078e00ff */
[----:B------:R-:W-:-:S04]  /*0200*/  IABS R5, c[0x0][0x178] ;  /* 0x00005e0000057a13 */ /* 0x000fc80000000000 */
[----:B------:R-:W-:Y:S01]  /*0210*/  IADD3 R0, R0, 0xff, RZ ;  /* 0x000000ff00007810 */ /* 0x000fe20007ffe0ff */
[----:B------:R-:W-:Y:S01]  /*0220*/  IMAD.MOV.U32 R13, RZ, RZ, R5 ;  /* 0x000000ffff0d7224 */ /* 0x000fe200078e0005 */
[----:B------:R-:W-:-:S03]  /*0230*/  @P0 IADD3 R3, R3, 0x1, RZ ;  /* 0x0000000103030810 */ /* 0x000fc60007ffe0ff */
[----:B------:R-:W1:Y:S02]  /*0240*/  I2F.RP R5, R13 ;  /* 0x0000000d00057306 */ /* 0x000e640000209400 */
[----:B------:R-:W-:Y:S01]  /*0250*/  IMAD.MOV.U32 R10, RZ, RZ, R3 ;  /* 0x000000ffff0a7224 */ /* 0x000fe200078e0003 */
[----:B------:R-:W-:-:S03]  /*0260*/  SHF.R.S32.HI R3, RZ, 0x1f, R0 ;  /* 0x0000001fff037819 */ /* 0x000fc60000011400 */
[----:B------:R-:W-:Y:S01]  /*0270*/  @!P2 IMAD.MOV R10, RZ, RZ, -R10 ;  /* 0x000000ffff0aa224 */ /* 0x000fe200078e0a0a */
[----:B------:R-:W-:Y:S02]  /*0280*/  LEA.HI R3, R3, R0, RZ, 0x8 ;  /* 0x0000000003037211 */ /* 0x000fe400078f40ff */
[----:B------:R-:W-:-:S04]  /*0290*/  @!P1 LOP3.LUT R10, RZ, R4, RZ, 0x33, !PT ;  /* 0x00000004ff0a9212 */ /* 0x000fc800078e33ff */
[----:B------:R-:W-:Y:S01]  /*02a0*/  LEA.HI.SX32 R3, R3, -R10, 0x18 ;  /* 0x8000000a03037211 */ /* 0x000fe200078fc2ff */
[----:B------:R-:W-:Y:S01]  /*02b0*/  IMAD.MOV R6, RZ, RZ, -R10 ;  /* 0x000000ffff067224 */ /* 0x000fe200078e0a0a */
[----:B-1----:R-:W-:Y:S02]  /*02c0*/  MUFU.RCP R5, R5 ;  /* 0x0000000500057308 */ /* 0x002fe40000001000 */
[----:B------:R-:W-:Y:S01]  /*02d0*/  IMNMX R8, R3, 0x1, PT ;  /* 0x0000000103087817 */ /* 0x000fe20003800200 */
[----:B------:R-:W-:-:S03]  /*02e0*/  IMAD R11, R4, R6, R7 ;  /* 0x00000006040b7224 */ /* 0x000fc600078e0207 */
[-C--:B------:R-:W-:Y:S02]  /*02f0*/  IABS R9, R8.reuse ;  /* 0x0000000800097213 */ /* 0x080fe40000000000 */
[----:B------:R-:W-:Y:S01]  /*0300*/  IABS R4, R8 ;  /* 0x0000000800047213 */ /* 0x000fe20000000000 */
[----:B------:R-:W1:Y:S08]  /*0310*/  I2F.RP R6, R251 ;  /* 0x000000fb00067306 */ /* 0x000e700000209400 */
[----:B------:R-:W2:Y:S08]  /*0320*/  I2F.RP R0, R9 ;  /* 0x0000000900007306 */ /* 0x000eb00000209400 */
[----:B-1----:R-:W-:Y:S08]  /*0330*/  MUFU.RCP R6, R6 ;  /* 0x0000000600067308 */ /* 0x002ff00000001000 */
[----:B--2---:R-:W1:Y:S02]  /*0340*/  MUFU.RCP R0, R0 ;  /* 0x0000000000007308 */ /* 0x004e640000001000 */
[----:B-1----:R-:W-:-:S02]  /*0350*/  IADD3 R2, R0, 0xffffffe, RZ ;  /* 0x0ffffffe00027810 */ /* 0x002fc40007ffe0ff */
[----:B------:R-:W-:-:S04]  /*0360*/  IABS R0, R11 ;  /* 0x0000000b00007213 */ /* 0x000fc80000000000 */
[----:B------:R1:W2:Y:S02]  /*0370*/  F2I.FTZ.U32.TRUNC.NTZ R3, R2 ;  /* 0x0000000200037305 */ /* 0x0002a4000021f000 */
[----:B-1----:R-:W-:Y:S01]  /*0380*/  MOV R2, RZ ;  /* 0x000000ff00027202 */ /* 0x002fe20000000f00 */
[----:B--2---:R-:W-:-:S04]  /*0390*/  IMAD.MOV R12, RZ, RZ, -R3 ;  /* 0x000000ffff0c7224 */ /* 0x004fc800078e0a03 */
[----:B------:R-:W-:-:S04]  /*03a0*/  IMAD R7, R12, R9, RZ ;  /* 0x000000090c077224 */ /* 0x000fc800078e02ff */
[----:B------:R-:W-:-:S04]  /*03b0*/  IMAD.HI.U32 R2, R3, R7, R2 ;  /* 0x0000000703027227 */ /* 0x000fc800078e0002 */
[----:B------:R-:W-:Y:S02]  /*03c0*/  IMAD.MOV.U32 R3, RZ, RZ, R0 ;  /* 0x000000ffff037224 */ /* 0x000fe400078e0000 */
[----:B------:R-:W-:Y:S01]  /*03d0*/  IMAD.MOV R0, RZ, RZ, -R4 ;  /* 0x000000ffff007224 */ /* 0x000fe200078e0a04 */
[----:B------:R-:W-:Y:S01]  /*03e0*/  IADD3 R4, R6, 0xffffffe, RZ ;  /* 0x0ffffffe06047810 */ /* 0x000fe20007ffe0ff */
[----:B------:R-:W-:-:S04]  /*03f0*/  IMAD.HI.U32 R2, R2, R3, RZ ;  /* 0x0000000302027227 */ /* 0x000fc800078e00ff */
[----:B------:R-:W-:Y:S01]  /*0400*/  IMAD R0, R2, R0, R3 ;  /* 0x0000000002007224 */ /* 0x000fe200078e0203 */
[----:B------:R-:W-:Y:S02]  /*0410*/  IADD3 R3, R5, 0xffffffe, RZ ;  /* 0x0ffffffe05037810 */ /* 0x000fe40007ffe0ff */
[----:B------:R1:W-:Y:S02]  /*0420*/  F2I.FTZ.U32.TRUNC.NTZ R5, R4 ;  /* 0x0000000400057305 */ /* 0x0003e4000021f000 */
[----:B------:R-:W-:-:S06]  /*0430*/  ISETP.GT.U32.AND P1, PT, R9, R0, PT ;  /* 0x000000000900720c */ /* 0x000fcc0003f24070 */
[----:B------:R-:W2:Y:S01]  /*0440*/  F2I.FTZ.U32.TRUNC.NTZ R3, R3 ;  /* 0x0000000300037305 */ /* 0x000ea2000021f000 */
[----:B-1----:R-:W-:-:S06]  /*0450*/  IMAD.MOV.U32 R4, RZ, RZ, RZ ;  /* 0x000000ffff047224 */ /* 0x002fcc00078e00ff */
[----:B------:R-:W-:Y:S01]  /*0460*/  @!P1 IMAD.IADD R0, R0, 0x1, -R9 ;  /* 0x0000000100009824 */ /* 0x000fe200078e0a09 */
[----:B------:R-:W-:Y:S02]  /*0470*/  @!P1 IADD3 R2, R2, 0x1, RZ ;  /* 0x0000000102029810 */ /* 0x000fe40007ffe0ff */
[----:B------:R-:W-:Y:S02]  /*0480*/  ISETP.NE.AND P1, PT, R8, RZ, PT ;  /* 0x000000ff0800720c */ /* 0x000fe40003f25270 */
[----:B------:R-:W-:Y:S02]  /*0490*/  ISETP.GE.U32.AND P0, PT, R0, R9, PT ;  /* 0x000000090000720c */ /* 0x000fe40003f06070 */
[----:B------:R-:W-:Y:S01]  /*04a0*/  LOP3.LUT R0, R11, R8, RZ, 0x3c, !PT ;  /* 0x000000080b007212 */ /* 0x000fe200078e3cff */
[----:B--2---:R-:W-:-:S03]  /*04b0*/  IMAD.MOV R247, RZ, RZ, -R3 ;  /* 0x000000fffff77224 */ /* 0x004fc600078e0a03 */
[----:B------:R-:W-:Y:S01]  /*04c0*/  ISETP.GE.AND P2, PT, R0, RZ, PT ;  /* 0x000000ff0000720c */ /* 0x000fe20003f46270 */
[--C-:B------:R-:W-:Y:S02]  /*04d0*/  IMAD.MOV R0, RZ, RZ, -R5.reuse ;  /* 0x000000ffff007224 */ /* 0x100fe400078e0a05 */
[----:B------:R-:W-:Y:S02]  /*04e0*/  IMAD R247, R247, R13, RZ ;  /* 0x0000000df7f77224 */ /* 0x000fe400078e02ff */
[----:B------:R-:W-:Y:S02]  /*04f0*/  IMAD R7, R0, R251, RZ ;  /* 0x000000fb00077224 */ /* 0x000fe400078e02ff */
[----:B------:R-:W-:Y:S02]  /*0500*/  @P0 IADD3 R2, R2, 0x1, RZ ;  /* 0x0000000102020810 */ /* 0x000fe40007ffe0ff */
[----:B------:R-:W-:-:S04]  /*0510*/  IMAD.HI.U32 R252, R5, R7, R4 ;  /* 0x0000000705fc7227 */ /* 0x000fc800078e0004 */
[----:B------:R-:W-:Y:S02]  /*0520*/  IMAD.MOV.U32 R245, RZ, RZ, R2 ;  /* 0x000000fffff57224 */ /* 0x000fe400078e0002 */
[----:B------:R-:W-:-:S03]  /*0530*/  IMAD.MOV.U32 R2, RZ, RZ, RZ ;  /* 0x000000ffff027224 */ /* 0x000fc600078e00ff */
[----:B------:R-:W-:Y:S01]  /*0540*/  @!P2 IADD3 R245, -R245, RZ, RZ ;  /* 0x000000fff5f5a210 */ /* 0x000fe20007ffe1ff */
[----:B------:R-:W-:Y:S01]  /*0550*/  IMAD.HI.U32 R247, R3, R247, R2 ;  /* 0x000000f703f77227 */ /* 0x000fe200078e0002 */
[----:B------:R-:W-:-:S05]  /*0560*/  @!P1 LOP3.LUT R245, RZ, R8, RZ, 0x33, !PT ;  /* 0x00000008fff59212 */ /* 0x000fca00078e33ff */
[----:B------:R-:W-:Y:S02]  /*0570*/  IMAD.SHL.U32 R30, R245, 0x200, RZ ;  /* 0x00000200f51e7824 */ /* 0x000fe400078e00ff */
[----:B------:R-:W-:-:S03]  /*0580*/  IMAD.MOV R245, RZ, RZ, -R245 ;  /* 0x000000fffff57224 */ /* 0x000fc600078e0af5 */
[C---:B------:R-:W-:Y:S01]  /*0590*/  IADD3 R6, R30.reuse, 0x1, RZ ;  /* 0x000000011e067810 */ /* 0x040fe20007ffe0ff */
[----:B------:R-:W-:Y:S01]  /*05a0*/  STL [R1+0x17f0], R30 ;  /* 0x0017f01e01007387 */ /* 0x000fe20000100800 */
[----:B------:R-:W-:Y:S01]  /*05b0*/  IADD3 R12, R30, 0x2, RZ ;  /* 0x000000021e0c7810 */ /* 0x000fe20007ffe0ff */
[----:B------:R-:W-:Y:S01]  /*05c0*/  IMAD R245, R8, R245, R11 ;  /* 0x000000f508f57224 */ /* 0x000fe200078e020b */
[----:B------:R-:W-:Y:S01]  /*05d0*/  IADD3 R9, R30, 0x3, RZ ;  /* 0x000000031e097810 */ /* 0x000fe20007ffe0ff */
[----:B------:R1:W-:Y:S01]  /*05e0*/  STL [R1+0x3274], R6 ;  /* 0x0032740601007387 */ /* 0x0003e20000100800 */
[----:B------:R-:W-:Y:S01]  /*05f0*/  IABS R7, R12 ;  /* 0x0000000c00077213 */ /* 0x000fe20000000000 */
[----:B------:R-:W-:Y:S01]  /*0600*/  IMAD.IADD R245, R10, 0x1, R245 ;  /* 0x000000010af57824 */ /* 0x000fe200078e02f5 */
[----:B------:R-:W-:Y:S01]  /*0610*/  IABS R5, R30 ;  /* 0x0000001e00057213 */ /* 0x000fe20000000000 */
[----:B------:R2:W-:Y:S01]  /*0620*/  STL [R1+0x327c], R12 ;  /* 0x00327c0c01007387 */ /* 0x0005e20000100800 */
[----:B------:R-:W-:Y:S01]  /*0630*/  IADD3 R14, R30, 0x5, RZ ;  /* 0x000000051e0e7810 */ /* 0x000fe20007ffe0ff */
[----:B------:R-:W-:Y:S01]  /*0640*/  IMAD.HI.U32 R3, R252, R7, RZ ;  /* 0x00000007fc037227 */ /* 0x000fe200078e00ff */
[C---:B------:R-:W-:Y:S01]  /*0650*/  IADD3 R15, R30.reuse, 0x4, RZ ;  /* 0x000000041e0f7810 */ /* 0x040fe20007ffe0ff */
[----:B------:R3:W-:Y:S01]  /*0660*/  STL [R1+0x3278], R9 ;  /* 0x0032780901007387 */ /* 0x0007e20000100800 */
[----:B------:R-:W-:Y:S01]  /*0670*/  IADD3 R250, R30, 0x7, RZ ;  /* 0x000000071efa7810 */ /* 0x000fe20007ffe0ff */
[----:B------:R-:W-:Y:S01]  /*0680*/  IMAD.HI.U32 R0, R252, R5, RZ ;  /* 0x00000005fc007227 */ /* 0x000fe200078e00ff */
[----:B-1----:R-:W-:Y:S01]  /*0690*/  IABS R6, R6 ;  /* 0x0000000600067213 */ /* 0x002fe20000000000 */
[----:B------:R-:W-:Y:S01]  /*06a0*/  STL [R1+0x3280], R15 ;  /* 0x0032800f01007387 */ /* 0x000fe20000100800 */
[----:B------:R-:W-:Y:S01]  /*06b0*/  IADD3 R8, -R3, RZ, RZ ;  /* 0x000000ff03087210 */ /* 0x000fe20007ffe1ff */
[----:B------:R-:W-:Y:S01]  /*06c0*/  IMAD.MOV R0, RZ, RZ, -R0 ;  /* 0x000000ffff007224 */ /* 0x000fe200078e0a00 */
[----:B--2---:R-:W-:Y:S01]  /*06d0*/  IADD3 R12, R30, 0x8, RZ ;  /* 0x000000081e0c7810 */ /* 0x004fe20007ffe0ff */
[----:B------:R-:W-:Y:S01]  /*06e0*/  IMAD.HI.U32 R2, R252, R6, RZ ;  /* 0x00000006fc027227 */ /* 0x000fe200078e00ff */
[----:B------:R-:W-:Y:S01]  /*06f0*/  IADD3 R13, R30, 0x6, RZ ;  /* 0x000000061e0d7810 */ /* 0x000fe20007ffe0ff */
[----:B------:R-:W-:Y:S01]  /*0700*/  STL [R1+0x3284], R14 ;  /* 0x0032840e01007387 */ /* 0x000fe20000100800 */
[----:B---3--:R-:W-:Y:S01]  /*0710*/  IABS R9, R9 ;  /* 0x0000000900097213 */ /* 0x008fe20000000000 */
[----:B------:R-:W-:Y:S01]  /*0720*/  IMAD.MOV R2, RZ, RZ, -R2 ;  /* 0x000000ffff027224 */ /* 0x000fe200078e0a02 */
[----:B------:R-:W-:Y:S01]  /*0730*/  IABS R10, R12 ;  /* 0x0000000c000a7213 */ /* 0x000fe20000000000 */
[----:B------:R-:W-:Y:S01]  /*0740*/  IMAD R240, R251, R8, R7 ;  /* 0x00000008fbf07224 */ /* 0x000fe200078e0207 */
[----:B------:R-:W-:Y:S01]  /*0750*/  IABS R7, R14 ;  /* 0x0000000e00077213 */ /* 0x000fe20000000000 */
[----:B------:R-:W-:Y:S01]  /*0760*/  IMAD.HI.U32 R4, R252, R9, RZ ;  /* 0x00000009fc047227 */ /* 0x000fe200078e00ff */
[----:B------:R-:W-:Y:S01]  /*0770*/  IABS R8, R13 ;  /* 0x0000000d00087213 */ /* 0x000fe20000000000 */
[----:B------:R-:W-:Y:S02]  /*0780*/  STL [R1+0x3288], R13 ;  /* 0x0032880d01007387 */ /* 0x000fe40000100800 */
[----:B------:R-:W-:-:S02]  /*0790*/  IMAD.MOV R4, RZ, RZ, -R4 ;  /* 0x000000ffff047224 */ /* 0x000fc400078e0a04 */
[C---:B------:R-:W-:Y:S01]  /*07a0*/  IMAD R248, R251.reuse, R2, R6 ;  /* 0x00000002fbf87224 */ /* 0x040fe200078e0206 */
[----:B------:R-:W-:Y:S01]  /*07b0*/  IABS R6, R15 ;  /* 0x0000000f00067213 */ /* 0x000fe20000000000 */
[C---:B------:R-:W-:Y:S01]  /*07c0*/  IMAD R241, R251.reuse, R4, R9 ;  /* 0x00000004fbf17224 */ /* 0x040fe200078e0209 */
[----:B------:R-:W-:Y:S01]  /*07d0*/  IABS R9, R250 ;  /* 0x000000fa00097213 */ /* 0x000fe20000000000 */
[----:B------:R-:W-:Y:S01]  /*07e0*/  IMAD R246, R251, R0, R5 ;  /* 0x00000000fbf67224 */ /* 0x000fe200078e0205 */
[----:B------:R-:W-:Y:S01]  /*07f0*/  STL [R1+0x328c], R250 ;  /* 0x00328cfa01007387 */ /* 0x000fe20000100800 */
[----:B------:R-:W-:-:S03]  /*0800*/  IMAD.HI.U32 R2, R252, R7, RZ ;  /* 0x00000007fc027227 */ /* 0x000fc600078e00ff */
[----:B------:R-:W-:Y:S01]  /*0810*/  STL [R1+0x3290], R12 ;  /* 0x0032900c01007387 */ /* 0x000fe20000100800 */
[----:B------:R-:W-:-:S04]  /*0820*/  IMAD.HI.U32 R5, R252, R10, RZ ;  /* 0x0000000afc057227 */ /* 0x000fc800078e00ff */
[----:B------:R-:W-:Y:S01]  /*0830*/  IMAD.HI.U32 R0, R252, R6, RZ ;  /* 0x00000006fc007227 */ /* 0x000fe200078e00ff */
[----:B------:R-:W-:-:S03]  /*0840*/  IADD3 R5, -R5, RZ, RZ ;  /* 0x000000ff05057210 */ /* 0x000fc60007ffe1ff */
[----:B------:R-:W-:-:S04]  /*0850*/  IMAD.HI.U32 R4, R252, R9, RZ ;  /* 0x00000009fc047227 */ /* 0x000fc800078e00ff */
[----:B------:R-:W-:Y:S02]  /*0860*/  IMAD.MOV R2, RZ, RZ, -R2 ;  /* 0x000000ffff027224 */ /* 0x000fe400078e0a02 */
[----:B------:R-:W-:-:S04]  /*0870*/  IMAD.HI.U32 R3, R252, R8, RZ ;  /* 0x00000008fc037227 */ /* 0x000fc800078e00ff */
[----:B------:R-:W-:Y:S02]  /*0880*/  IMAD.MOV R0, RZ, RZ, -R0 ;  /* 0x000000ffff007224 */ /* 0x000fe400078e0a00 */
[----:B------:R-:W-:Y:S02]  /*0890*/  IMAD.MOV R4, RZ, RZ, -R4 ;  /* 0x000000ffff047224 */ /* 0x000fe400078e0a04 */
[C---:B------:R-:W-:Y:S02]  /*08a0*/  IMAD R243, R251.reuse, R2, R7 ;  /* 0x00000002fbf37224 */ /* 0x040fe400078e0207 */
[----:B------:R-:W-:Y:S02]  /*08b0*/  IMAD.MOV R3, RZ, RZ, -R3 ;  /* 0x000000ffff037224 */ /* 0x000fe400078e0a03 */
[C---:B------:R-:W-:Y:S01]  /*08c0*/  IMAD R242, R251.reuse, R0, R6 ;  /* 0x00000000fbf27224 */ /* 0x040fe200078e0206 */
[C---:B------:R-:W-:Y:S01]  /*08d0*/  IADD3 R6, R30.reuse, 0x9, RZ ;  /* 0x000000091e067810 */ /* 0x040fe20007ffe0ff */
[C---:B------:R-:W-:Y:S01]  /*08e0*/  IMAD R2, R251.reuse, R4, R9 ;  /* 0x00000004fb027224 */ /* 0x040fe200078e0209 */
[----:B------:R-:W-:Y:S01]  /*08f0*/  IADD3 R4, R30, 0xa, RZ ;  /* 0x0000000a1e047810 */ /* 0x000fe20007ffe0ff */
[----:B------:R-:W-:-:S02]  /*0900*/  IMAD R0, R251, R5, R10 ;  /* 0x00000005fb007224 */ /* 0x000fc400078e020a */
[----:B------:R-:W-:Y:S01]  /*0910*/  IMAD R249, R251, R3, R8 ;  /* 0x00000003fbf97224 */ /* 0x000fe200078e0208 */
[----:B------:R1:W-:Y:S01]  /*0920*/  STL [R1+0x14], R2 ;  /* 0x0000140201007387 */ /* 0x0003e20000100800 */
[----:B------:R-:W-:Y:S02]  /*0930*/  IADD3 R3, R30, 0xb, RZ ;  /* 0x0000000b1e037810 */ /* 0x000fe40007ffe0ff */
[----:B------:R-:W-:Y:S01]  /*0940*/  IABS R7, R4 ;  /* 0x0000000400077213 */ /* 0x000fe20000000000 */
[----:B------:R2:W-:Y:S01]  /*0950*/  STL [R1+0x10], R0 ;  /* 0x0000100001007387 */ /* 0x0005e20000100800 */
[----:B------:R-:W-:-:S03]  /*0960*/  IABS R8, R3 ;  /* 0x0000000300087213 */ /* 0x000fc60000000000 */
[----:B------:R3:W-:Y:S01]  /*0970*/  STL [R1+0x3294], R6 ;  /* 0x0032940601007387 */ /* 0x0007e20000100800 */
[----:B-1----:R-:W-:-:S03]  /*0980*/  IADD3 R2, R30, 0xc, RZ ;  /* 0x0000000c1e027810 */ /* 0x002fc60007ffe0ff */
[----:B------:R1:W-:Y:S01]  /*0990*/  STL [R1+0x3298], R4 ;  /* 0x0032980401007387 */ /* 0x0003e20000100800 */
[----:B--2---:R-:W-:-:S03]  /*09a0*/  IADD3 R0, R30, 0xd, RZ ;  /* 0x0000000d1e007810 */ /* 0x004fc60007ffe0ff */
[----:B------:R2:W-:Y:S01]  /*09b0*/  STL [R1+0x329c], R3 ;  /* 0x00329c0301007387 */ /* 0x0005e20000100800 */
[----:B------:R-:W-:Y:S02]  /*09c0*/  IABS R9, R2 ;  /* 0x0000000200097213 */ /* 0x000fe40000000000 */
[----:B---3--:R-:W-:Y:S01]  /*09d0*/  IABS R6, R6 ;  /* 0x0000000600067213 */ /* 0x008fe20000000000 */
[----:B------:R3:W-:Y:S01]  /*09e0*/  STL [R1+0x32a0], R2 ;  /* 0x0032a00201007387 */ /* 0x0007e20000100800 */
[----:B------:R-:W-:Y:S01]  /*09f0*/  IABS R10, R0 ;  /* 0x00000000000a7213 */ /* 0x000fe20000000000 */
[C---:B-1----:R-:W-:Y:S02]  /*0a00*/  IMAD.HI.U32 R4, R252.reuse, R9, RZ ;  /* 0x00000009fc047227 */ /* 0x042fe400078e00ff */
[----:B------:R1:W-:Y:S02]  /*0a10*/  STL [R1+0x32a4], R0 ;  /* 0x0032a40001007387 */ /* 0x0003e40000100800 */
[----:B--2---:R-:W-:-:S04]  /*0a20*/  IMAD.HI.U32 R3, R252, R8, RZ ;  /* 0x00000008fc037227 */ /* 0x004fc800078e00ff */
[----:B---3--:R-:W-:-:S04]  /*0a30*/  IMAD.HI.U32 R2, R252, R7, RZ ;  /* 0x00000007fc027227 */ /* 0x008fc800078e00ff */
[----:B-1----:R-:W-:-:S04]  /*0a40*/  IMAD.HI.U32 R0, R252, R6, RZ ;  /* 0x00000006fc007227 */ /* 0x002fc800078e00ff */
[----:B------:R-:W-:Y:S02]  /*0a50*/  IMAD.MOV R0, RZ, RZ, -R0 ;  /* 0x000000ffff007224 */ /* 0x000fe400078e0a00 */
[----:B------:R-:W-:Y:S02]  /*0a60*/  IMAD.MOV R2, RZ, RZ, -R2 ;  /* 0x000000ffff027224 */ /* 0x000fe400078e0a02 */
[----:B------:R-:W-:Y:S02]  /*0a70*/  IMAD.MOV R3, RZ, RZ, -R3 ;  /* 0x000000ffff037224 */ /* 0x000fe400078e0a03 */
[----:B------:R-:W-:Y:S02]  /*0a80*/  IMAD.MOV R4, RZ, RZ, -R4 ;  /* 0x000000ffff047224 */ /* 0x000fe400078e0a04 */
[C---:B------:R-:W-:Y:S02]  /*0a90*/  IMAD R6, R251.reuse, R0, R6 ;  /* 0x00000000fb067224 */ /* 0x040fe400078e0206 */
[C---:B------:R-:W-:Y:S01]  /*0aa0*/  IMAD R0, R251.reuse, R2, R7 ;  /* 0x00000002fb007224 */ /* 0x040fe200078e0207 */
[C---:B------:R-:W-:Y:S01]  /*0ab0*/  IADD3 R7, R30.reuse, 0xe, RZ ;  /* 0x0000000e1e077810 */ /* 0x040fe20007ffe0ff */
[C---:B------:R-:W-:Y:S01]  /*0ac0*/  IMAD R3, R251.reuse, R3, R8 ;  /* 0x00000003fb037224 */ /* 0x040fe200078e0208 */
[----:B------:R1:W-:Y:S01]  /*0ad0*/  STL [R1+0xc], R6 ;  /* 0x00000c0601007387 */ /* 0x0003e20000100800 */
[----:B------:R-:W-:Y:S01]  /*0ae0*/  IMAD R2, R251, R4, R9 ;  /* 0x00000004fb027224 */ /* 0x000fe200078e0209 */
[----:B------:R-:W-:Y:S01]  /*0af0*/  IADD3 R8, R30, 0xf, RZ ;  /* 0x0000000f1e087810 */ /* 0x000fe20007ffe0ff */
[----:B------:R-:W-:Y:S01]  /*0b00*/  IMAD.HI.U32 R5, R252, R10, RZ ;  /* 0x0000000afc057227 */ /* 0x000fe200078e00ff */
[----:B------:R2:W-:Y:S03]  /*0b10*/  STL [R1+0x8], R0 ;  /* 0x0000080001007387 */ /* 0x0005e60000100800 */
[----:B------:R-:W-:Y:S01]  /*0b20*/  IMAD.MOV R5, RZ, RZ, -R5 ;  /* 0x000000ffff057224 */ /* 0x000fe200078e0a05 */
[----:B------:R3:W-:Y:S01]  /*0b30*/  STL [R1+0x4], R3 ;  /* 0x0000040301007387 */ /* 0x0007e20000100800 */
[----:B-1----:R-:W-:-:S03]  /*0b40*/  IADD3 R6, R30, 0x10, RZ ;  /* 0x000000101e067810 */ /* 0x002fc60007ffe0ff */
[----:B------:R1:W-:Y:S01]  /*0b50*/  STL [R1], R2 ;  /* 0x0000000201007387 */ /* 0x0003e20000100800 */
[----:B--2---:R-:W-:Y:S01]  /*0b60*/  IMAD R0, R251, R5, R10 ;  /* 0x00000005fb007224 */ /* 0x004fe200078e020a */
[----:B------:R-:W-:Y:S02]  /*0b70*/  IABS R9, R6 ;  /* 0x0000000600097213 */ /* 0x000fe40000000000 */
[----:B------:R2:W-:Y:S01]  /*0b80*/  STL [R1+0x32a8], R7 ;  /* 0x0032a80701007387 */ /* 0x0005e20000100800 */
[----:B---3--:R-:W-:-:S03]  /*0b90*/  IADD3 R3, R30, 0x11, RZ ;  /* 0x000000111e037810 */ /* 0x008fc60007ffe0ff */
[----:B------:R3:W-:Y:S01]  /*0ba0*/  STL [R1+0x32ac], R8 ;  /* 0x0032ac0801007387 */ /* 0x0007e20000100800 */
[----:B------:R-:W-:Y:S01]  /*0bb0*/  IMAD.HI.U32 R4, R252, R9, RZ ;  /* 0x00000009fc047227 */ /* 0x000fe200078e00ff */
[----:B-1----:R-:W-:Y:S02]  /*0bc0*/  IADD3 R2, R30, 0x12, RZ ;  /* 0x000000121e027810 */ /* 0x002fe40007ffe0ff */
[----:B------:R1:W-:Y:S01]  /*0bd0*/  STL [R1+0x32b0], R6 ;  /* 0x0032b00601007387 */ /* 0x0003e20000100800 */
[----:B------:R-:W-:Y:S01]  /*0be0*/  IABS R10, R3 ;  /* 0x00000003000a7213 */ /* 0x000fe20000000000 */
[----:B------:R-:W-:Y:S01]  /*0bf0*/  IMAD.MOV R4, RZ, RZ, -R4 ;  /* 0x000000ffff047224 */ /* 0x000fe200078e0a04 */
[----:B--2---:R-:W-:Y:S01]  /*0c00*/  IABS R7, R7 ;  /* 0x0000000700077213 */ /* 0x004fe20000000000 */
[----:B------:R2:W-:Y:S01]  /*0c10*/  STL [R1+0x32b4], R3 ;  /* 0x0032b40301007387 */ /* 0x0005e20000100800 */
[----:B------:R-:W-:Y:S01]  /*0c20*/  IABS R11, R2 ;  /* 0x00000002000b7213 */ /* 0x000fe20000000000 */
[C---:B------:R-:W-:Y:S01]  /*0c30*/  IMAD.HI.U32 R5, R252.reuse, R10, RZ ;  /* 0x0000000afc057227 */ /* 0x040fe200078e00ff */
[----:B---3--:R-:W-:Y:S01]  /*0c40*/  IABS R8, R8 ;  /* 0x0000000800087213 */ /* 0x008fe20000000000 */
[----:B------:R3:W-:Y:S02]  /*0c50*/  STL [R1+0x32b8], R2 ;  /* 0x0032b80201007387 */ /* 0x0007e40000100800 */
[----:B-1----:R-:W-:-:S04]  /*0c60*/  IMAD.HI.U32 R6, R252, R11, RZ ;  /* 0x0000000bfc067227 */ /* 0x002fc800078e00ff */
[----:B--2---:R-:W-:-:S04]  /*0c70*/  IMAD.HI.U32 R3, R252, R8, RZ ;  /* 0x00000008fc037227 */ /* 0x004fc800078e00ff */
[----:B---3--:R-:W-:Y:S01]  /*0c80*/  IMAD.HI.U32 R2, R252, R7, RZ ;  /* 0x00000007fc027227 */ /* 0x008fe200078e00ff */
[----:B------:R-:W-:-:S03]  /*0c90*/  IADD3 R3, -R3, RZ, RZ ;  /* 0x000000ff03037210 */ /* 0x000fc60007ffe1ff */
[----:B------:R-:W-:Y:S02]  /*0ca0*/  IMAD.MOV R2, RZ, RZ, -R2 ;  /* 0x000000ffff027224 */ /* 0x000fe400078e0a02 */
[----:B------:R-:W-:Y:S02]  /*0cb0*/  IMAD.MOV R5, RZ, RZ, -R5 ;  /* 0x000000ffff057224 */ /* 0x000fe400078e0a05 */
[C---:B------:R-:W-:Y:S02]  /*0cc0*/  IMAD R7, R251.reuse, R2, R7 ;  /* 0x00000002fb077224 */ /* 0x040fe400078e0207 */
[C---:B------:R-:W-:Y:S02]  /*0cd0*/  IMAD R2, R251.reuse, R3, R8 ;  /* 0x00000003fb027224 */ /* 0x040fe400078e0208 */
[----:B------:R-:W-:Y:S01]  /*0ce0*/  IMAD.MOV R6, RZ, RZ, -R6 ;  /* 0x000000ffff067224 */ /* 0x000fe200078e0a06 */
[----:B------:R1:W-:Y:S01]  /*0cf0*/  STL [R1+0x74], R7 ;  /* 0x0000740701007387 */ /* 0x0003e20000100800 */
[----:B------:R-:W-:-:S02]  /*0d00*/  IMAD R4, R251, R4, R9 ;  /* 0x00000004fb047224 */ /* 0x000fc400078e0209 */
[----:B------:R-:W-:Y:S01]  /*0d10*/  IMAD R3, R251, R5, R10 ;  /* 0x00000005fb037224 */ /* 0x000fe200078e020a */
[----:B------:R2:W-:Y:S01]  /*0d20*/  STL [R1+0x70], R2 ;  /* 0x0000700201007387 */ /* 0x0005e20000100800 */
[----:B------:R-:W-:-:S03]  /*0d30*/  IADD3 R5, R30, 0x14, RZ ;  /* 0x000000141e057810 */ /* 0x000fc60007ffe0ff */
[----:B------:R3:W-:Y:S01]  /*0d40*/  STL [R1+0x6c], R4 ;  /* 0x00006c0401007387 */ /* 0x0007e20000100800 */
[----:B------:R-:W-:Y:S02]  /*0d50*/  IABS R8, R5 ;  /* 0x0000000500087213 */ /* 0x000fe40000000000 */
[C---:B-1----:R-:W-:Y:S01]  /*0d60*/  IADD3 R7, R30.reuse, 0x13, RZ ;  /* 0x000000131e077810 */ /* 0x042fe20007ffe0ff */
[----:B------:R1:W-:Y:S01]  /*0d70*/  STL [R1+0x68], R3 ;  /* 0x0000680301007387 */ /* 0x0003e20000100800 */
[----:B--2---:R-:W-:Y:S01]  /*0d80*/  IMAD R2, R251, R6, R11 ;  /* 0x00000006fb027224 */ /* 0x004fe200078e020b */
[----:B---3--:R-:W-:-:S04]  /*0d90*/  IADD3 R4, R30, 0x15, RZ ;  /* 0x000000151e047810 */ /* 0x008fc80007ffe0ff */
[----:B------:R2:W-:Y:S01]  /*0da0*/  STL [R1+0x64], R2 ;  /* 0x0000640201007387 */ /* 0x0005e20000100800 */
[----:B-1----:R-:W-:-:S03]  /*0db0*/  IADD3 R3, R30, 0x16, RZ ;  /* 0x000000161e037810 */ /* 0x002fc60007ffe0ff */
[----:B------:R1:W-:Y:S01]  /*0dc0*/  STL [R1+0x32bc], R7 ;  /* 0x0032bc0701007387 */ /* 0x0003e20000100800 */
[----:B------:R-:W-:Y:S02]  /*0dd0*/  IABS R9, R4 ;  /* 0x0000000400097213 */ /* 0x000fe40000000000 */
[----:B------:R-:W-:Y:S01]  /*0de0*/  IABS R10, R3 ;  /* 0x00000003000a7213 */ /* 0x000fe20000000000 */
[----:B------:R3:W-:Y:S01]  /*0df0*/  STL [R1+0x32c0], R5 ;  /* 0x0032c00501007387 */ /* 0x0007e20000100800 */
[----:B--2---:R-:W-:-:S03]  /*0e00*/  IADD3 R2, R30, 0x17, RZ ;  /* 0x000000171e027810 */ /* 0x004fc60007ffe0ff */
[----:B------:R2:W-:Y:S01]  /*0e10*/  STL [R1+0x32c4], R4 ;  /* 0x0032c40401007387 */ /* 0x0005e20000100800 */
[----:B-1----:R-:W-:-:S03]  /*0e20*/  IABS R7, R7 ;  /* 0x0000000700077213 */ /* 0x002fc60000000000 */
[----:B------:R1:W-:Y:S01]  /*0e30*/  STL [R1+0x32c8], R3 ;  /* 0x0032c80301007387 */ /* 0x0003e20000100800 */
[----:B------:R-:W-:Y:S01]  /*0e40*/  IABS R11, R2 ;  /* 0x00000002000b7213 */ /* 0x000fe20000000000 */
[C---:B---3--:R-:W-:Y:S02]  /*0e50*/  IMAD.HI.U32 R5, R252.reuse, R10, RZ ;  /* 0x0000000afc057227 */ /* 0x048fe400078e00ff */
[----:B------:R3:W-:Y:S02]  /*0e60*/  STL [R1+0x32cc], R2 ;  /* 0x0032cc0201007387 */ /* 0x0007e40000100800 */
[----:B--2---:R-:W-:Y:S01]  /*0e70*/  IMAD.HI.U32 R4, R252, R9, RZ ;  /* 0x00000009fc047227 */ /* 0x004fe200078e00ff */
[----:B------:R-:W-:-:S03]  /*0e80*/  IADD3 R5, -R5, RZ, RZ ;  /* 0x000000ff05057210 */ /* 0x000fc60007ffe1ff */
[----:B-1----:R-:W-:-:S04]  /*0e90*/  IMAD.HI.U32 R3, R252, R8, RZ ;  /* 0x00000008fc037227 */ /* 0x002fc800078e00ff */
[----:B---3--:R-:W-:-:S04]  /*0ea0*/  IMAD.HI.U32 R2, R252, R7, RZ ;  /* 0x00000007fc027227 */ /* 0x008fc800078e00ff */
[----:B------:R-:W-:Y:S02]  /*0eb0*/  IMAD.MOV R2, RZ, RZ, -R2 ;  /* 0x000000ffff027224 */ /* 0x000fe400078e0a02 */
[----:B------:R-:W-:Y:S02]  /*0ec0*/  IMAD.MOV R3, RZ, RZ, -R3 ;  /* 0x000000ffff037224 */ /* 0x000fe400078e0a03 */
[----:B------:R-:W-:-:S04]  /*0ed0*/  IMAD.HI.U32 R6, R252, R11, RZ ;  /* 0x0000000bfc067227 */ /* 0x000fc800078e00ff */
[C---:B------:R-:W-:Y:S02]  /*0ee0*/  IMAD R7, R251.reuse, R2, R7 ;  /* 0x00000002fb077224 */ /* 0x040fe400078e0207 */
[----:B------:R-:W-:Y:S02]  /*0ef0*/  IMAD.MOV R4, RZ, RZ, -R4 ;  /* 0x000000ffff047224 */ /* 0x000fe400078e0a04 */
[C---:B------:R-:W-:Y:S01]  /*0f00*/  IMAD R2, R251.reuse, R3, R8 ;  /* 0x00000003fb027224 */ /* 0x040fe200078e0208 */
[----:B------:R1:W-:Y:S01]  /*0f10*/  STL [R1+0x60], R7 ;  /* 0x0000600701007387 */ /* 0x0003e20000100800 */
[----:B------:R-:W-:Y:S02]  /*0f20*/  IMAD.MOV R6, RZ, RZ, -R6 ;  /* 0x000000ffff067224 */ /* 0x000fe400078e0a06 */
[C---:B------:R-:W-:Y:S01]  /*0f30*/  IMAD R4, R251.reuse, R4, R9 ;  /* 0x00000004fb047224 */ /* 0x040fe200078e0209 */
[----:B------:R2:W-:Y:S01]  /*0f40*/  STL [R1+0x5c], R2 ;  /* 0x00005c0201007387 */ /* 0x0005e20000100800 */
[----:B------:R-:W-:Y:S01]  /*0f50*/  IMAD R3, R251, R5, R10 ;  /* 0x00000005fb037224 */ /* 0x000fe200078e020a */
[----:B------:R-:W-:-:S02]  /*0f60*/  IADD3 R5, R30, 0x19, RZ ;  /* 0x000000191e057810 */ /* 0x000fc40007ffe0ff */
[----:B------:R3:W-:Y:S01]  /*0f70*/  STL [R1+0x58], R4 ;  /* 0x0000580401007387 */ /* 0x0007e20000100800 */
[----:B-1----:R-:W-:-:S03]  /*0f80*/  IADD3 R7, R30, 0x18, RZ ;  /* 0x000000181e077810 */ /* 0x002fc60007ffe0ff */
[----:B------:R1:W-:Y:S01]  /*0f90*/  STL [R1+0x54], R3 ;  /* 0x0000540301007387 */ /* 0x0003e20000100800 */
[----:B------:R-:W-:Y:S01]  /*0fa0*/  IABS R8, R5 ;  /* 0x0000000500087213 */ /* 0x000fe20000000000 */
        /* <DEDUP_REMOVED lines=15> */
[----:B--2---:R-:W-:-:S04]  /*10a0*/  IMAD.HI.U32 R4, R252, R9, RZ ;  /* 0x00000009fc047227 */ /* 0x004fc800078e00ff */
        /* <DEDUP_REMOVED lines=10> */
[----:B------:R-:W-:Y:S01]  /*1150*/  IMAD.MOV R6, RZ, RZ, -R6 ;  /* 0x000000ffff067224 */ /* 0x000fe200078e0a06 */
[----:B------:R2:W-:Y:S01]  /*1160*/  STL [R1+0x48], R2 ;  /* 0x0000480201007387 */ /* 0x0005e20000100800 */
[----:B------:R-:W-:-:S02]  /*1170*/  IMAD R4, R251, R4, R9 ;  /* 0x00000004fb047224 */ /* 0x000fc400078e0209 */
[C---:B------:R-:W-:Y:S01]  /*1180*/  IMAD R3, R251.reuse, R5, R10 ;  /* 0x00000005fb037224 */ /* 0x040fe200078e020a */
[C---:B------:R-:W-:Y:S02]  /*1190*/  IADD3 R5, R30.reuse, 0x1e, RZ ;  /* 0x0000001e1e057810 */ /* 0x040fe40007ffe0ff */
[C---:B-1----:R-:W-:Y:S01]  /*11a0*/  IADD3 R7, R30.reuse, 0x1d, RZ ;  /* 0x0000001d1e077810 */ /* 0x042fe20007ffe0ff */
[----:B------:R1:W-:Y:S01]  /*11b0*/  STL [R1+0x44], R4 ;  /* 0x0000440401007387 */ /* 0x0003e20000100800 */
[----:B------:R-:W-:Y:S01]  /*11c0*/  IABS R8, R5 ;  /* 0x0000000500087213 */ /* 0x000fe20000000000 */
[----:B--2---:R-:W-:Y:S02]  /*11d0*/  IMAD R2, R251, R6, R11 ;  /* 0x00000006fb027224 */ /* 0x004fe400078e020b */
[----:B------:R2:W-:Y:S04]  /*11e0*/  STL [R1+0x40], R3 ;  /* 0x0000400301007387 */ /* 0x0005e80000100800 */
[----:B------:R3:W-:Y:S01]  /*11f0*/  STL [R1+0x3c], R2 ;  /* 0x00003c0201007387 */ /* 0x0007e20000100800 */
[----:B-1----:R-:W-:-:S03]  /*1200*/  IADD3 R4, R30, 0x1f, RZ ;  /* 0x0000001f1e047810 */ /* 0x002fc60007ffe0ff */
[----:B------:R1:W-:Y:S01]  /*1210*/  STL [R1+0x32e4], R7 ;  /* 0x0032e40701007387 */ /* 0x0003e20000100800 */
[----:B--2---:R-:W-:-:S03]  /*1220*/  IADD3 R3, R30, 0x20, RZ ;  /* 0x000000201e037810 */ /* 0x004fc60007ffe0ff */
[----:B------:R2:W-:Y:S01]  /*1230*/  STL [R1+0x32ec], R5 ;  /* 0x0032ec0501007387 */ /* 0x0005e20000100800 */
[----:B------:R-:W-:Y:S02]  /*1240*/  IABS R9, R4 ;  /* 0x0000000400097213 */ /* 0x000fe40000000000 */
[----:B---3--:R-:W-:Y:S01]  /*1250*/  IADD3 R2, R30, 0x21, RZ ;  /* 0x000000211e027810 */ /* 0x008fe20007ffe0ff */
[----:B------:R3:W-:Y:S01]  /*1260*/  STL [R1+0x32f0], R4 ;  /* 0x0032f00401007387 */ /* 0x0007e20000100800 */
[----:B------:R-:W-:Y:S02]  /*1270*/  IABS R10, R3 ;  /* 0x00000003000a7213 */ /* 0x000fe40000000000 */
[----:B-1----:R-:W-:Y:S01]  /*1280*/  IABS R7, R7 ;  /* 0x0000000700077213 */ /* 0x002fe20000000000 */
[----:B------:R1:W-:Y:S01]  /*1290*/  STL [R1+0x32f4], R3 ;  /* 0x0032f40301007387 */ /* 0x0003e20000100800 */
[----:B------:R-:W-:Y:S01]  /*12a0*/  IABS R11, R2 ;  /* 0x00000002000b7213 */ /* 0x000fe20000000000 */
[----:B--2---:R-:W-:-:S02]  /*12b0*/  IMAD.HI.U32 R5, R252, R10, RZ ;  /* 0x0000000afc057227 */ /* 0x004fc400078e00ff */
[----:B------:R2:W-:Y:S02]  /*12c0*/  STL [R1+0x32fc], R2 ;  /* 0x0032fc0201007387 */ /* 0x0005e40000100800 */
[----:B---3--:R-:W-:-:S04]  /*12d0*/  IMAD.HI.U32 R4, R252, R9, RZ ;  /* 0x00000009fc047227 */ /* 0x008fc800078e00ff */
[----:B-1----:R-:W-:-:S04]  /*12e0*/  IMAD.HI.U32 R3, R252, R8, RZ ;  /* 0x00000008fc037227 */ /* 0x002fc800078e00ff */
[----:B--2---:R-:W-:-:S04]  /*12f0*/  IMAD.HI.U32 R2, R252, R7, RZ ;  /* 0x00000007fc027227 */ /* 0x004fc800078e00ff */
[----:B------:R-:W-:Y:S01]  /*1300*/  IMAD.MOV R3, RZ, RZ, -R3 ;  /* 0x000000ffff037224 */ /* 0x000fe200078e0a03 */
[----:B------:R-:W-:Y:S01]  /*1310*/  IADD3 R2, -R2, RZ, RZ ;  /* 0x000000ff02027210 */ /* 0x000fe20007ffe1ff */
[----:B------:R-:W-:-:S04]  /*1320*/  IMAD.HI.U32 R6, R252, R11, RZ ;  /* 0x0000000bfc067227 */ /* 0x000fc800078e00ff */
[C---:B------:R-:W-:Y:S02]  /*1330*/  IMAD R7, R251.reuse, R2, R7 ;  /* 0x00000002fb077224 */ /* 0x040fe400078e0207 */
[----:B------:R-:W-:Y:S02]  /*1340*/  IMAD.MOV R4, RZ, RZ, -R4 ;  /* 0x000000ffff047224 */ /* 0x000fe400078e0a04 */
[C---:B------:R-:W-:Y:S01]  /*1350*/  IMAD R3, R251.reuse, R3, R8 ;  /* 0x00000003fb037224 */ /* 0x040fe200078e0208 */
[----:B------:R1:W-:Y:S01]  /*1360*/  STL [R1+0x38], R7 ;  /* 0x0000380701007387 */ /* 0x0003e20000100800 */
[----:B------:R-:W-:Y:S01]  /*1370*/  IMAD.MOV R5, RZ, RZ, -R5 ;  /* 0x000000ffff057224 */ /* 0x000fe200078e0a05 */
[----:B------:R-:W-:Y:S01]  /*1380*/  IADD3 R8, R30, 0x22, RZ ;  /* 0x000000221e087810 */ /* 0x000fe20007ffe0ff */
[----:B------:R-:W-:Y:S01]  /*1390*/  IMAD.MOV R6, RZ, RZ, -R6 ;  /* 0x000000ffff067224 */ /* 0x000fe200078e0a06 */
[----:B------:R2:W-:Y:S01]  /*13a0*/  STL [R1+0x34], R3 ;  /* 0x0000340301007387 */ /* 0x0005e20000100800 */
[----:B------:R-:W-:-:S02]  /*13b0*/  IMAD R2, R251, R4, R9 ;  /* 0x00000004fb027224 */ /* 0x000fc400078e0209 */
[C---:B------:R-:W-:Y:S01]  /*13c0*/  IMAD R4, R251.reuse, R5, R10 ;  /* 0x00000005fb047224 */ /* 0x040fe200078e020a */
[C---:B------:R-:W-:Y:S02]  /*13d0*/  IADD3 R5, R30.reuse, 0x24, RZ ;  /* 0x000000241e057810 */ /* 0x040fe40007ffe0ff */
[----:B-1----:R-:W-:Y:S02]  /*13e0*/  IADD3 R7, R30, 0x23, RZ ;  /* 0x000000231e077810 */ /* 0x002fe40007ffe0ff */
[----:B------:R1:W-:Y:S01]  /*13f0*/  STL [R1+0xb8], R4 ;  /* 0x0000b80401007387 */ /* 0x0003e20000100800 */
[----:B------:R-:W-:Y:S01]  /*1400*/  IABS R10, R5 ;  /* 0x00000005000a7213 */ /* 0x000fe20000000000 */
[----:B--2---:R-:W-:Y:S01]  /*1410*/  IMAD R3, R251, R6, R11 ;  /* 0x00000006fb037224 */ /* 0x004fe200078e020b */
[----:B------:R-:W-:-:S04]  /*1420*/  IABS R9, R7 ;  /* 0x0000000700097213 */ /* 0x000fc80000000000 */
[----:B------:R2:W-:Y:S01]  /*1430*/  STL [R1+0xb4], R3 ;  /* 0x0000b40301007387 */ /* 0x0005e20000100800 */
[----:B-1----:R-:W-:-:S03]  /*1440*/  IADD3 R4, R30, 0x25, RZ ;  /* 0x000000251e047810 */ /* 0x002fc60007ffe0ff */
[----:B------:R1:W-:Y:S01]  /*1450*/  STL [R1+0x3300], R8 ;  /* 0x0033000801007387 */ /* 0x0003e20000100800 */
[----:B------:R-:W-:-:S03]  /*1460*/  IABS R11, R4 ;  /* 0x00000004000b7213 */ /* 0x000fc60000000000 */
[----:B------:R-:W-:Y:S01]  /*1470*/  STL [R1+0x3304], R7 ;  /* 0x0033040701007387 */ /* 0x000fe20000100800 */
[----:B--2---:R-:W-:-:S03]  /*1480*/  IADD3 R3, R30, 0x26, RZ ;  /* 0x000000261e037810 */ /* 0x004fc60007ffe0ff */
[----:B------:R2:W-:Y:S01]  /*1490*/  STL [R1+0x3308], R5 ;  /* 0x0033080501007387 */ /* 0x0005e20000100800 */
[C---:B------:R-:W-:Y:S01]  /*14a0*/  IMAD.HI.U32 R6, R252.reuse, R11, RZ ;  /* 0x0000000bfc067227 */ /* 0x040fe200078e00ff */
[----:B-1----:R-:W-:Y:S02]  /*14b0*/  IABS R8, R8 ;  /* 0x0000000800087213 */ /* 0x002fe40000000000 */
[----:B------:R1:W-:Y:S01]  /*14c0*/  STL [R1+0x330c], R4 ;  /* 0x00330c0401007387 */ /* 0x0003e20000100800 */
[----:B------:R-:W-:Y:S01]  /*14d0*/  IABS R12, R3 ;  /* 0x00000003000c7213 */ /* 0x000fe20000000000 */
[----:B------:R-:W-:Y:S02]  /*14e0*/  IMAD.MOV R6, RZ, RZ, -R6 ;  /* 0x000000ffff067224 */ /* 0x000fe400078e0a06 */
[----:B------:R3:W-:Y:S01]  /*14f0*/  STL [R1+0x3314], R3 ;  /* 0x0033140301007387 */ /* 0x0007e20000100800 */
[----:B--2---:R-:W-:-:S04]  /*1500*/  IMAD.HI.U32 R5, R252, R10, RZ ;  /* 0x0000000afc057227 */ /* 0x004fc800078e00ff */
[----:B-1----:R-:W-:Y:S01]  /*1510*/  IMAD.HI.U32 R4, R252, R9, RZ ;  /* 0x00000009fc047227 */ /* 0x002fe200078e00ff */
[----:B------:R-:W-:-:S03]  /*1520*/  IADD3 R5, -R5, RZ, RZ ;  /* 0x000000ff05057210 */ /* 0x000fc60007ffe1ff */
[----:B---3--:R-:W-:-:S04]  /*1530*/  IMAD.HI.U32 R3, R252, R8, RZ ;  /* 0x00000008fc037227 */ /* 0x008fc800078e00ff */
[----:B------:R-:W-:Y:S02]  /*1540*/  IMAD.MOV R3, RZ, RZ, -R3 ;  /* 0x000000ffff037224 */ /* 0x000fe400078e0a03 */
[----:B------:R-:W-:Y:S02]  /*1550*/  IMAD.MOV R4, RZ, RZ, -R4 ;  /* 0x000000ffff047224 */ /* 0x000fe400078e0a04 */
[----:B------:R-:W-:-:S04]  /*1560*/  IMAD.HI.U32 R7, R252, R12, RZ ;  /* 0x0000000cfc077227 */ /* 0x000fc800078e00ff */
[C---:B------:R-:W-:Y:S02]  /*1570*/  IMAD R8, R251.reuse, R3, R8 ;  /* 0x00000003fb087224 */ /* 0x040fe400078e0208 */
[C---:B------:R-:W-:Y:S02]  /*1580*/  IMAD R3, R251.reuse, R4, R9 ;  /* 0x00000004fb037224 */ /* 0x040fe400078e0209 */
[----:B------:R-:W-:Y:S01]  /*1590*/  IMAD.MOV R7, RZ, RZ, -R7 ;  /* 0x000000ffff077224 */ /* 0x000fe200078e0a07 */
[----:B------:R1:W-:Y:S01]  /*15a0*/  STL [R1+0xb0], R8 ;  /* 0x0000b00801007387 */ /* 0x0003e20000100800 */
[C---:B------:R-:W-:Y:S02]  /*15b0*/  IMAD R5, R251.reuse, R5, R10 ;  /* 0x00000005fb057224 */ /* 0x040fe400078e020a */
        /* <DEDUP_REMOVED lines=26> */
[----:B------:R-:W-:-:S04]  /*1760*/  IMAD.HI.U32 R7, R252, R12, RZ ;  /* 0x0000000cfc077227 */ /* 0x000fc800078e00ff */
[----:B------:R-:W-:Y:S01]  /*1770*/  IMAD.MOV R4, RZ, RZ, -R4 ;  /* 0x000000ffff047224 */ /* 0x000fe200078e0a04 */
[----:B------:R-:W-:Y:S01]  /*1780*/  IADD3 R7, -R7, RZ, RZ ;  /* 0x000000ff07077210 */ /* 0x000fe20007ffe1ff */
        /* <DEDUP_REMOVED lines=34> */
[----:B------:R-:W-:Y:S02]  /*19b0*/  IMAD.MOV R5, RZ, RZ, -R5 ;  /* 0x000000ffff057224 */ /* 0x000fe400078e0a05 */
        /* <DEDUP_REMOVED lines=30> */
[----:B---3--:R-:W-:Y:S01]  /*1ba0*/  IMAD.HI.U32 R3, R252, R8, RZ ;  /* 0x00000008fc037227 */ /* 0x008fe200078e00ff */
[----:B------:R-:W-:-:S03]  /*1bb0*/  IADD3 R4, -R4, RZ, RZ ;  /* 0x000000ff04047210 */ /* 0x000fc60007ffe1ff */
[----:B------:R-:W-:-:S04]  /*1bc0*/  IMAD.HI.U32 R7, R252, R12, RZ ;  /* 0x0000000cfc077227 */ /* 0x000fc800078e00ff */
[----:B------:R-:W-:Y:S02]  /*1bd0*/  IMAD.MOV R3, RZ, RZ, -R3 ;  /* 0x000000ffff037224 */ /* 0x000fe400078e0a03 */
[----:B------:R-:W-:Y:S02]  /*1be0*/  IMAD.MOV R5, RZ, RZ, -R5 ;  /* 0x000000ffff057224 */ /* 0x000fe400078e0a05 */
[C---:B------:R-:W-:Y:S01]  /*1bf0*/  IMAD R4, R251.reuse, R4, R9 ;  /* 0x00000004fb047224 */ /* 0x040fe200078e0209 */
[----:B------:R-:W-:Y:S01]  /*1c00*/  IADD3 R9, R30, 0x36, RZ ;  /* 0x000000361e097810 */ /* 0x000fe20007ffe0ff */
[----:B------:R-:W-:Y:S02]  /*1c10*/  IMAD.MOV R6, RZ, RZ, -R6 ;  /* 0x000000ffff067224 */ /* 0x000fe400078e0a06 */
[----:B------:R-:W-:Y:S01]  /*1c20*/  IMAD.MOV R7, RZ, RZ, -R7 ;  /* 0x000000ffff077224 */ /* 0x000fe200078e0a07 */
[----:B------:R1:W-:Y:S01]  /*1c30*/  STL [R1+0xf0], R4 ;  /* 0x0000f00401007387 */ /* 0x0003e20000100800 */
[----:B------:R-:W-:-:S02]  /*1c40*/  IMAD R3, R251, R3, R8 ;  /* 0x00000003fb037224 */ /* 0x000fc400078e0208 */
[C---:B------:R-:W-:Y:S02]  /*1c50*/  IMAD R8, R251.reuse, R5, R10 ;  /* 0x00000005fb087224 */ /* 0x040fe400078e020a */
[C---:B------:R-:W-:Y:S01]  /*1c60*/  IMAD R5, R251.reuse, R6, R11 ;  /* 0x00000006fb057224 */ /* 0x040fe200078e020b */
[C---:B------:R-:W-:Y:S02]  /*1c70*/  IADD3 R6, R30.reuse, 0x38, RZ ;  /* 0x000000381e067810 */ /* 0x040fe40007ffe0ff */
[----:B------:R2:W-:Y:S01]  /*1c80*/  STL [R1+0xec], R8 ;  /* 0x0000ec0801007387 */ /* 0x0005e20000100800 */
[----:B-1----:R-:W-:Y:S01]  /*1c90*/  IMAD R4, R251, R7, R12 ;  /* 0x00000007fb047224 */ /* 0x002fe200078e020c */
[----:B------:R-:W-:Y:S02]  /*1ca0*/  IABS R11, R6 ;  /* 0x00000006000b7213 */ /* 0x000fe40000000000 */
[----:B------:R1:W-:Y:S04]  /*1cb0*/  STL [R1+0xe8], R5 ;  /* 0x0000e80501007387 */ /* 0x0003e80000100800 */
[----:B------:R3:W-:Y:S01]  /*1cc0*/  STL [R1+0xe4], R4 ;  /* 0x0000e40401007387 */ /* 0x0007e20000100800 */
[----:B--2---:R-:W-:-:S03]  /*1cd0*/  IADD3 R8, R30, 0x37, RZ ;  /* 0x000000371e087810 */ /* 0x004fc60007ffe0ff */
[----:B------:R2:W-:Y:S01]  /*1ce0*/  STL [R1+0x336c], R9 ;  /* 0x00336c0901007387 */ /* 0x0005e20000100800 */
[----:B-1----:R-:W-:-:S03]  /*1cf0*/  IADD3 R5, R30, 0x39, RZ ;  /* 0x000000391e057810 */ /* 0x002fc60007ffe0ff */
[----:B------:R-:W-:Y:S01]  /*1d00*/  STL [R1+0x3370], R8 ;  /* 0x0033700801007387 */ /* 0x000fe20000100800 */
[----:B------:R-:W-:Y:S02]  /*1d10*/  IABS R10, R8 ;  /* 0x00000008000a7213 */ /* 0x000fe40000000000 */
[----:B---3--:R-:W-:Y:S01]  /*1d20*/  IADD3 R4, R30, 0x3a, RZ ;  /* 0x0000003a1e047810 */ /* 0x008fe20007ffe0ff */
[----:B------:R1:W-:Y:S01]  /*1d30*/  STL [R1+0x3374], R6 ;  /* 0x0033740601007387 */ /* 0x0003e20000100800 */
[----:B------:R-:W-:Y:S02]  /*1d40*/  IABS R12, R5 ;  /* 0x00000005000c7213 */ /* 0x000fe40000000000 */
[----:B--2---:R-:W-:Y:S01]  /*1d50*/  IABS R9, R9 ;  /* 0x0000000900097213 */ /* 0x004fe20000000000 */
[----:B------:R2:W-:Y:S01]  /*1d60*/  STL [R1+0x3378], R5 ;  /* 0x0033780501007387 */ /* 0x0005e20000100800 */
[----:B------:R-:W-:Y:S01]  /*1d70*/  IABS R13, R4 ;  /* 0x00000004000d7213 */ /* 0x000fe20000000000 */
[----:B------:R-:W-:-:S02]  /*1d80*/  IMAD.HI.U32 R7, R252, R12, RZ ;  /* 0x0000000cfc077227 */ /* 0x000fc400078e00ff */
[----:B------:R3:W-:Y:S02]  /*1d90*/  STL [R1+0x3380], R4 ;  /* 0x0033800401007387 */ /* 0x0007e40000100800 */
[----:B-1----:R-:W-:Y:S01]  /*1da0*/  IMAD.HI.U32 R6, R252, R11, RZ ;  /* 0x0000000bfc067227 */ /* 0x002fe200078e00ff */
[----:B------:R-:W-:-:S03]  /*1db0*/  IADD3 R7, -R7, RZ, RZ ;  /* 0x000000ff07077210 */ /* 0x000fc60007ffe1ff */
[----:B--2---:R-:W-:-:S04]  /*1dc0*/  IMAD.HI.U32 R5, R252, R10, RZ ;  /* 0x0000000afc057227 */ /* 0x004fc800078e00ff */
        /* <DEDUP_REMOVED lines=73> */
[----:B------:R-:W-:Y:S02]  /*2260*/  IMAD.MOV R6, RZ, RZ, -R6 ;  /* 0x000000ffff067224 */ /* 0x000fe400078e0a06 */
[C---:B------:R-:W-:Y:S01]  /*2270*/  IMAD R4, R251.reuse, R4, R9 ;  /* 0x00000004fb047224 */ /* 0x040fe200078e0209 */
[C---:B------:R-:W-:Y:S01]  /*2280*/  IADD3 R9, R30.reuse, 0x46, RZ ;  /* 0x000000461e097810 */ /* 0x040fe20007ffe0ff */
[C---:B------:R-:W-:Y:S01]  /*2290*/  IMAD R5, R251.reuse, R5, R10 ;  /* 0x00000005fb057224 */ /* 0x040fe200078e020a */
[----:B------:R-:W-:Y:S01]  /*22a0*/  IADD3 R10, R30, 0x45, RZ ;  /* 0x000000451e0a7810 */ /* 0x000fe20007ffe0ff */
[----:B------:R-:W-:Y:S01]  /*22b0*/  IMAD.MOV R8, RZ, RZ, -R8 ;  /* 0x000000ffff087224 */ /* 0x000fe200078e0a08 */
[----:B------:R1:W-:Y:S01]  /*22c0*/  STL [R1+0x3fc8], R4 ;  /* 0x003fc80401007387 */ /* 0x0003e20000100800 */
[C---:B------:R-:W-:Y:S01]  /*22d0*/  IMAD R6, R251.reuse, R6, R11 ;  /* 0x00000006fb067224 */ /* 0x040fe200078e020b */
[----:B------:R-:W-:Y:S01]  /*22e0*/  IABS R14, R9 ;  /* 0x00000009000e7213 */ /* 0x000fe20000000000 */
[----:B------:R-:W-:Y:S01]  /*22f0*/  IMAD.MOV R7, RZ, RZ, -R7 ;  /* 0x000000ffff077224 */ /* 0x000fe200078e0a07 */
[----:B------:R2:W-:Y:S03]  /*2300*/  STL [R1+0x3fcc], R5 ;  /* 0x003fcc0501007387 */ /* 0x0005e60000100800 */
[C---:B------:R-:W-:Y:S01]  /*2310*/  IMAD R7, R251.reuse, R7, R12 ;  /* 0x00000007fb077224 */ /* 0x040fe200078e020c */
[----:B------:R3:W-:Y:S01]  /*2320*/  STL [R1+0x3fd0], R6 ;  /* 0x003fd00601007387 */ /* 0x0007e20000100800 */
[----:B-1----:R-:W-:Y:S01]  /*2330*/  IMAD R4, R251, R8, R13 ;  /* 0x00000008fb047224 */ /* 0x002fe200078e020d */
[----:B------:R-:W-:-:S02]  /*2340*/  IABS R13, R10 ;  /* 0x0000000a000d7213 */ /* 0x000fc40000000000 */
[----:B--2---:R-:W-:Y:S02]  /*2350*/  IADD3 R5, R30, 0x48, RZ ;  /* 0x000000481e057810 */ /* 0x004fe40007ffe0ff */
[----:B------:R1:W-:Y:S01]  /*2360*/  STL [R1+0x130], R4 ;  /* 0x0001300401007387 */ /* 0x0003e20000100800 */
[----:B------:R-:W-:Y:S01]  /*2370*/  IMAD.HI.U32 R8, R252, R13, RZ ;  /* 0x0000000dfc087227 */ /* 0x000fe200078e00ff */
[C---:B---3--:R-:W-:Y:S02]  /*2380*/  IADD3 R6, R30.reuse, 0x47, RZ ;  /* 0x000000471e067810 */ /* 0x048fe40007ffe0ff */
[----:B------:R2:W-:Y:S01]  /*2390*/  STL [R1+0x33bc], R10 ;  /* 0x0033bc0a01007387 */ /* 0x0005e20000100800 */
[----:B------:R-:W-:Y:S01]  /*23a0*/  IABS R16, R5 ;  /* 0x0000000500107213 */ /* 0x000fe20000000000 */
[----:B------:R-:W-:Y:S01]  /*23b0*/  IMAD.MOV R8, RZ, RZ, -R8 ;  /* 0x000000ffff087224 */ /* 0x000fe200078e0a08 */
[----:B------:R-:W-:Y:S01]  /*23c0*/  IABS R15, R6 ;  /* 0x00000006000f7213 */ /* 0x000fe20000000000 */
[----:B------:R3:W-:Y:S01]  /*23d0*/  STL [R1+0x33c0], R9 ;  /* 0x0033c00901007387 */ /* 0x0007e20000100800 */
[----:B-1----:R-:W-:Y:S01]  /*23e0*/  IADD3 R4, R30, 0x49, RZ ;  /* 0x000000491e047810 */ /* 0x002fe20007ffe0ff */
[----:B------:R-:W-:-:S02]  /*23f0*/  IMAD.HI.U32 R11, R252, R16, RZ ;  /* 0x00000010fc0b7227 */ /* 0x000fc400078e00ff */
[----:B------:R-:W-:Y:S01]  /*2400*/  STL [R1+0x33c4], R6 ;  /* 0x0033c40601007387 */ /* 0x000fe20000100800 */
[----:B------:R-:W-:Y:S01]  /*2410*/  IABS R17, R4 ;  /* 0x0000000400117213 */ /* 0x000fe20000000000 */
[C---:B--2---:R-:W-:Y:S02]  /*2420*/  IMAD.HI.U32 R10, R252.reuse, R15, RZ ;  /* 0x0000000ffc0a7227 */ /* 0x044fe400078e00ff */
[----:B------:R1:W-:Y:S02]  /*2430*/  STL [R1+0x33c8], R5 ;  /* 0x0033c80501007387 */ /* 0x0003e40000100800 */
[----:B---3--:R-:W-:Y:S02]  /*2440*/  IMAD.HI.U32 R9, R252, R14, RZ ;  /* 0x0000000efc097227 */ /* 0x008fe400078e00ff */
[----:B------:R2:W-:Y:S01]  /*2450*/  STL [R1+0x33d0], R4 ;  /* 0x0033d00401007387 */ /* 0x0005e20000100800 */
[----:B------:R-:W-:Y:S01]  /*2460*/  IADD3 R10, -R10, RZ, RZ ;  /* 0x000000ff0a0a7210 */ /* 0x000fe20007ffe1ff */
[----:B------:R-:W-:-:S02]  /*2470*/  IMAD.MOV R9, RZ, RZ, -R9 ;  /* 0x000000ffff097224 */ /* 0x000fc400078e0a09 */
[----:B------:R-:W-:-:S04]  /*2480*/  IMAD.HI.U32 R12, R252, R17, RZ ;  /* 0x00000011fc0c7227 */ /* 0x000fc800078e00ff */
[C---:B-1----:R-:W-:Y:S01]  /*2490*/  IMAD R5, R251.reuse, R8, R13 ;  /* 0x00000008fb057224 */ /* 0x042fe200078e020d */
[C---:B------:R-:W-:Y:S01]  /*24a0*/  IADD3 R8, R30.reuse, 0x4b, RZ ;  /* 0x0000004b1e087810 */ /* 0x040fe20007ffe0ff */
[C---:B--2---:R-:W-:Y:S01]  /*24b0*/  IMAD R4, R251.reuse, R9, R14 ;  /* 0x00000009fb047224 */ /* 0x044fe200078e020e */
[----:B------:R-:W-:Y:S01]  /*24c0*/  IADD3 R9, R30, 0x4a, RZ ;  /* 0x0000004a1e097810 */ /* 0x000fe20007ffe0ff */
[----:B------:R-:W-:Y:S01]  /*24d0*/  IMAD.MOV R11, RZ, RZ, -R11 ;  /* 0x000000ffff0b7224 */ /* 0x000fe200078e0a0b */
[----:B------:R1:W-:Y:S01]  /*24e0*/  STL [R1+0x12c], R5 ;  /* 0x00012c0501007387 */ /* 0x0003e20000100800 */
[----:B------:R-:W-:Y:S01]  /*24f0*/  IMAD.MOV R12, RZ, RZ, -R12 ;  /* 0x000000ffff0c7224 */ /* 0x000fe200078e0a0c */
[----:B------:R-:W-:Y:S01]  /*2500*/  IABS R13, R9 ;  /* 0x00000009000d7213 */ /* 0x000fe20000000000 */
[----:B------:R-:W-:Y:S01]  /*2510*/  IMAD R6, R251, R10, R15 ;  /* 0x0000000afb067224 */ /* 0x000fe200078e020f */
[----:B------:R2:W-:Y:S01]  /*2520*/  STL [R1+0x128], R4 ;  /* 0x0001280401007387 */ /* 0x0005e20000100800 */
[----:B------:R-:W-:-:S03]  /*2530*/  IABS R14, R8 ;  /* 0x00000008000e7213 */ /* 0x000fc60000000000 */
[----:B------:R3:W-:Y:S01]  /*2540*/  STL [R1+0x124], R6 ;  /* 0x0001240601007387 */ /* 0x0007e20000100800 */
[C---:B-1----:R-:W-:Y:S02]  /*2550*/  IMAD R5, R251.reuse, R11, R16 ;  /* 0x0000000bfb057224 */ /* 0x042fe400078e0210 */
[----:B--2---:R-:W-:-:S03]  /*2560*/  IMAD R4, R251, R12, R17 ;  /* 0x0000000cfb047224 */ /* 0x004fc600078e0211 */
[----:B------:R1:W-:Y:S01]  /*2570*/  STL [R1+0x120], R5 ;  /* 0x0001200501007387 */ /* 0x0003e20000100800 */
[----:B---3--:R-:W-:-:S03]  /*2580*/  IADD3 R6, R30, 0x4c, RZ ;  /* 0x0000004c1e067810 */ /* 0x008fc60007ffe0ff */
[----:B------:R2:W-:Y:S01]  /*2590*/  STL [R1+0x11c], R4 ;  /* 0x00011c0401007387 */ /* 0x0005e20000100800 */
[----:B------:R-:W-:-:S03]  /*25a0*/  IABS R15, R6 ;  /* 0x00000006000f7213 */ /* 0x000fc60000000000 */
[----:B------:R3:W-:Y:S01]  /*25b0*/  STL [R1+0x33d4], R9 ;  /* 0x0033d40901007387 */ /* 0x0007e20000100800 */
[----:B-1----:R-:W-:-:S03]  /*25c0*/  IADD3 R5, R30, 0x4d, RZ ;  /* 0x0000004d1e057810 */ /* 0x002fc60007ffe0ff */
[----:B------:R1:W-:Y:S01]  /*25d0*/  STL [R1+0x33dc], R8 ;  /* 0x0033dc0801007387 */ /* 0x0003e20000100800 */
[----:B------:R-:W-:Y:S01]  /*25e0*/  IMAD.HI.U32 R10, R252, R15, RZ ;  /* 0x0000000ffc0a7227 */ /* 0x000fe200078e00ff */
[----:B--2---:R-:W-:Y:S02]  /*25f0*/  IADD3 R4, R30, 0x4e, RZ ;  /* 0x0000004e1e047810 */ /* 0x004fe40007ffe0ff */
[----:B------:R-:W-:Y:S01]  /*2600*/  IABS R16, R5 ;  /* 0x0000000500107213 */ /* 0x000fe20000000000 */
[----:B------:R-:W-:Y:S01]  /*2610*/  STL [R1+0x33e0], R6 ;  /* 0x0033e00601007387 */ /* 0x000fe20000100800 */
[----:B------:R-:W-:Y:S01]  /*2620*/  IABS R17, R4 ;  /* 0x0000000400117213 */ /* 0x000fe20000000000 */
[C---:B---3--:R-:W-:Y:S02]  /*2630*/  IMAD.HI.U32 R9, R252.reuse, R14, RZ ;  /* 0x0000000efc097227 */ /* 0x048fe400078e00ff */
[----:B------:R2:W-:Y:S02]  /*2640*/  STL [R1+0x33e4], R5 ;  /* 0x0033e40501007387 */ /* 0x0005e40000100800 */
[----:B-1----:R-:W-:-:S02]  /*2650*/  IMAD.HI.U32 R8, R252, R13, RZ ;  /* 0x0000000dfc087227 */ /* 0x002fc400078e00ff */
[----:B------:R1:W-:Y:S02]  /*2660*/  STL [R1+0x33ec], R4 ;  /* 0x0033ec0401007387 */ /* 0x0003e40000100800 */
[----:B------:R-:W-:Y:S02]  /*2670*/  IMAD.MOV R8, RZ, RZ, -R8 ;  /* 0x000000ffff087224 */ /* 0x000fe400078e0a08 */
[----:B------:R-:W-:-:S04]  /*2680*/  IMAD.HI.U32 R12, R252, R17, RZ ;  /* 0x00000011fc0c7227 */ /* 0x000fc800078e00ff */
[----:B------:R-:W-:Y:S01]  /*2690*/  IMAD.MOV R9, RZ, RZ, -R9 ;  /* 0x000000ffff097224 */ /* 0x000fe200078e0a09 */
[----:B------:R-:W-:Y:S01]  /*26a0*/  IADD3 R12, -R12, RZ, RZ ;  /* 0x000000ff0c0c7210 */ /* 0x000fe20007ffe1ff */
[----:B------:R-:W-:-:S04]  /*26b0*/  IMAD.HI.U32 R11, R252, R16, RZ ;  /* 0x00000010fc0b7227 */ /* 0x000fc800078e00ff */
[C---:B--2---:R-:W-:Y:S01]  /*26c0*/  IMAD R5, R251.reuse, R8, R13 ;  /* 0x00000008fb057224 */ /* 0x044fe200078e020d */
[C---:B------:R-:W-:Y:S01]  /*26d0*/  IADD3 R8, R30.reuse, 0x50, RZ ;  /* 0x000000501e087810 */ /* 0x040fe20007ffe0ff */
[----:B------:R-:W-:Y:S02]  /*26e0*/  IMAD.MOV R10, RZ, RZ, -R10 ;  /* 0x000000ffff0a7224 */ /* 0x000fe400078e0a0a */
[C---:B-1----:R-:W-:Y:S01]  /*26f0*/  IMAD R4, R251.reuse, R9, R14 ;  /* 0x00000009fb047224 */ /* 0x042fe200078e020e */
[----:B------:R1:W-:Y:S01]  /*2700*/  STL [R1+0x118], R5 ;  /* 0x0001180501007387 */ /* 0x0003e20000100800 */
[----:B------:R-:W-:Y:S01]  /*2710*/  IMAD.MOV R11, RZ, RZ, -R11 ;  /* 0x000000ffff0b7224 */ /* 0x000fe200078e0a0b */
[----:B------:R-:W-:Y:S01]  /*2720*/  IADD3 R9, R30, 0x4f, RZ ;  /* 0x0000004f1e097810 */ /* 0x000fe20007ffe0ff */
[----:B------:R-:W-:Y:S01]  /*2730*/  IMAD R6, R251, R10, R15 ;  /* 0x0000000afb067224 */ /* 0x000fe200078e020f */
[----:B------:R2:W-:Y:S01]  /*2740*/  STL [R1+0x114], R4 ;  /* 0x0001140401007387 */ /* 0x0005e20000100800 */
[----:B------:R-:W-:-:S02]  /*2750*/  IABS R14, R8 ;  /* 0x00000008000e7213 */ /* 0x000fc40000000000 */
[----:B------:R-:W-:Y:S01]  /*2760*/  IABS R13, R9 ;  /* 0x00000009000d7213 */ /* 0x000fe20000000000 */
        /* <DEDUP_REMOVED lines=14> */
[C---:B---3--:R-:W-:Y:S01]  /*2850*/  IMAD.HI.U32 R9, R252.reuse, R14, RZ ;  /* 0x0000000efc097227 */ /* 0x048fe200078e00ff */
[----:B------:R-:W-:Y:S02]  /*2860*/  IABS R17, R4 ;  /* 0x0000000400117213 */ /* 0x000fe40000000000 */
[----:B------:R2:W-:Y:S01]  /*2870*/  STL [R1+0x3400], R5 ;  /* 0x0034000501007387 */ /* 0x0005e20000100800 */
[----:B-1----:R-:W-:-:S03]  /*2880*/  IMAD.HI.U32 R8, R252, R13, RZ ;  /* 0x0000000dfc087227 */ /* 0x002fc600078e00ff */
[----:B------:R1:W-:Y:S01]  /*2890*/  STL [R1+0x3408], R4 ;  /* 0x0034080401007387 */ /* 0x0003e20000100800 */
[----:B------:R-:W-:Y:S02]  /*28a0*/  IMAD.MOV R8, RZ, RZ, -R8 ;  /* 0x000000ffff087224 */ /* 0x000fe400078e0a08 */
[----:B------:R-:W-:-:S04]  /*28b0*/  IMAD.HI.U32 R11, R252, R16, RZ ;  /* 0x00000010fc0b7227 */ /* 0x000fc800078e00ff */
[----:B------:R-:W-:Y:S02]  /*28c0*/  IMAD.MOV R9, RZ, RZ, -R9 ;  /* 0x000000ffff097224 */ /* 0x000fe400078e0a09 */
[----:B------:R-:W-:-:S04]  /*28d0*/  IMAD.HI.U32 R12, R252, R17, RZ ;  /* 0x00000011fc0c7227 */ /* 0x000fc800078e00ff */
[C---:B--2---:R-:W-:Y:S01]  /*28e0*/  IMAD R5, R251.reuse, R8, R13 ;  /* 0x00000008fb057224 */ /* 0x044fe200078e020d */
[C---:B------:R-:W-:Y:S01]  /*28f0*/  IADD3 R8, R30.reuse, 0x55, RZ ;  /* 0x000000551e087810 */ /* 0x040fe20007ffe0ff */
[----:B------:R-:W-:Y:S02]  /*2900*/  IMAD.MOV R10, RZ, RZ, -R10 ;  /* 0x000000ffff0a7224 */ /* 0x000fe400078e0a0a */
[----:B------:R-:W-:Y:S01]  /*2910*/  IMAD.MOV R11, RZ, RZ, -R11 ;  /* 0x000000ffff0b7224 */ /* 0x000fe200078e0a0b */
[----:B------:R2:W-:Y:S01]  /*2920*/  STL [R1+0x104], R5 ;  /* 0x0001040501007387 */ /* 0x0005e20000100800 */
[C---:B-1----:R-:W-:Y:S01]  /*2930*/  IMAD R4, R251.reuse, R9, R14 ;  /* 0x00000009fb047224 */ /* 0x042fe200078e020e */
[----:B------:R-:W-:Y:S01]  /*2940*/  IADD3 R9, R30, 0x54, RZ ;  /* 0x000000541e097810 */ /* 0x000fe20007ffe0ff */
[----:B------:R-:W-:Y:S01]  /*2950*/  IMAD.MOV R12, RZ, RZ, -R12 ;  /* 0x000000ffff0c7224 */ /* 0x000fe200078e0a0c */
[----:B------:R-:W-:Y:S01]  /*2960*/  IABS R14, R8 ;  /* 0x00000008000e7213 */ /* 0x000fe20000000000 */
[C---:B------:R-:W-:Y:S01]  /*2970*/  IMAD R6, R251.reuse, R10, R15 ;  /* 0x0000000afb067224 */ /* 0x040fe200078e020f */
[----:B------:R1:W-:Y:S01]  /*2980*/  STL [R1+0x100], R4 ;  /* 0x0001000401007387 */ /* 0x0003e20000100800 */
[----:B------:R-:W-:Y:S01]  /*2990*/  IABS R13, R9 ;  /* 0x00000009000d7213 */ /* 0x000fe20000000000 */
[----:B--2---:R-:W-:-:S02]  /*29a0*/  IMAD R5, R251, R11, R16 ;  /* 0x0000000bfb057224 */ /* 0x004fc400078e0210 */
[----:B------:R2:W-:Y:S04]  /*29b0*/  STL [R1+0xfc], R6 ;  /* 0x0000fc0601007387 */ /* 0x0005e80000100800 */
[----:B------:R3:W-:Y:S01]  /*29c0*/  STL [R1+0xf8], R5 ;  /* 0x0000f80501007387 */ /* 0x0007e20000100800 */
[----:B-1----:R-:W-:Y:S01]  /*29d0*/  IMAD R4, R251, R12, R17 ;  /* 0x0000000cfb047224 */ /* 0x002fe200078e0211 */
[----:B--2---:R-:W-:-:S04]  /*29e0*/  IADD3 R6, R30, 0x56, RZ ;  /* 0x000000561e067810 */ /* 0x004fc80007ffe0ff */
[----:B------:R1:W-:Y:S01]  /*29f0*/  STL [R1+0xf4], R4 ;  /* 0x0000f40401007387 */ /* 0x0003e20000100800 */
[----:B---3--:R-:W-:-:S03]  /*2a00*/  IADD3 R5, R30, 0x57, RZ ;  /* 0x000000571e057810 */ /* 0x008fc60007ffe0ff */
[----:B------:R2:W-:Y:S01]  /*2a10*/  STL [R1+0x340c], R9 ;  /* 0x00340c0901007387 */ /* 0x0005e20000100800 */
[----:B------:R-:W-:Y:S02]  /*2a20*/  IABS R15, R6 ;  /* 0x00000006000f7213 */ /* 0x000fe40000000000 */
[----:B------:R-:W-:Y:S01]  /*2a30*/  IABS R16, R5 ;  /* 0x0000000500107213 */ /* 0x000fe20000000000 */
[----:B------:R3:W-:Y:S01]  /*2a40*/  STL [R1+0x3410], R8 ;  /* 0x0034100801007387 */ /* 0x0007e20000100800 */
[----:B-1----:R-:W-:Y:S01]  /*2a50*/  IADD3 R4, R30, 0x58, RZ ;  /* 0x000000581e047810 */ /* 0x002fe20007ffe0ff */
[C---:B------:R-:W-:Y:S02]  /*2a60*/  IMAD.HI.U32 R10, R252.reuse, R15, RZ ;  /* 0x0000000ffc0a7227 */ /* 0x040fe400078e00ff */
[----:B------:R1:W-:Y:S01]  /*2a70*/  STL [R1+0x3414], R6 ;  /* 0x0034140601007387 */ /* 0x0003e20000100800 */
[----:B------:R-:W-:Y:S01]  /*2a80*/  IABS R17, R4 ;  /* 0x0000000400117213 */ /* 0x000fe20000000000 */
[----:B--2---:R-:W-:-:S02]  /*2a90*/  IMAD.HI.U32 R9, R252, R14, RZ ;  /* 0x0000000efc097227 */ /* 0x004fc400078e00ff */
[----:B------:R2:W-:Y:S02]  /*2aa0*/  STL [R1+0x3418], R5 ;  /* 0x0034180501007387 */ /* 0x0005e40000100800 */
[C---:B---3--:R-:W-:Y:S01]  /*2ab0*/  IMAD.HI.U32 R8, R252.reuse, R13, RZ ;  /* 0x0000000dfc087227 */ /* 0x048fe200078e00ff */
[----:B------:R-:W-:Y:S01]  /*2ac0*/  IADD3 R9, -R9, RZ, RZ ;  /* 0x000000ff09097210 */ /* 0x000fe20007ffe1ff */
[----:B------:R-:W-:Y:S02]  /*2ad0*/  STL [R1+0x3424], R4 ;  /* 0x0034240401007387 */ /* 0x000fe40000100800 */
[----:B------:R-:W-:Y:S02]  /*2ae0*/  IMAD.MOV R8, RZ, RZ, -R8 ;  /* 0x000000ffff087224 */ /* 0x000fe400078e0a08 */
[----:B------:R-:W-:-:S04]  /*2af0*/  IMAD.HI.U32 R11, R252, R16, RZ ;  /* 0x00000010fc0b7227 */ /* 0x000fc800078e00ff */
[----:B------:R-:W-:Y:S02]  /*2b00*/  IMAD.MOV R10, RZ, RZ, -R10 ;  /* 0x000000ffff0a7224 */ /* 0x000fe400078e0a0a */
[C---:B------:R-:W-:Y:S02]  /*2b10*/  IMAD R8, R251.reuse, R8, R13 ;  /* 0x00000008fb087224 */ /* 0x040fe400078e020d */
[----:B------:R-:W-:Y:S02]  /*2b20*/  IMAD.MOV R11, RZ, RZ, -R11 ;  /* 0x000000ffff0b7224 */ /* 0x000fe400078e0a0b */
[----:B------:R-:W-:Y:S01]  /*2b30*/  IMAD R9, R251, R9, R14 ;  /* 0x00000009fb097224 */ /* 0x000fe200078e020e */
[----:B------:R3:W-:Y:S01]  /*2b40*/  STL [R1+0x3fc0], R8 ;  /* 0x003fc00801007387 */ /* 0x0007e20000100800 */
[----:B------:R-:W-:-:S03]  /*2b50*/  IMAD.HI.U32 R12, R252, R17, RZ ;  /* 0x00000011fc0c7227 */ /* 0x000fc600078e00ff */
[----:B------:R4:W-:Y:S01]  /*2b60*/  STL [R1+0x3fc4], R9 ;  /* 0x003fc40901007387 */ /* 0x0009e20000100800 */
[C---:B-1----:R-:W-:Y:S02]  /*2b70*/  IMAD R6, R251.reuse, R10, R15 ;  /* 0x0000000afb067224 */ /* 0x042fe400078e020f */
[C---:B--2---:R-:W-:Y:S02]  /*2b80*/  IMAD R5, R251.reuse, R11, R16 ;  /* 0x0000000bfb057224 */ /* 0x044fe400078e0210 */
[----:B------:R-:W-:Y:S01]  /*2b90*/  IMAD.MOV R12, RZ, RZ, -R12 ;  /* 0x000000ffff0c7224 */ /* 0x000fe200078e0a0c */
[----:B------:R1:W-:Y:S01]  /*2ba0*/  STL [R1+0x174], R6 ;  /* 0x0001740601007387 */ /* 0x0003e20000100800 */
[C---:B---3--:R-:W-:Y:S02]  /*2bb0*/  IADD3 R8, R30.reuse, 0x5a, RZ ;  /* 0x0000005a1e087810 */ /* 0x048fe40007ffe0ff */
[----:B------:R-:W-:Y:S01]  /*2bc0*/  IMAD R4, R251, R12, R17 ;  /* 0x0000000cfb047224 */ /* 0x000fe200078e0211 */
[----:B----4-:R-:W-:Y:S01]  /*2bd0*/  IADD3 R9, R30, 0x59, RZ ;  /* 0x000000591e097810 */ /* 0x010fe20007ffe0ff */
[----:B------:R2:W-:Y:S01]  /*2be0*/  STL [R1+0x170], R5 ;  /* 0x0001700501007387 */ /* 0x0005e20000100800 */
[----:B------:R-:W-:-:S02]  /*2bf0*/  IABS R16, R8 ;  /* 0x0000000800107213 */ /* 0x000fc40000000000 */
[----:B------:R-:W-:Y:S01]  /*2c00*/  IABS R15, R9 ;  /* 0x00000009000f7213 */ /* 0x000fe20000000000 */
[----:B------:R3:W-:Y:S01]  /*2c10*/  STL [R1+0x16c], R4 ;  /* 0x00016c0401007387 */ /* 0x0007e20000100800 */
[----:B-1----:R-:W-:Y:S01]  /*2c20*/  IADD3 R6, R30, 0x5b, RZ ;  /* 0x0000005b1e067810 */ /* 0x002fe20007ffe0ff */
[C---:B------:R-:W-:Y:S02]  /*2c30*/  IMAD.HI.U32 R11, R252.reuse, R16, RZ ;  /* 0x00000010fc0b7227 */ /* 0x040fe400078e00ff */
[----:B------:R1:W-:Y:S01]  /*2c40*/  STL [R1+0x3428], R9 ;  /* 0x0034280901007387 */ /* 0x0003e20000100800 */
[----:B------:R-:W-:Y:S01]  /*2c50*/  IABS R17, R6 ;  /* 0x0000000600117213 */ /* 0x000fe20000000000 */
[----:B------:R-:W-:Y:S01]  /*2c60*/  IMAD.HI.U32 R10, R252, R15, RZ ;  /* 0x0000000ffc0a7227 */ /* 0x000fe200078e00ff */
[C---:B--2---:R-:W-:Y:S01]  /*2c70*/  IADD3 R5, R30.reuse, 0x5c, RZ ;  /* 0x0000005c1e057810 */ /* 0x044fe20007ffe0ff */
[----:B------:R2:W-:Y:S01]  /*2c80*/  STL [R1+0x342c], R8 ;  /* 0x00342c0801007387 */ /* 0x0005e20000100800 */
[----:B---3--:R-:W-:Y:S01]  /*2c90*/  IADD3 R4, R30, 0x5d, RZ ;  /* 0x0000005d1e047810 */ /* 0x008fe20007ffe0ff */
[----:B------:R-:W-:Y:S01]  /*2ca0*/  IMAD.MOV R10, RZ, RZ, -R10 ;  /* 0x000000ffff0a7224 */ /* 0x000fe200078e0a0a */
[----:B------:R-:W-:Y:S01]  /*2cb0*/  IABS R18, R5 ;  /* 0x0000000500127213 */ /* 0x000fe20000000000 */
[----:B------:R-:W-:Y:S01]  /*2cc0*/  IMAD.HI.U32 R12, R252, R17, RZ ;  /* 0x00000011fc0c7227 */ /* 0x000fe200078e00ff */
[----:B------:R-:W-:Y:S01]  /*2cd0*/  STL [R1+0x3430], R6 ;  /* 0x0034300601007387 */ /* 0x000fe20000100800 */
[----:B------:R-:W-:-:S02]  /*2ce0*/  IABS R19, R4 ;  /* 0x0000000400137213 */ /* 0x000fc40000000000 */
[----:B------:R-:W-:Y:S01]  /*2cf0*/  IMAD.HI.U32 R13, R252, R18, RZ ;  /* 0x00000012fc0d7227 */ /* 0x000fe200078e00ff */
[----:B------:R3:W-:Y:S01]  /*2d00*/  STL [R1+0x3434], R5 ;  /* 0x0034340501007387 */ /* 0x0007e20000100800 */
[----:B-1----:R-:W-:Y:S02]  /*2d10*/  IADD3 R9, R30, 0x5e, RZ ;  /* 0x0000005e1e097810 */ /* 0x002fe40007ffe0ff */
[----:B------:R-:W-:Y:S01]  /*2d20*/  IMAD.MOV R11, RZ, RZ, -R11 ;  /* 0x000000ffff0b7224 */ /* 0x000fe200078e0a0b */
[----:B------:R-:W-:Y:S01]  /*2d30*/  IADD3 R13, -R13, RZ, RZ ;  /* 0x000000ff0d0d7210 */ /* 0x000fe20007ffe1ff */
[----:B------:R-:W-:Y:S01]  /*2d40*/  IMAD.MOV R12, RZ, RZ, -R12 ;  /* 0x000000ffff0c7224 */ /* 0x000fe200078e0a0c */
[----:B------:R1:W-:Y:S01]  /*2d50*/  STL [R1+0x343c], R4 ;  /* 0x00343c0401007387 */ /* 0x0003e20000100800 */
[----:B------:R-:W-:Y:S01]  /*2d60*/  IMAD.HI.U32 R14, R252, R19, RZ ;  /* 0x00000013fc0e7227 */ /* 0x000fe200078e00ff */
[----:B--2---:R-:W-:-:S03]  /*2d70*/  IADD3 R8, R30, 0x5f, RZ ;  /* 0x0000005f1e087810 */ /* 0x004fc60007ffe0ff */
[C---:B---3--:R-:W-:Y:S01]  /*2d80*/  IMAD R5, R251.reuse, R10, R15 ;  /* 0x0000000afb057224 */ /* 0x048fe200078e020f */
[----:B------:R-:W-:Y:S01]  /*2d90*/  IABS R15, R9 ;  /* 0x00000009000f7213 */ /* 0x000fe20000000000 */
[C---:B------:R-:W-:Y:S02]  /*2da0*/  IMAD R6, R251.reuse, R12, R17 ;  /* 0x0000000cfb067224 */ /* 0x040fe400078e0211 */
[----:B------:R-:W-:Y:S01]  /*2db0*/  IMAD.MOV R14, RZ, RZ, -R14 ;  /* 0x000000ffff0e7224 */ /* 0x000fe200078e0a0e */
[----:B------:R2:W-:Y:S01]  /*2dc0*/  STL [R1+0x168], R5 ;  /* 0x0001680501007387 */ /* 0x0005e20000100800 */
[----:B-1----:R-:W-:Y:S01]  /*2dd0*/  IMAD R4, R251, R11, R16 ;  /* 0x0000000bfb047224 */ /* 0x002fe200078e0210 */
[----:B------:R-:W-:Y:S01]  /*2de0*/  IABS R16, R8 ;  /* 0x0000000800107213 */ /* 0x000fe20000000000 */
[----:B------:R-:W-:-:S03]  /*2df0*/  IMAD.HI.U32 R10, R252, R15, RZ ;  /* 0x0000000ffc0a7227 */ /* 0x000fc600078e00ff */
[----:B------:R1:W-:Y:S01]  /*2e00*/  STL [R1+0x164], R4 ;  /* 0x0001640401007387 */ /* 0x0003e20000100800 */
[----:B------:R-:W-:-:S03]  /*2e10*/  IMAD.HI.U32 R11, R252, R16, RZ ;  /* 0x00000010fc0b7227 */ /* 0x000fc600078e00ff */
[----:B------:R3:W-:Y:S01]  /*2e20*/  STL [R1+0x160], R6 ;  /* 0x0001600601007387 */ /* 0x0007e20000100800 */
[C---:B--2---:R-:W-:Y:S02]  /*2e30*/  IMAD R5, R251.reuse, R13, R18 ;  /* 0x0000000dfb057224 */ /* 0x044fe400078e0212 */
[----:B------:R-:W-:Y:S02]  /*2e40*/  IMAD.MOV R10, RZ, RZ, -R10 ;  /* 0x000000ffff0a7224 */ /* 0x000fe400078e0a0a */
[----:B------:R-:W-:Y:S01]  /*2e50*/  IMAD.MOV R11, RZ, RZ, -R11 ;  /* 0x000000ffff0b7224 */ /* 0x000fe200078e0a0b */
[----:B------:R2:W-:Y:S01]  /*2e60*/  STL [R1+0x15c], R5 ;  /* 0x00015c0501007387 */ /* 0x0005e20000100800 */
[----:B-1----:R-:W-:Y:S01]  /*2e70*/  IMAD R4, R251, R14, R19 ;  /* 0x0000000efb047224 */ /* 0x002fe200078e0213 */
[----:B---3--:R-:W-:-:S04]  /*2e80*/  IADD3 R6, R30, 0x60, RZ ;  /* 0x000000601e067810 */ /* 0x008fc80007ffe0ff */
[----:B------:R1:W-:Y:S01]  /*2e90*/  STL [R1+0x158], R4 ;  /* 0x0001580401007387 */ /* 0x0003e20000100800 */
[----:B------:R-:W-:Y:S02]  /*2ea0*/  IABS R17, R6 ;  /* 0x0000000600117213 */ /* 0x000fe40000000000 */
[----:B--2---:R-:W-:Y:S01]  /*2eb0*/  IADD3 R5, R30, 0x61, RZ ;  /* 0x000000611e057810 */ /* 0x004fe20007ffe0ff */
[----:B------:R2:W-:Y:S02]  /*2ec0*/  STL [R1+0x3440], R9 ;  /* 0x0034400901007387 */ /* 0x0005e40000100800 */
[----:B------:R-:W-:Y:S01]  /*2ed0*/  IMAD.HI.U32 R12, R252, R17, RZ ;  /* 0x00000011fc0c7227 */ /* 0x000fe200078e00ff */
[----:B------:R-:W-:Y:S01]  /*2ee0*/  IABS R18, R5 ;  /* 0x0000000500127213 */ /* 0x000fe20000000000 */
[----:B------:R3:W-:Y:S01]  /*2ef0*/  STL [R1+0x3444], R8 ;  /* 0x0034440801007387 */ /* 0x0007e20000100800 */
[----:B-1----:R-:W-:Y:S01]  /*2f00*/  IADD3 R4, R30, 0x62, RZ ;  /* 0x000000621e047810 */ /* 0x002fe20007ffe0ff */
[----:B------:R-:W-:-:S02]  /*2f10*/  IMAD.MOV R12, RZ, RZ, -R12 ;  /* 0x000000ffff0c7224 */ /* 0x000fc400078e0a0c */
[----:B------:R1:W-:Y:S01]  /*2f20*/  STL [R1+0x3448], R6 ;  /* 0x0034480601007387 */ /* 0x0003e20000100800 */
[----:B------:R-:W-:Y:S01]  /*2f30*/  IABS R19, R4 ;  /* 0x0000000400137213 */ /* 0x000fe20000000000 */
[----:B------:R-:W-:Y:S01]  /*2f40*/  IMAD.HI.U32 R13, R252, R18, RZ ;  /* 0x00000012fc0d7227 */ /* 0x000fe200078e00ff */
[C---:B--2---:R-:W-:Y:S01]  /*2f50*/  IADD3 R9, R30.reuse, 0x63, RZ ;  /* 0x000000631e097810 */ /* 0x044fe20007ffe0ff */
[----:B------:R2:W-:Y:S02]  /*2f60*/  STL [R1+0x3450], R5 ;  /* 0x0034500501007387 */ /* 0x0005e40000100800 */
[----:B------:R-:W-:Y:S01]  /*2f70*/  IMAD.MOV R13, RZ, RZ, -R13 ;  /* 0x000000ffff0d7224 */ /* 0x000fe200078e0a0d */
[----:B---3--:R-:W-:Y:S01]  /*2f80*/  IADD3 R8, R30, 0x64, RZ ;  /* 0x000000641e087810 */ /* 0x008fe20007ffe0ff */
[----:B------:R3:W-:Y:S01]  /*2f90*/  STL [R1+0x3458], R4 ;  /* 0x0034580401007387 */ /* 0x0007e20000100800 */
[----:B------:R-:W-:-:S04]  /*2fa0*/  IMAD.HI.U32 R14, R252, R19, RZ ;  /* 0x00000013fc0e7227 */ /* 0x000fc800078e00ff */
[C---:B-1----:R-:W-:Y:S02]  /*2fb0*/  IMAD R6, R251.reuse, R12, R17 ;  /* 0x0000000cfb067224 */ /* 0x042fe400078e0211 */
[C---:B--2---:R-:W-:Y:S01]  /*2fc0*/  IMAD R5, R251.reuse, R10, R15 ;  /* 0x0000000afb057224 */ /* 0x044fe200078e020f */
[----:B------:R-:W-:Y:S01]  /*2fd0*/  IABS R15, R9 ;  /* 0x00000009000f7213 */ /* 0x000fe20000000000 */
[----:B------:R-:W-:Y:S02]  /*2fe0*/  IMAD.MOV R14, RZ, RZ, -R14 ;  /* 0x000000ffff0e7224 */ /* 0x000fe400078e0a0e */
[C---:B---3--:R-:W-:Y:S01]  /*2ff0*/  IMAD R4, R251.reuse, R11, R16 ;  /* 0x0000000bfb047224 */ /* 0x048fe200078e0210 */
[----:B------:R1:W-:Y:S01]  /*3000*/  STL [R1+0x154], R5 ;  /* 0x0001540501007387 */ /* 0x0003e20000100800 */
[----:B------:R-:W-:Y:S01]  /*3010*/  IABS R16, R8 ;  /* 0x0000000800107213 */ /* 0x000fe20000000000 */
[C---:B------:R-:W-:Y:S02]  /*3020*/  IMAD.HI.U32 R10, R252.reuse, R15, RZ ;  /* 0x0000000ffc0a7227 */ /* 0x040fe400078e00ff */
[----:B------:R2:W-:Y:S02]  /*3030*/  STL [R1+0x150], R4 ;  /* 0x0001500401007387 */ /* 0x0005e40000100800 */
[----:B------:R-:W-:Y:S01]  /*3040*/  IMAD.HI.U32 R11, R252, R16, RZ ;  /* 0x00000010fc0b7227 */ /* 0x000fe200078e00ff */
[----:B------:R-:W-:Y:S01]  /*3050*/  IADD3 R10, -R10, RZ, RZ ;  /* 0x000000ff0a0a7210 */ /* 0x000fe20007ffe1ff */
[----:B------:R3:W-:Y:S02]  /*3060*/  STL [R1+0x14c], R6 ;  /* 0x00014c0601007387 */ /* 0x0007e40000100800 */
[----:B-1----:R-:W-:-:S02]  /*3070*/  IMAD R5, R251, R13, R18 ;  /* 0x0000000dfb057224 */ /* 0x002fc400078e0212 */
[----:B------:R-:W-:Y:S02]  /*3080*/  IMAD.MOV R11, RZ, RZ, -R11 ;  /* 0x000000ffff0b7224 */ /* 0x000fe400078e0a0b */
[----:B--2---:R-:W-:Y:S01]  /*3090*/  IMAD R4, R251, R14, R19 ;  /* 0x0000000efb047224 */ /* 0x004fe200078e0213 */
        /* <DEDUP_REMOVED lines=8> */
[----:B------:R-:W-:Y:S02]  /*3120*/  IABS R18, R5 ;  /* 0x0000000500127213 */ /* 0x000fe40000000000 */
[C---:B--2---:R-:W-:Y:S01]  /*3130*/  IADD3 R4, R30.reuse, 0x67, RZ ;  /* 0x000000671e047810 */ /* 0x044fe20007ffe0ff */
[----:B------:R2:W-:Y:S01]  /*3140*/  STL [R1+0x3464], R6 ;  /* 0x0034640601007387 */ /* 0x0005e20000100800 */
[----:B------:R-:W-:Y:S01]  /*3150*/  IMAD.MOV R12, RZ, RZ, -R12 ;  /* 0x000000ffff0c7224 */ /* 0x000fe200078e0a0c */
[----:B---3--:R-:W-:Y:S01]  /*3160*/  IADD3 R9, R30, 0x68, RZ ;  /* 0x000000681e097810 */ /* 0x008fe20007ffe0ff */
[----:B------:R-:W-:Y:S01]  /*3170*/  IMAD.HI.U32 R13, R252, R18, RZ ;  /* 0x00000012fc0d7227 */ /* 0x000fe200078e00ff */
[----:B------:R3:W-:Y:S01]  /*3180*/  STL [R1+0x346c], R5 ;  /* 0x00346c0501007387 */ /* 0x0007e20000100800 */
[----:B------:R-:W-:-:S02]  /*3190*/  IABS R19, R4 ;  /* 0x0000000400137213 */ /* 0x000fc40000000000 */
[----:B------:R-:W-:Y:S01]  /*31a0*/  IMAD.MOV R13, RZ, RZ, -R13 ;  /* 0x000000ffff0d7224 */ /* 0x000fe200078e0a0d */
[----:B------:R4:W-:Y:S01]  /*31b0*/  STL [R1+0x3470], R4 ;  /* 0x0034700401007387 */ /* 0x0009e20000100800 */
[----:B-1----:R-:W-:Y:S01]  /*31c0*/  IADD3 R8, R30, 0x69, RZ ;  /* 0x000000691e087810 */ /* 0x002fe20007ffe0ff */
[----:B--2---:R-:W-:Y:S01]  /*31d0*/  IMAD R6, R251, R11, R16 ;  /* 0x0000000bfb067224 */ /* 0x004fe200078e0210 */
[----:B------:R-:W-:Y:S01]  /*31e0*/  IABS R16, R9 ;  /* 0x0000000900107213 */ /* 0x000fe20000000000 */
[----:B------:R-:W-:-:S04]  /*31f0*/  IMAD.HI.U32 R14, R252, R19, RZ ;  /* 0x00000013fc0e7227 */ /* 0x000fc800078e00ff */
[C---:B---3--:R-:W-:Y:S01]  /*3200*/  IMAD R5, R251.reuse, R12, R17 ;  /* 0x0000000cfb057224 */ /* 0x048fe200078e0211 */
[----:B------:R-:W-:Y:S01]  /*3210*/  IABS R17, R8 ;  /* 0x0000000800117213 */ /* 0x000fe20000000000 */
[C---:B----4-:R-:W-:Y:S02]  /*3220*/  IMAD R4, R251.reuse, R10, R15 ;  /* 0x0000000afb047224 */ /* 0x050fe400078e020f */
[----:B------:R-:W-:Y:S02]  /*3230*/  IMAD.MOV R14, RZ, RZ, -R14 ;  /* 0x000000ffff0e7224 */ /* 0x000fe400078e0a0e */
[C---:B------:R-:W-:Y:S01]  /*3240*/  IMAD.HI.U32 R11, R252.reuse, R16, RZ ;  /* 0x00000010fc0b7227 */ /* 0x040fe200078e00ff */
[----:B------:R1:W-:Y:S03]  /*3250*/  STL [R1+0x140], R4 ;  /* 0x0001400401007387 */ /* 0x0003e60000100800 */
[----:B------:R-:W-:Y:S01]  /*3260*/  IMAD R10, R251, R14, R19 ;  /* 0x0000000efb0a7224 */ /* 0x000fe200078e0213 */
[----:B------:R2:W-:Y:S01]  /*3270*/  STL [R1+0x13c], R6 ;  /* 0x00013c0601007387 */ /* 0x0005e20000100800 */
[----:B------:R-:W-:-:S03]  /*3280*/  IMAD.HI.U32 R12, R252, R17, RZ ;  /* 0x00000011fc0c7227 */ /* 0x000fc600078e00ff */
[----:B------:R3:W-:Y:S01]  /*3290*/  STL [R1+0x138], R5 ;  /* 0x0001380501007387 */ /* 0x0007e20000100800 */
[----:B------:R-:W-:Y:S02]  /*32a0*/  IMAD.MOV R11, RZ, RZ, -R11 ;  /* 0x000000ffff0b7224 */ /* 0x000fe400078e0a0b */
[----:B-1----:R-:W-:Y:S02]  /*32b0*/  IMAD R4, R251, R13, R18 ;  /* 0x0000000dfb047224 */ /* 0x002fe400078e0212 */
[----:B------:R-:W-:Y:S01]  /*32c0*/  IMAD.MOV R12, RZ, RZ, -R12 ;  /* 0x000000ffff0c7224 */ /* 0x000fe200078e0a0c */
[C---:B--2---:R-:W-:Y:S02]  /*32d0*/  IADD3 R6, R30.reuse, 0x6a, RZ ;  /* 0x0000006a1e067810 */ /* 0x044fe40007ffe0ff */
[----:B------:R1:W-:Y:S01]  /*32e0*/  STL [R1+0x134], R4 ;  /* 0x0001340401007387 */ /* 0x0003e20000100800 */
[----:B---3--:R-:W-:Y:S02]  /*32f0*/  IADD3 R5, R30, 0x6b, RZ ;  /* 0x0000006b1e057810 */ /* 0x008fe40007ffe0ff */
[----:B------:R-:W-:Y:S01]  /*3300*/  IABS R18, R6 ;  /* 0x0000000600127213 */ /* 0x000fe20000000000 */
[----:B------:R2:W-:Y:S01]  /*3310*/  STL [R1+0x3478], R9 ;  /* 0x0034780901007387 */ /* 0x0005e20000100800 */
[----:B------:R-:W-:-:S03]  /*3320*/  IABS R19, R5 ;  /* 0x0000000500137213 */ /* 0x000fc60000000000 */
[----:B------:R-:W-:Y:S01]  /*3330*/  IMAD.HI.U32 R13, R252, R18, RZ ;  /* 0x00000012fc0d7227 */ /* 0x000fe200078e00ff */
[----:B-1----:R-:W-:Y:S01]  /*3340*/  IADD3 R4, R30, 0x6c, RZ ;  /* 0x0000006c1e047810 */ /* 0x002fe20007ffe0ff */
[----:B------:R1:W-:Y:S02]  /*3350*/  STL [R1+0x347c], R8 ;  /* 0x00347c0801007387 */ /* 0x0003e40000100800 */
[----:B------:R-:W-:Y:S01]  /*3360*/  IMAD.HI.U32 R14, R252, R19, RZ ;  /* 0x00000013fc0e7227 */ /* 0x000fe200078e00ff */
[----:B------:R-:W-:Y:S01]  /*3370*/  IABS R20, R4 ;  /* 0x0000000400147213 */ /* 0x000fe20000000000 */
[----:B------:R3:W-:Y:S01]  /*3380*/  STL [R1+0x3480], R6 ;  /* 0x0034800601007387 */ /* 0x0007e20000100800 */
[----:B------:R-:W-:Y:S01]  /*3390*/  IADD3 R13, -R13, RZ, RZ ;  /* 0x000000ff0d0d7210 */ /* 0x000fe20007ffe1ff */
[----:B------:R-:W-:Y:S01]  /*33a0*/  IMAD.MOV R14, RZ, RZ, -R14 ;  /* 0x000000ffff0e7224 */ /* 0x000fe200078e0a0e */
[----:B--2---:R-:W-:Y:S01]  /*33b0*/  IADD3 R9, R30, 0x6d, RZ ;  /* 0x0000006d1e097810 */ /* 0x004fe20007ffe0ff */
[----:B------:R2:W-:Y:S01]  /*33c0*/  STL [R1+0x3484], R5 ;  /* 0x0034840501007387 */ /* 0x0005e20000100800 */
[----:B------:R-:W-:Y:S01]  /*33d0*/  IMAD.HI.U32 R15, R252, R20, RZ ;  /* 0x00000014fc0f7227 */ /* 0x000fe200078e00ff */
[----:B-1----:R-:W-:-:S02]  /*33e0*/  IADD3 R8, R30, 0x6e, RZ ;  /* 0x0000006e1e087810 */ /* 0x002fc40007ffe0ff */
[----:B------:R1:W-:Y:S01]  /*33f0*/  STL [R1+0x3488], R4 ;  /* 0x0034880401007387 */ /* 0x0003e20000100800 */
[----:B------:R-:W-:Y:S02]  /*3400*/  IMAD.MOV R15, RZ, RZ, -R15 ;  /* 0x000000ffff0f7224 */ /* 0x000fe400078e0a0f */
[C---:B---3--:R-:W-:Y:S02]  /*3410*/  IMAD R6, R251.reuse, R13, R18 ;  /* 0x0000000dfb067224 */ /* 0x048fe400078e0212 */
[C---:B--2---:R-:W-:Y:S01]  /*3420*/  IMAD R5, R251.reuse, R11, R16 ;  /* 0x0000000bfb057224 */ /* 0x044fe200078e0210 */
[----:B------:R-:W-:Y:S01]  /*3430*/  IABS R16, R9 ;  /* 0x0000000900107213 */ /* 0x000fe20000000000 */
[----:B-1----:R-:W-:-:S03]  /*3440*/  IMAD R4, R251, R12, R17 ;  /* 0x0000000cfb047224 */ /* 0x002fc600078e0211 */
[----:B------:R1:W-:Y:S01]  /*3450*/  STL [R1+0x1b8], R5 ;  /* 0x0001b80501007387 */ /* 0x0003e20000100800 */
[----:B------:R-:W-:Y:S01]  /*3460*/  IABS R17, R8 ;  /* 0x0000000800117213 */ /* 0x000fe20000000000 */
[C---:B------:R-:W-:Y:S02]  /*3470*/  IMAD.HI.U32 R11, R252.reuse, R16, RZ ;  /* 0x00000010fc0b7227 */ /* 0x040fe400078e00ff */
[----:B------:R2:W-:Y:S02]  /*3480*/  STL [R1+0x1b4], R4 ;  /* 0x0001b40401007387 */ /* 0x0005e40000100800 */
[----:B------:R-:W-:Y:S02]  /*3490*/  IMAD.HI.U32 R12, R252, R17, RZ ;  /* 0x00000011fc0c7227 */ /* 0x000fe400078e00ff */
[----:B------:R3:W-:Y:S02]  /*34a0*/  STL [R1+0x1b0], R6 ;  /* 0x0001b00601007387 */ /* 0x0007e40000100800 */
[----:B-1----:R-:W-:-:S02]  /*34b0*/  IMAD R5, R251, R14, R19 ;  /* 0x0000000efb057224 */ /* 0x002fc400078e0213 */
[----:B------:R-:W-:Y:S02]  /*34c0*/  IMAD.MOV R11, RZ, RZ, -R11 ;  /* 0x000000ffff0b7224 */ /* 0x000fe400078e0a0b */
[----:B--2---:R-:W-:Y:S01]  /*34d0*/  IMAD R4, R251, R15, R20 ;  /* 0x0000000ffb047224 */ /* 0x004fe200078e0214 */
[----:B------:R1:W-:Y:S01]  /*34e0*/  STL [R1+0x1ac], R5 ;  /* 0x0001ac0501007387 */ /* 0x0003e20000100800 */
[----:B------:R-:W-:Y:S01]  /*34f0*/  IMAD.MOV R12, RZ, RZ, -R12 ;  /* 0x000000ffff0c7224 */ /* 0x000fe200078e0a0c */
[C---:B---3--:R-:W-:Y:S02]  /*3500*/  IADD3 R6, R30.reuse, 0x6f, RZ ;  /* 0x0000006f1e067810 */ /* 0x048fe40007ffe0ff */
[----:B------:R2:W-:Y:S02]  /*3510*/  STL [R1+0x1a8], R4 ;  /* 0x0001a80401007387 */ /* 0x0005e40000100800 */
[----:B------:R-:W-:Y:S02]  /*3520*/  IABS R18, R6 ;  /* 0x0000000600127213 */ /* 0x000fe40000000000 */
[----:B------:R3:W-:Y:S01]  /*3530*/  STL [R1+0x348c], R9 ;  /* 0x00348c0901007387 */ /* 0x0007e20000100800 */
[----:B-1----:R-:W-:-:S03]  /*3540*/  IADD3 R5, R30, 0x70, RZ ;  /* 0x000000701e057810 */ /* 0x002fc60007ffe0ff */
[----:B------:R1:W-:Y:S01]  /*3550*/  STL [R1+0x3490], R8 ;  /* 0x0034900801007387 */ /* 0x0003e20000100800 */
[----:B------:R-:W-:Y:S01]  /*3560*/  IMAD.HI.U32 R13, R252, R18, RZ ;  /* 0x00000012fc0d7227 */ /* 0x000fe200078e00ff */
[C---:B--2---:R-:W-:Y:S02]  /*3570*/  IADD3 R4, R30.reuse, 0x71, RZ ;  /* 0x000000711e047810 */ /* 0x044fe40007ffe0ff */
[----:B------:R-:W-:Y:S01]  /*3580*/  IABS R19, R5 ;  /* 0x0000000500137213 */ /* 0x000fe20000000000 */
[----:B------:R2:W-:Y:S01]  /*3590*/  STL [R1+0x3494], R6 ;  /* 0x0034940601007387 */ /* 0x0005e20000100800 */
[----:B------:R-:W-:Y:S01]  /*35a0*/  IABS R20, R4 ;  /* 0x0000000400147213 */ /* 0x000fe20000000000 */
[----:B------:R-:W-:Y:S01]  /*35b0*/  IMAD.MOV R13, RZ, RZ, -R13 ;  /* 0x000000ffff0d7224 */ /* 0x000fe200078e0a0d */
[----:B---3--:R-:W-:Y:S01]  /*35c0*/  IADD3 R9, R30, 0x72, RZ ;  /* 0x000000721e097810 */ /* 0x008fe20007ffe0ff */
[----:B------:R-:W-:Y:S01]  /*35d0*/  IMAD.HI.U32 R14, R252, R19, RZ ;  /* 0x00000013fc0e7227 */ /* 0x000fe200078e00ff */
[----:B------:R3:W-:Y:S01]  /*35e0*/  STL [R1+0x3498], R5 ;  /* 0x0034980501007387 */ /* 0x0007e20000100800 */
[----:B-1----:R-:W-:-:S02]  /*35f0*/  IADD3 R8, R30, 0x73, RZ ;  /* 0x000000731e087810 */ /* 0x002fc40007ffe0ff */
[----:B------:R-:W-:Y:S01]  /*3600*/  IMAD.HI.U32 R15, R252, R20, RZ ;  /* 0x00000014fc0f7227 */ /* 0x000fe200078e00ff */
[----:B------:R1:W-:Y:S03]  /*3610*/  STL [R1+0x34a0], R4 ;  /* 0x0034a00401007387 */ /* 0x0003e60000100800 */
[----:B------:R-:W-:Y:S01]  /*3620*/  IMAD.MOV R14, RZ, RZ, -R14 ;  /* 0x000000ffff0e7224 */ /* 0x000fe200078e0a0e */
[----:B------:R-:W-:Y:S01]  /*3630*/  IADD3 R15, -R15, RZ, RZ ;  /* 0x000000ff0f0f7210 */ /* 0x000fe20007ffe1ff */
[C---:B--2---:R-:W-:Y:S02]  /*3640*/  IMAD R6, R251.reuse, R13, R18 ;  /* 0x0000000dfb067224 */ /* 0x044fe400078e0212 */
[C---:B---3--:R-:W-:Y:S02]  /*3650*/  IMAD R5, R251.reuse, R11, R16 ;  /* 0x0000000bfb057224 */ /* 0x048fe400078e0210 */
[----:B-1----:R-:W-:-:S03]  /*3660*/  IMAD R4, R251, R12, R17 ;  /* 0x0000000cfb047224 */ /* 0x002fc600078e0211 */
[----:B------:R1:W-:Y:S04]  /*3670*/  STL [R1+0x1a4], R5 ;  /* 0x0001a40501007387 */ /* 0x0003e80000100800 */
[----:B------:R2:W-:Y:S04]  /*3680*/  STL [R1+0x1a0], R4 ;  /* 0x0001a00401007387 */ /* 0x0005e80000100800 */
[----:B------:R3:W-:Y:S01]  /*3690*/  STL [R1+0x19c], R6 ;  /* 0x00019c0601007387 */ /* 0x0007e20000100800 */
[C---:B-1----:R-:W-:Y:S01]  /*36a0*/  IMAD R5, R251.reuse, R14, R19 ;  /* 0x0000000efb057224 */ /* 0x042fe200078e0213 */
[----:B------:R-:W-:Y:S01]  /*36b0*/  IABS R14, R8 ;  /* 0x00000008000e7213 */ /* 0x000fe20000000000 */
[----:B--2---:R-:W-:Y:S01]  /*36c0*/  IMAD R4, R251, R15, R20 ;  /* 0x0000000ffb047224 */ /* 0x004fe200078e0214 */
[----:B------:R-:W-:-:S02]  /*36d0*/  IABS R15, R9 ;  /* 0x00000009000f7213 */ /* 0x000fc40000000000 */
[----:B------:R1:W-:Y:S01]  /*36e0*/  STL [R1+0x198], R5 ;  /* 0x0001980501007387 */ /* 0x0003e20000100800 */
[----:B------:R-:W-:Y:S01]  /*36f0*/  IMAD.HI.U32 R17, R252, R14, RZ ;  /* 0x0000000efc117227 */ /* 0x000fe200078e00ff */
[----:B---3--:R-:W-:Y:S02]  /*3700*/  IADD3 R6, R30, 0x74, RZ ;  /* 0x000000741e067810 */ /* 0x008fe40007ffe0ff */
[----:B------:R2:W-:Y:S01]  /*3710*/  STL [R1+0x194], R4 ;  /* 0x0001940401007387 */ /* 0x0005e20000100800 */
[----:B------:R-:W-:Y:S01]  /*3720*/  IMAD.HI.U32 R16, R252, R15, RZ ;  /* 0x0000000ffc107227 */ /* 0x000fe200078e00ff */
[----:B------:R-:W-:Y:S02]  /*3730*/  IABS R13, R6 ;  /* 0x00000006000d7213 */ /* 0x000fe40000000000 */
[----:B------:R3:W-:Y:S01]  /*3740*/  STL [R1+0x34a4], R9 ;  /* 0x0034a40901007387 */ /* 0x0007e20000100800 */
[----:B------:R-:W-:Y:S01]  /*3750*/  IMAD.MOV R16, RZ, RZ, -R16 ;  /* 0x000000ffff107224 */ /* 0x000fe200078e0a10 */
[----:B-1----:R-:W-:Y:S01]  /*3760*/  IADD3 R5, R30, 0x75, RZ ;  /* 0x000000751e057810 */ /* 0x002fe20007ffe0ff */
[----:B------:R-:W-:Y:S01]  /*3770*/  IMAD.HI.U32 R18, R252, R13, RZ ;  /* 0x0000000dfc127227 */ /* 0x000fe200078e00ff */
[----:B------:R1:W-:Y:S01]  /*3780*/  STL [R1+0x34a8], R8 ;  /* 0x0034a80801007387 */ /* 0x0003e20000100800 */
[----:B--2---:R-:W-:-:S02]  /*3790*/  IADD3 R4, R30, 0x76, RZ ;  /* 0x000000761e047810 */ /* 0x004fc40007ffe0ff */
[----:B------:R-:W-:Y:S01]  /*37a0*/  IMAD.MOV R17, RZ, RZ, -R17 ;  /* 0x000000ffff117224 */ /* 0x000fe200078e0a11 */
[----:B------:R-:W-:Y:S01]  /*37b0*/  IABS R12, R5 ;  /* 0x00000005000c7213 */ /* 0x000fe20000000000 */
[----:B------:R-:W-:Y:S01]  /*37c0*/  STL [R1+0x34ac], R6 ;  /* 0x0034ac0601007387 */ /* 0x000fe20000100800 */
[----:B------:R-:W-:Y:S01]  /*37d0*/  IABS R11, R4 ;  /* 0x00000004000b7213 */ /* 0x000fe20000000000 */
[----:B------:R-:W-:Y:S01]  /*37e0*/  IMAD.MOV R18, RZ, RZ, -R18 ;  /* 0x000000ffff127224 */ /* 0x000fe200078e0a12 */
[----:B---3--:R-:W-:Y:S01]  /*37f0*/  IADD3 R9, R30, 0x77, RZ ;  /* 0x000000771e097810 */ /* 0x008fe20007ffe0ff */
[----:B------:R-:W-:Y:S01]  /*3800*/  IMAD.HI.U32 R19, R252, R12, RZ ;  /* 0x0000000cfc137227 */ /* 0x000fe200078e00ff */
[----:B------:R2:W-:Y:S01]  /*3810*/  STL [R1+0x34b0], R5 ;  /* 0x0034b00501007387 */ /* 0x0005e20000100800 */
[----:B-1----:R-:W-:Y:S02]  /*3820*/  IADD3 R8, R30, 0x78, RZ ;  /* 0x000000781e087810 */ /* 0x002fe40007ffe0ff */
[----:B------:R-:W-:Y:S01]  /*3830*/  IMAD.HI.U32 R20, R252, R11, RZ ;  /* 0x0000000bfc147227 */ /* 0x000fe200078e00ff */
[----:B------:R1:W-:Y:S03]  /*3840*/  STL [R1+0x34c0], R4 ;  /* 0x0034c00401007387 */ /* 0x0003e60000100800 */
[----:B------:R-:W-:-:S02]  /*3850*/  IMAD.MOV R19, RZ, RZ, -R19 ;  /* 0x000000ffff137224 */ /* 0x000fc400078e0a13 */
[----:B------:R-:W-:Y:S02]  /*3860*/  IMAD.MOV R20, RZ, RZ, -R20 ;  /* 0x000000ffff147224 */ /* 0x000fe400078e0a14 */
[C---:B--2---:R-:W-:Y:S02]  /*3870*/  IMAD R5, R251.reuse, R16, R15 ;  /* 0x00000010fb057224 */ /* 0x044fe400078e020f */
[C---:B------:R-:W-:Y:S02]  /*3880*/  IMAD R6, R251.reuse, R18, R13 ;  /* 0x00000012fb067224 */ /* 0x040fe400078e020d */
[----:B-1----:R-:W-:Y:S01]  /*3890*/  IMAD R4, R251, R17, R14 ;  /* 0x00000011fb047224 */ /* 0x002fe200078e020e */
[----:B------:R1:W-:Y:S01]  /*38a0*/  STL [R1+0x190], R5 ;  /* 0x0001900501007387 */ /* 0x0003e20000100800 */
[----:B------:R-:W-:-:S03]  /*38b0*/  IABS R17, R8 ;  /* 0x0000000800117213 */ /* 0x000fc60000000000 */
[----:B------:R2:W-:Y:S02]  /*38c0*/  STL [R1+0x18c], R4 ;  /* 0x00018c0401007387 */ /* 0x0005e40000100800 */
[----:B------:R-:W-:Y:S02]  /*38d0*/  IMAD.HI.U32 R18, R252, R17, RZ ;  /* 0x00000011fc127227 */ /* 0x000fe400078e00ff */
[----:B------:R3:W-:Y:S02]  /*38e0*/  STL [R1+0x188], R6 ;  /* 0x0001880601007387 */ /* 0x0007e40000100800 */
[C---:B-1----:R-:W-:Y:S01]  /*38f0*/  IMAD R5, R251.reuse, R19, R12 ;  /* 0x00000013fb057224 */ /* 0x042fe200078e020c */
[----:B------:R-:W-:Y:S02]  /*3900*/  IABS R19, R9 ;  /* 0x0000000900137213 */ /* 0x000fe40000000000 */
[----:B------:R-:W-:Y:S01]  /*3910*/  IADD3 R18, -R18, RZ, RZ ;  /* 0x000000ff12127210 */ /* 0x000fe20007ffe1ff */
[----:B--2---:R-:W-:Y:S01]  /*3920*/  IMAD R4, R251, R20, R11 ;  /* 0x00000014fb047224 */ /* 0x004fe200078e020b */
[----:B------:R1:W-:Y:S01]  /*3930*/  STL [R1+0x184], R5 ;  /* 0x0001840501007387 */ /* 0x0003e20000100800 */
[----:B------:R-:W-:Y:S01]  /*3940*/  IMAD.HI.U32 R20, R252, R19, RZ ;  /* 0x00000013fc147227 */ /* 0x000fe200078e00ff */
[----:B---3--:R-:W-:-:S02]  /*3950*/  IADD3 R6, R30, 0x79, RZ ;  /* 0x000000791e067810 */ /* 0x008fc40007ffe0ff */
[----:B------:R2:W-:Y:S01]  /*3960*/  STL [R1+0x180], R4 ;  /* 0x0001800401007387 */ /* 0x0005e20000100800 */
[----:B------:R-:W-:Y:S01]  /*3970*/  IMAD.MOV R20, RZ, RZ, -R20 ;  /* 0x000000ffff147224 */ /* 0x000fe200078e0a14 */
        /* <DEDUP_REMOVED lines=15> */
[----:B------:R1:W-:Y:S01]  /*3a70*/  STL [R1+0x3510], R4 ;  /* 0x0035100401007387 */ /* 0x0003e20000100800 */
[----:B--2---:R-:W-:Y:S02]  /*3a80*/  IADD3 R6, R30, 0x7e, RZ ;  /* 0x0000007e1e067810 */ /* 0x004fe40007ffe0ff */
[----:B------:R-:W-:Y:S02]  /*3a90*/  IMAD.MOV R15, RZ, RZ, -R15 ;  /* 0x000000ffff0f7224 */ /* 0x000fe400078e0a0f */
[----:B------:R-:W-:Y:S02]  /*3aa0*/  IMAD.MOV R13, RZ, RZ, -R13 ;  /* 0x000000ffff0d7224 */ /* 0x000fe400078e0a0d */
[C---:B---3--:R-:W-:Y:S01]  /*3ab0*/  IMAD R5, R251.reuse, R20, R19 ;  /* 0x00000014fb057224 */ /* 0x048fe200078e0213 */
[----:B------:R-:W-:Y:S01]  /*3ac0*/  IABS R20, R9 ;  /* 0x0000000900147213 */ /* 0x000fe20000000000 */
[C---:B------:R-:W-:Y:S01]  /*3ad0*/  IMAD R11, R251.reuse, R16, R11 ;  /* 0x00000010fb0b7224 */ /* 0x040fe200078e020b */
[----:B------:R-:W-:Y:S01]  /*3ae0*/  IABS R16, R6 ;  /* 0x0000000600107213 */ /* 0x000fe20000000000 */
[----:B-1----:R-:W-:Y:S01]  /*3af0*/  IMAD R4, R251, R18, R17 ;  /* 0x00000012fb047224 */ /* 0x002fe200078e0211 */
[----:B------:R1:W-:Y:S01]  /*3b00*/  STL [R1+0x17c], R5 ;  /* 0x00017c0501007387 */ /* 0x0003e20000100800 */
[----:B------:R-:W-:Y:S01]  /*3b10*/  IABS R18, R8 ;  /* 0x0000000800127213 */ /* 0x000fe20000000000 */
[----:B------:R-:W-:-:S02]  /*3b20*/  IMAD.HI.U32 R21, R252, R20, RZ ;  /* 0x00000014fc157227 */ /* 0x000fc400078e00ff */
[----:B------:R2:W-:Y:S02]  /*3b30*/  STL [R1+0x178], R4 ;  /* 0x0001780401007387 */ /* 0x0005e40000100800 */
[----:B------:R-:W-:-:S04]  /*3b40*/  IMAD.HI.U32 R19, R252, R18, RZ ;  /* 0x00000012fc137227 */ /* 0x000fc800078e00ff */
[----:B-1----:R-:W-:Y:S02]  /*3b50*/  IMAD R5, R251, R15, R14 ;  /* 0x0000000ffb057224 */ /* 0x002fe400078e020e */
[----:B------:R-:W-:-:S03]  /*3b60*/  IMAD.HI.U32 R17, R252, R16, RZ ;  /* 0x00000010fc117227 */ /* 0x000fc600078e00ff */
[----:B------:R1:W-:Y:S01]  /*3b70*/  STL [R1+0x1fc], R5 ;  /* 0x0001fc0501007387 */ /* 0x0003e20000100800 */
[----:B--2---:R-:W-:Y:S02]  /*3b80*/  IMAD R4, R251, R13, R12 ;  /* 0x0000000dfb047224 */ /* 0x004fe400078e020c */
[----:B------:R-:W-:Y:S02]  /*3b90*/  IMAD.MOV R21, RZ, RZ, -R21 ;  /* 0x000000ffff157224 */ /* 0x000fe400078e0a15 */
[----:B------:R-:W-:Y:S01]  /*3ba0*/  IMAD.MOV R19, RZ, RZ, -R19 ;  /* 0x000000ffff137224 */ /* 0x000fe200078e0a13 */
[----:B------:R2:W-:Y:S01]  /*3bb0*/  STL [R1+0x1f8], R4 ;  /* 0x0001f80401007387 */ /* 0x0005e20000100800 */
[----:B------:R-:W-:Y:S01]  /*3bc0*/  IMAD.MOV R17, RZ, RZ, -R17 ;  /* 0x000000ffff117224 */ /* 0x000fe200078e0a11 */
[----:B-1----:R-:W-:Y:S02]  /*3bd0*/  IADD3 R5, R30, 0x7f, RZ ;  /* 0x0000007f1e057810 */ /* 0x002fe40007ffe0ff */
[----:B------:R1:W-:Y:S02]  /*3be0*/  STL [R1+0x34e0], R9 ;  /* 0x0034e00901007387 */ /* 0x0003e40000100800 */
[----:B------:R-:W-:-:S02]  /*3bf0*/  IABS R14, R5 ;  /* 0x00000005000e7213 */ /* 0x000fc40000000000 */
[----:B------:R3:W-:Y:S01]  /*3c00*/  STL [R1+0x34e8], R8 ;  /* 0x0034e80801007387 */ /* 0x0007e20000100800 */
[----:B--2---:R-:W-:Y:S02]  /*3c10*/  IADD3 R4, R30, 0x80, RZ ;  /* 0x000000801e047810 */ /* 0x004fe40007ffe0ff */
[----:B------:R-:W-:Y:S02]  /*3c20*/  IMAD.HI.U32 R15, R252, R14, RZ ;  /* 0x0000000efc0f7227 */ /* 0x000fe400078e00ff */
[----:B------:R-:W-:Y:S01]  /*3c30*/  IABS R12, R4 ;  /* 0x00000004000c7213 */ /* 0x000fe20000000000 */
[----:B------:R2:W-:Y:S01]  /*3c40*/  STL [R1+0x34d8], R6 ;  /* 0x0034d80601007387 */ /* 0x0005e20000100800 */
[----:B-1----:R-:W-:Y:S02]  /*3c50*/  IADD3 R9, R30, 0x81, RZ ;  /* 0x000000811e097810 */ /* 0x002fe40007ffe0ff */
[----:B------:R-:W-:Y:S01]  /*3c60*/  IADD3 R15, -R15, RZ, RZ ;  /* 0x000000ff0f0f7210 */ /* 0x000fe20007ffe1ff */
[----:B------:R1:W-:Y:S01]  /*3c70*/  STL [R1+0x350c], R5 ;  /* 0x00350c0501007387 */ /* 0x0003e20000100800 */
[----:B------:R-:W-:Y:S01]  /*3c80*/  IMAD.HI.U32 R13, R252, R12, RZ ;  /* 0x0000000cfc0d7227 */ /* 0x000fe200078e00ff */
[----:B---3--:R-:W-:-:S02]  /*3c90*/  IADD3 R8, R30, 0x82, RZ ;  /* 0x000000821e087810 */ /* 0x008fc40007ffe0ff */
[----:B------:R3:W-:Y:S01]  /*3ca0*/  STL [R1+0x3524], R4 ;  /* 0x0035240401007387 */ /* 0x0007e20000100800 */
[----:B------:R-:W-:Y:S02]  /*3cb0*/  IMAD.MOV R13, RZ, RZ, -R13 ;  /* 0x000000ffff0d7224 */ /* 0x000fe400078e0a0d */
[C---:B--2---:R-:W-:Y:S02]  /*3cc0*/  IMAD R6, R251.reuse, R17, R16 ;  /* 0x00000011fb067224 */ /* 0x044fe400078e0210 */
[C---:B-1----:R-:W-:Y:S01]  /*3cd0*/  IMAD R5, R251.reuse, R21, R20 ;  /* 0x00000015fb057224 */ /* 0x042fe200078e0214 */
[----:B------:R-:W-:Y:S01]  /*3ce0*/  IABS R20, R9 ;  /* 0x0000000900147213 */ /* 0x000fe20000000000 */
[----:B---3--:R-:W-:-:S03]  /*3cf0*/  IMAD R4, R251, R19, R18 ;  /* 0x00000013fb047224 */ /* 0x008fc600078e0212 */
        /* <DEDUP_REMOVED lines=15> */
[----:B-1----:R-:W-:-:S02]  /*3df0*/  IADD3 R5, R30, 0x84, RZ ;  /* 0x000000841e057810 */ /* 0x002fc40007ffe0ff */
[----:B------:R-:W-:Y:S01]  /*3e00*/  IMAD.HI.U32 R17, R252, R16, RZ ;  /* 0x00000010fc117227 */ /* 0x000fe200078e00ff */
[----:B------:R1:W-:Y:S01]  /*3e10*/  STL [R1+0x34fc], R8 ;  /* 0x0034fc0801007387 */ /* 0x0003e20000100800 */
[C---:B--2---:R-:W-:Y:S02]  /*3e20*/  IADD3 R4, R30.reuse, 0x85, RZ ;  /* 0x000000851e047810 */ /* 0x044fe40007ffe0ff */
[----:B------:R-:W-:Y:S01]  /*3e30*/  IABS R14, R5 ;  /* 0x00000005000e7213 */ /* 0x000fe20000000000 */
[----:B------:R-:W-:Y:S01]  /*3e40*/  STL [R1+0x34dc], R6 ;  /* 0x0034dc0601007387 */ /* 0x000fe20000100800 */
        /* <DEDUP_REMOVED lines=8> */
[----:B------:R-:W-:Y:S02]  /*3ed0*/  IMAD.MOV R15, RZ, RZ, -R15 ;  /* 0x000000ffff0f7224 */ /* 0x000fe400078e0a0f */
[----:B------:R-:W-:Y:S02]  /*3ee0*/  IMAD.MOV R13, RZ, RZ, -R13 ;  /* 0x000000ffff0d7224 */ /* 0x000fe400078e0a0d */
[C---:B--2---:R-:W-:Y:S01]  /*3ef0*/  IMAD R5, R251.reuse, R21, R20 ;  /* 0x00000015fb057224 */ /* 0x044fe200078e0214 */
[----:B------:R-:W-:Y:S01]  /*3f00*/  IABS R20, R9 ;  /* 0x0000000900147213 */ /* 0x000fe20000000000 */
[----:B------:R-:W-:-:S02]  /*3f10*/  IMAD R6, R251, R17, R16 ;  /* 0x00000011fb067224 */ /* 0x000fc400078e0210 */
[----:B-1----:R-:W-:Y:S01]  /*3f20*/  IMAD R4, R251, R19, R18 ;  /* 0x00000013fb047224 */ /* 0x002fe200078e0212 */
        /* <DEDUP_REMOVED lines=15> */
[----:B-1----:R-:W-:Y:S01]  /*4020*/  IADD3 R5, R30, 0x89, RZ ;  /* 0x000000891e057810 */ /* 0x002fe20007ffe0ff */
[----:B------:R-:W-:Y:S02]  /*4030*/  IMAD.HI.U32 R17, R252, R16, RZ ;  /* 0x00000010fc117227 */ /* 0x000fe400078e00ff */
        /* <DEDUP_REMOVED lines=14> */
[C---:B--2---:R-:W-:Y:S02]  /*4120*/  IMAD R5, R251.reuse, R21, R20 ;  /* 0x00000015fb057224 */ /* 0x044fe400078e0214 */
[----:B------:R-:W-:-:S02]  /*4130*/  IMAD R6, R251, R17, R16 ;  /* 0x00000011fb067224 */ /* 0x000fc400078e0210 */
[----:B-1----:R-:W-:Y:S01]  /*4140*/  IMAD R4, R251, R19, R18 ;  /* 0x00000013fb047224 */ /* 0x002fe200078e0212 */
[----:B------:R1:W-:Y:S01]  /*4150*/  STL [R1+0x1cc], R5 ;  /* 0x0001cc0501007387 */ /* 0x0003e20000100800 */
[----:B------:R-:W-:-:S03]  /*4160*/  IABS R19, R8 ;  /* 0x0000000800137213 */ /* 0x000fc60000000000 */
[----:B------:R2:W-:Y:S02]  /*4170*/  STL [R1+0x1c8], R4 ;  /* 0x0001c80401007387 */ /* 0x0005e40000100800 */
[----:B------:R-:W-:Y:S02]  /*4180*/  IMAD.HI.U32 R20, R252, R19, RZ ;  /* 0x00000013fc147227 */ /* 0x000fe400078e00ff */
[----:B------:R3:W-:Y:S02]  /*4190*/  STL [R1+0x1c4], R6 ;  /* 0x0001c40601007387 */ /* 0x0007e40000100800 */
[C---:B-1----:R-:W-:Y:S02]  /*41a0*/  IMAD R5, R251.reuse, R15, R14 ;  /* 0x0000000ffb057224 */ /* 0x042fe400078e020e */
[----:B------:R-:W-:Y:S02]  /*41b0*/  IMAD.MOV R20, RZ, RZ, -R20 ;  /* 0x000000ffff147224 */ /* 0x000fe400078e0a14 */
[----:B--2---:R-:W-:Y:S01]  /*41c0*/  IMAD R4, R251, R13, R12 ;  /* 0x0000000dfb047224 */ /* 0x004fe200078e020c */
[----:B------:R1:W-:Y:S01]  /*41d0*/  STL [R1+0x1c0], R5 ;  /* 0x0001c00501007387 */ /* 0x0003e20000100800 */
[----:B------:R-:W-:-:S02]  /*41e0*/  IABS R12, R9 ;  /* 0x00000009000c7213 */ /* 0x000fc40000000000 */
[----:B---3--:R-:W-:Y:S01]  /*41f0*/  IADD3 R6, R30, 0x8d, RZ ;  /* 0x0000008d1e067810 */ /* 0x008fe20007ffe0ff */
[----:B------:R2:W-:Y:S02]  /*4200*/  STL [R1+0x1bc], R4 ;  /* 0x0001bc0401007387 */ /* 0x0005e40000100800 */
[----:B------:R-:W-:Y:S01]  /*4210*/  IMAD.HI.U32 R21, R252, R12, RZ ;  /* 0x0000000cfc157227 */ /* 0x000fe200078e00ff */
[----:B------:R-:W-:Y:S01]  /*4220*/  IABS R17, R6 ;  /* 0x0000000600117213 */ /* 0x000fe20000000000 */
[----:B------:R3:W-:Y:S01]  /*4230*/  STL [R1+0x351c], R9 ;  /* 0x00351c0901007387 */ /* 0x0007e20000100800 */
[----:B-1----:R-:W-:Y:S01]  /*4240*/  IADD3 R5, R30, 0x8e, RZ ;  /* 0x0000008e1e057810 */ /* 0x002fe20007ffe0ff */
[----:B------:R-:W-:Y:S02]  /*4250*/  IMAD.MOV R21, RZ, RZ, -R21 ;  /* 0x000000ffff157224 */ /* 0x000fe400078e0a15 */
[----:B------:R1:W-:Y:S01]  /*4260*/  STL [R1+0x3528], R8 ;  /* 0x0035280801007387 */ /* 0x0003e20000100800 */
[----:B------:R-:W-:Y:S01]  /*4270*/  IMAD.HI.U32 R18, R252, R17, RZ ;  /* 0x00000011fc127227 */ /* 0x000fe200078e00ff */
[----:B--2---:R-:W-:-:S02]  /*4280*/  IADD3 R4, R30, 0x8f, RZ ;  /* 0x0000008f1e047810 */ /* 0x004fc40007ffe0ff */
[----:B------:R-:W-:Y:S01]  /*4290*/  IABS R15, R5 ;  /* 0x00000005000f7213 */ /* 0x000fe20000000000 */
[----:B------:R2:W-:Y:S01]  /*42a0*/  STL [R1+0x3504], R6 ;  /* 0x0035040601007387 */ /* 0x0005e20000100800 */
[----:B------:R-:W-:Y:S01]  /*42b0*/  IABS R13, R4 ;  /* 0x00000004000d7213 */ /* 0x000fe20000000000 */
[----:B------:R-:W-:Y:S01]  /*42c0*/  IMAD R12, R251, R21, R12 ;  /* 0x00000015fb0c7224 */ /* 0x000fe200078e020c */
[----:B------:R-:W-:Y:S01]  /*42d0*/  IADD3 R18, -R18, RZ, RZ ;  /* 0x000000ff12127210 */ /* 0x000fe20007ffe1ff */
[----:B------:R-:W-:Y:S01]  /*42e0*/  IMAD.HI.U32 R16, R252, R15, RZ ;  /* 0x0000000ffc107227 */ /* 0x000fe200078e00ff */
[----:B------:R4:W-:Y:S01]  /*42f0*/  STL [R1+0x3548], R5 ;  /* 0x0035480501007387 */ /* 0x0009e20000100800 */
[----:B---3--:R-:W-:Y:S02]  /*4300*/  IADD3 R9, R30, 0x90, RZ ;  /* 0x000000901e097810 */ /* 0x008fe40007ffe0ff */
[----:B------:R-:W-:Y:S01]  /*4310*/  IMAD.HI.U32 R14, R252, R13, RZ ;  /* 0x0000000dfc0e7227 */ /* 0x000fe200078e00ff */
[----:B------:R3:W-:Y:S01]  /*4320*/  STL [R1+0x3564], R4 ;  /* 0x0035640401007387 */ /* 0x0007e20000100800 */
[----:B-1----:R-:W-:-:S02]  /*4330*/  IADD3 R8, R30, 0x91, RZ ;  /* 0x000000911e087810 */ /* 0x002fc40007ffe0ff */
[----:B------:R-:W-:Y:S01]  /*4340*/  IMAD.MOV R16, RZ, RZ, -R16 ;  /* 0x000000ffff107224 */ /* 0x000fe200078e0a10 */
[----:B------:R-:W-:Y:S01]  /*4350*/  IABS R21, R9 ;  /* 0x0000000900157213 */ /* 0x000fe20000000000 */
[----:B------:R-:W-:Y:S02]  /*4360*/  IMAD.MOV R14, RZ, RZ, -R14 ;  /* 0x000000ffff0e7224 */ /* 0x000fe400078e0a0e */
[C---:B--2---:R-:W-:Y:S02]  /*4370*/  IMAD R6, R251.reuse, R18, R17 ;  /* 0x00000012fb067224 */ /* 0x044fe400078e0211 */
[C---:B----4-:R-:W-:Y:S02]  /*4380*/  IMAD R5, R251.reuse, R16, R15 ;  /* 0x00000010fb057224 */ /* 0x050fe400078e020f */
[----:B---3--:R-:W-:Y:S01]  /*4390*/  IMAD R4, R251, R20, R19 ;  /* 0x00000014fb047224 */ /* 0x008fe200078e0213 */
[----:B------:R-:W-:Y:S01]  /*43a0*/  IABS R19, R8 ;  /* 0x0000000800137213 */ /* 0x000fe20000000000 */
[----:B------:R-:W-:-:S03]  /*43b0*/  IMAD.HI.U32 R22, R252, R21, RZ ;  /* 0x00000015fc167227 */ /* 0x000fc600078e00ff */
[----:B------:R1:W-:Y:S01]  /*43c0*/  STL [R1+0x240], R4 ;  /* 0x0002400401007387 */ /* 0x0003e20000100800 */
[----:B------:R-:W-:-:S03]  /*43d0*/  IMAD.HI.U32 R20, R252, R19, RZ ;  /* 0x00000013fc147227 */ /* 0x000fc600078e00ff */
[----:B------:R2:W-:Y:S01]  /*43e0*/  STL [R1+0x23c], R6 ;  /* 0x00023c0601007387 */ /* 0x0005e20000100800 */
[----:B------:R-:W-:Y:S02]  /*43f0*/  IMAD.MOV R22, RZ, RZ, -R22 ;  /* 0x000000ffff167224 */ /* 0x000fe400078e0a16 */
[----:B------:R-:W-:Y:S01]  /*4400*/  IMAD.MOV R20, RZ, RZ, -R20 ;  /* 0x000000ffff147224 */ /* 0x000fe200078e0a14 */
        /* <DEDUP_REMOVED lines=11> */
[----:B------:R-:W-:Y:S01]  /*44c0*/  STL [R1+0x3518], R6 ;  /* 0x0035180601007387 */ /* 0x000fe20000100800 */
[----:B------:R-:W-:Y:S01]  /*44d0*/  IABS R13, R4 ;  /* 0x00000004000d7213 */ /* 0x000fe20000000000 */
[----:B------:R-:W-:-:S02]  /*44e0*/  IMAD.HI.U32 R16, R252, R15, RZ ;  /* 0x0000000ffc107227 */ /* 0x000fc400078e00ff */
[----:B------:R1:W-:Y:S01]  /*44f0*/  STL [R1+0x3560], R5 ;  /* 0x0035600501007387 */ /* 0x0003e20000100800 */
[----:B--2---:R-:W-:Y:S01]  /*4500*/  IADD3 R9, R30, 0x95, RZ ;  /* 0x000000951e097810 */ /* 0x004fe20007ffe0ff */
[----:B------:R-:W-:Y:S02]  /*4510*/  IMAD.HI.U32 R14, R252, R13, RZ ;  /* 0x0000000dfc0e7227 */ /* 0x000fe400078e00ff */
[----:B------:R2:W-:Y:S01]  /*4520*/  STL [R1+0x357c], R4 ;  /* 0x00357c0401007387 */ /* 0x0005e20000100800 */
[----:B---3--:R-:W-:Y:S01]  /*4530*/  IADD3 R8, R30, 0x96, RZ ;  /* 0x000000961e087810 */ /* 0x008fe20007ffe0ff */
[----:B------:R-:W-:Y:S01]  /*4540*/  IMAD.MOV R18, RZ, RZ, -R18 ;  /* 0x000000ffff127224 */ /* 0x000fe200078e0a12 */
[----:B------:R-:W-:Y:S01]  /*4550*/  IADD3 R14, -R14, RZ, RZ ;  /* 0x000000ff0e0e7210 */ /* 0x000fe20007ffe1ff */
[----:B------:R-:W-:Y:S02]  /*4560*/  IMAD.MOV R16, RZ, RZ, -R16 ;  /* 0x000000ffff107224 */ /* 0x000fe400078e0a10 */
[C---:B-1----:R-:W-:Y:S01]  /*4570*/  IMAD R5, R251.reuse, R22, R21 ;  /* 0x00000016fb057224 */ /* 0x042fe200078e0215 */
[----:B------:R-:W-:Y:S01]  /*4580*/  IABS R21, R9 ;  /* 0x0000000900157213 */ /* 0x000fe20000000000 */
[----:B------:R-:W-:-:S02]  /*4590*/  IMAD R6, R251, R18, R17 ;  /* 0x00000012fb067224 */ /* 0x000fc400078e0211 */
[C---:B--2---:R-:W-:Y:S01]  /*45a0*/  IMAD R4, R251.reuse, R20, R19 ;  /* 0x00000014fb047224 */ /* 0x044fe200078e0213 */
        /* <DEDUP_REMOVED lines=34> */
[C---:B-1----:R-:W-:Y:S01]  /*47d0*/  IMAD R4, R251.reuse, R20, R19 ;  /* 0x00000014fb047224 */ /* 0x042fe200078e0213 */
[----:B------:R1:W-:Y:S01]  /*47e0*/  STL [R1+0x21c], R5 ;  /* 0x00021c0501007387 */ /* 0x0003e20000100800 */
[----:B------:R-:W-:Y:S01]  /*47f0*/  IABS R19, R8 ;  /* 0x0000000800137213 */ /* 0x000fe20000000000 */
[C---:B------:R-:W-:Y:S02]  /*4800*/  IMAD.HI.U32 R22, R252.reuse, R21, RZ ;  /* 0x00000015fc167227 */ /* 0x040fe400078e00ff */
[----:B------:R2:W-:Y:S02]  /*4810*/  STL [R1+0x218], R4 ;  /* 0x0002180401007387 */ /* 0x0005e40000100800 */
[----:B------:R-:W-:Y:S02]  /*4820*/  IMAD.HI.U32 R20, R252, R19, RZ ;  /* 0x00000013fc147227 */ /* 0x000fe400078e00ff */
[----:B------:R3:W-:Y:S02]  /*4830*/  STL [R1+0x214], R6 ;  /* 0x0002140601007387 */ /* 0x0007e40000100800 */
[----:B-1----:R-:W-:Y:S01]  /*4840*/  IMAD R5, R251, R16, R15 ;  /* 0x00000010fb057224 */ /* 0x002fe200078e020f */
[----:B------:R-:W-:Y:S01]  /*4850*/  IADD3 R20, -R20, RZ, RZ ;  /* 0x000000ff14147210 */ /* 0x000fe20007ffe1ff */
[----:B------:R-:W-:-:S02]  /*4860*/  IMAD.MOV R22, RZ, RZ, -R22 ;  /* 0x000000ffff167224 */ /* 0x000fc400078e0a16 */
        /* <DEDUP_REMOVED lines=9> */
[C---:B--2---:R-:W-:Y:S02]  /*4900*/  IADD3 R4, R30.reuse, 0x9e, RZ ;  /* 0x0000009e1e047810 */ /* 0x044fe40007ffe0ff */
[----:B------:R2:W-:Y:S01]  /*4910*/  STL [R1+0x3540], R6 ;  /* 0x0035400601007387 */ /* 0x0005e20000100800 */
[----:B------:R-:W-:Y:S01]  /*4920*/  IABS R13, R5 ;  /* 0x00000005000d7213 */ /* 0x000fe20000000000 */
[----:B------:R-:W-:Y:S01]  /*4930*/  IMAD.MOV R18, RZ, RZ, -R18 ;  /* 0x000000ffff127224 */ /* 0x000fe200078e0a12 */
[----:B------:R-:W-:Y:S01]  /*4940*/  IABS R14, R4 ;  /* 0x00000004000e7213 */ /* 0x000fe20000000000 */
[----:B------:R-:W-:Y:S01]  /*4950*/  STL [R1+0x358c], R5 ;  /* 0x00358c0501007387 */ /* 0x000fe20000100800 */
[----:B---3--:R-:W-:Y:S01]  /*4960*/  IADD3 R9, R30, 0x9f, RZ ;  /* 0x0000009f1e097810 */ /* 0x008fe20007ffe0ff */
[----:B------:R-:W-:Y:S01]  /*4970*/  IMAD.HI.U32 R16, R252, R13, RZ ;  /* 0x0000000dfc107227 */ /* 0x000fe200078e00ff */
[----:B-1----:R-:W-:Y:S01]  /*4980*/  IADD3 R8, R30, 0xa0, RZ ;  /* 0x000000a01e087810 */ /* 0x002fe20007ffe0ff */
[----:B------:R1:W-:Y:S02]  /*4990*/  STL [R1+0x35a8], R4 ;  /* 0x0035a80401007387 */ /* 0x0003e40000100800 */
[----:B--2---:R-:W-:Y:S01]  /*49a0*/  IMAD R6, R251, R22, R21 ;  /* 0x00000016fb067224 */ /* 0x004fe200078e0215 */
[----:B------:R-:W-:Y:S01]  /*49b0*/  IABS R22, R9 ;  /* 0x0000000900167213 */ /* 0x000fe20000000000 */
[----:B------:R-:W-:-:S03]  /*49c0*/  IMAD.HI.U32 R15, R252, R14, RZ ;  /* 0x0000000efc0f7227 */ /* 0x000fc600078e00ff */
[----:B------:R2:W-:Y:S01]  /*49d0*/  STL [R1+0x208], R6 ;  /* 0x0002080601007387 */ /* 0x0005e20000100800 */
[----:B------:R-:W-:Y:S02]  /*49e0*/  IMAD.MOV R15, RZ, RZ, -R15 ;  /* 0x000000ffff0f7224 */ /* 0x000fe400078e0a0f */
[C---:B-1----:R-:W-:Y:S01]  /*49f0*/  IMAD R4, R251.reuse, R20, R19 ;  /* 0x00000014fb047224 */ /* 0x042fe200078e0213 */
[----:B------:R-:W-:Y:S01]  /*4a00*/  IABS R20, R8 ;  /* 0x0000000800147213 */ /* 0x000fe20000000000 */
[----:B------:R-:W-:Y:S02]  /*4a10*/  IMAD R5, R251, R18, R17 ;  /* 0x00000012fb057224 */ /* 0x000fe400078e0211 */
[----:B------:R-:W-:Y:S01]  /*4a20*/  IMAD.MOV R16, RZ, RZ, -R16 ;  /* 0x000000ffff107224 */ /* 0x000fe200078e0a10 */
[----:B------:R1:W-:Y:S01]  /*4a30*/  STL [R1+0x204], R4 ;  /* 0x0002040401007387 */ /* 0x0003e20000100800 */
[----:B------:R-:W-:Y:S01]  /*4a40*/  IMAD.HI.U32 R23, R252, R22, RZ ;  /* 0x00000016fc177227 */ /* 0x000fe200078e00ff */
[----:B--2---:R-:W-:-:S02]  /*4a50*/  IADD3 R6, R30, 0xa1, RZ ;  /* 0x000000a11e067810 */ /* 0x004fc40007ffe0ff */
[----:B------:R2:W-:Y:S01]  /*4a60*/  STL [R1+0x200], R5 ;  /* 0x0002000501007387 */ /* 0x0005e20000100800 */
[----:B------:R-:W-:Y:S01]  /*4a70*/  IMAD.HI.U32 R21, R252, R20, RZ ;  /* 0x00000014fc157227 */ /* 0x000fe200078e00ff */
[----:B------:R-:W-:-:S03]  /*4a80*/  IABS R18, R6 ;  /* 0x0000000600127213 */ /* 0x000fc60000000000 */
[C---:B------:R-:W-:Y:S02]  /*4a90*/  IMAD R13, R251.reuse, R16, R13 ;  /* 0x00000010fb0d7224 */ /* 0x040fe400078e020d */
[----:B-1----:R-:W-:Y:S02]  /*4aa0*/  IMAD R4, R251, R15, R14 ;  /* 0x0000000ffb047224 */ /* 0x002fe400078e020e */
[----:B------:R-:W-:Y:S01]  /*4ab0*/  IMAD.HI.U32 R19, R252, R18, RZ ;  /* 0x00000012fc137227 */ /* 0x000fe200078e00ff */
[----:B--2---:R-:W-:Y:S02]  /*4ac0*/  IADD3 R5, R30, 0xa2, RZ ;  /* 0x000000a21e057810 */ /* 0x004fe40007ffe0ff */
[----:B------:R1:W-:Y:S01]  /*4ad0*/  STL [R1+0x284], R4 ;  /* 0x0002840401007387 */ /* 0x0003e20000100800 */
[----:B------:R-:W-:Y:S01]  /*4ae0*/  IMAD.MOV R23, RZ, RZ, -R23 ;  /* 0x000000ffff177224 */ /* 0x000fe200078e0a17 */
[----:B------:R-:W-:Y:S01]  /*4af0*/  IABS R16, R5 ;  /* 0x0000000500107213 */ /* 0x000fe20000000000 */
[----:B------:R-:W-:Y:S01]  /*4b00*/  IMAD.MOV R21, RZ, RZ, -R21 ;  /* 0x000000ffff157224 */ /* 0x000fe200078e0a15 */
[----:B------:R2:W-:Y:S01]  /*4b10*/  STL [R1+0x3574], R9 ;  /* 0x0035740901007387 */ /* 0x0005e20000100800 */
[----:B------:R-:W-:-:S02]  /*4b20*/  IMAD.MOV R19, RZ, RZ, -R19 ;  /* 0x000000ffff137224 */ /* 0x000fc400078e0a13 */
[----:B------:R-:W-:Y:S01]  /*4b30*/  IMAD.HI.U32 R17, R252, R16, RZ ;  /* 0x00000010fc117227 */ /* 0x000fe200078e00ff */
[----:B------:R3:W-:Y:S01]  /*4b40*/  STL [R1+0x3580], R8 ;  /* 0x0035800801007387 */ /* 0x0007e20000100800 */
[----:B-1----:R-:W-:-:S03]  /*4b50*/  IADD3 R4, R30, 0xa3, RZ ;  /* 0x000000a31e047810 */ /* 0x002fc60007ffe0ff */
[----:B------:R1:W-:Y:S01]  /*4b60*/  STL [R1+0x3558], R6 ;  /* 0x0035580601007387 */ /* 0x0003e20000100800 */
[----:B------:R-:W-:Y:S02]  /*4b70*/  IADD3 R17, -R17, RZ, RZ ;  /* 0x000000ff11117210 */ /* 0x000fe40007ffe1ff */
[----:B------:R-:W-:Y:S01]  /*4b80*/  IABS R14, R4 ;  /* 0x00000004000e7213 */ /* 0x000fe20000000000 */
[----:B------:R4:W-:Y:S01]  /*4b90*/  STL [R1+0x35a4], R5 ;  /* 0x0035a40501007387 */ /* 0x0009e20000100800 */
[C---:B--2---:R-:W-:Y:S02]  /*4ba0*/  IADD3 R9, R30.reuse, 0xa4, RZ ;  /* 0x000000a41e097810 */ /* 0x044fe40007ffe0ff */
[----:B---3--:R-:W-:Y:S01]  /*4bb0*/  IADD3 R8, R30, 0xa5, RZ ;  /* 0x000000a51e087810 */ /* 0x008fe20007ffe0ff */
[----:B------:R2:W-:Y:S01]  /*4bc0*/  STL [R1+0x35bc], R4 ;  /* 0x0035bc0401007387 */ /* 0x0005e20000100800 */
[----:B------:R-:W-:-:S04]  /*4bd0*/  IMAD.HI.U32 R15, R252, R14, RZ ;  /* 0x0000000efc0f7227 */ /* 0x000fc800078e00ff */
[C---:B-1----:R-:W-:Y:S02]  /*4be0*/  IMAD R6, R251.reuse, R19, R18 ;  /* 0x00000013fb067224 */ /* 0x042fe400078e0212 */
[C---:B----4-:R-:W-:Y:S01]  /*4bf0*/  IMAD R5, R251.reuse, R23, R22 ;  /* 0x00000017fb057224 */ /* 0x050fe200078e0216 */
[----:B------:R-:W-:Y:S01]  /*4c00*/  IABS R22, R9 ;  /* 0x0000000900167213 */ /* 0x000fe20000000000 */
[----:B------:R-:W-:Y:S02]  /*4c10*/  IMAD.MOV R15, RZ, RZ, -R15 ;  /* 0x000000ffff0f7224 */ /* 0x000fe400078e0a0f */
[----:B--2---:R-:W-:Y:S01]  /*4c20*/  IMAD R4, R251, R21, R20 ;  /* 0x00000015fb047224 */ /* 0x004fe200078e0214 */
[----:B------:R1:W-:Y:S01]  /*4c30*/  STL [R1+0x280], R5 ;  /* 0x0002800501007387 */ /* 0x0003e20000100800 */
[----:B------:R-:W-:Y:S01]  /*4c40*/  IABS R20, R8 ;  /* 0x0000000800147213 */ /* 0x000fe20000000000 */
[C---:B------:R-:W-:Y:S02]  /*4c50*/  IMAD.HI.U32 R23, R252.reuse, R22, RZ ;  /* 0x00000016fc177227 */ /* 0x040fe400078e00ff */
[----:B------:R2:W-:Y:S02]  /*4c60*/  STL [R1+0x27c], R4 ;  /* 0x00027c0401007387 */ /* 0x0005e40000100800 */
[----:B------:R-:W-:-:S02]  /*4c70*/  IMAD.HI.U32 R21, R252, R20, RZ ;  /* 0x00000014fc157227 */ /* 0x000fc400078e00ff */
[----:B------:R3:W-:Y:S02]  /*4c80*/  STL [R1+0x278], R6 ;  /* 0x0002780601007387 */ /* 0x0007e40000100800 */
[C---:B-1----:R-:W-:Y:S02]  /*4c90*/  IMAD R5, R251.reuse, R17, R16 ;  /* 0x00000011fb057224 */ /* 0x042fe400078e0210 */
[----:B------:R-:W-:Y:S02]  /*4ca0*/  IMAD.MOV R23, RZ, RZ, -R23 ;  /* 0x000000ffff177224 */ /* 0x000fe400078e0a17 */
[----:B--2---:R-:W-:Y:S01]  /*4cb0*/  IMAD R4, R251, R15, R14 ;  /* 0x0000000ffb047224 */ /* 0x004fe200078e020e */
[----:B------:R1:W-:Y:S01]  /*4cc0*/  STL [R1+0x274], R5 ;  /* 0x0002740501007387 */ /* 0x0003e20000100800 */
[----:B------:R-:W-:Y:S01]  /*4cd0*/  IMAD.MOV R21, RZ, RZ, -R21 ;  /* 0x000000ffff157224 */ /* 0x000fe200078e0a15 */
[----:B---3--:R-:W-:Y:S02]  /*4ce0*/  IADD3 R6, R30, 0xa6, RZ ;  /* 0x000000a61e067810 */ /* 0x008fe40007ffe0ff */
[----:B------:R2:W-:Y:S02]  /*4cf0*/  STL [R1+0x270], R4 ;  /* 0x0002700401007387 */ /* 0x0005e40000100800 */
[----:B------:R-:W-:-:S02]  /*4d00*/  IABS R18, R6 ;  /* 0x0000000600127213 */ /* 0x000fc40000000000 */
[----:B------:R3:W-:Y:S01]  /*4d10*/  STL [R1+0x3588], R9 ;  /* 0x0035880901007387 */ /* 0x0007e20000100800 */
[----:B-1----:R-:W-:Y:S02]  /*4d20*/  IADD3 R5, R30, 0xa7, RZ ;  /* 0x000000a71e057810 */ /* 0x002fe40007ffe0ff */
[----:B------:R-:W-:Y:S01]  /*4d30*/  IMAD.HI.U32 R19, R252, R18, RZ ;  /* 0x00000012fc137227 */ /* 0x000fe200078e00ff */
[----:B------:R1:W-:Y:S01]  /*4d40*/  STL [R1+0x3598], R8 ;  /* 0x0035980801007387 */ /* 0x0003e20000100800 */
[C---:B--2---:R-:W-:Y:S02]  /*4d50*/  IADD3 R4, R30.reuse, 0xa8, RZ ;  /* 0x000000a81e047810 */ /* 0x044fe40007ffe0ff */
[----:B------:R-:W-:Y:S01]  /*4d60*/  IABS R16, R5 ;  /* 0x0000000500107213 */ /* 0x000fe20000000000 */
[----:B------:R2:W-:Y:S01]  /*4d70*/  STL [R1+0x3570], R6 ;  /* 0x0035700601007387 */ /* 0x0005e20000100800 */
[----:B------:R-:W-:Y:S01]  /*4d80*/  IABS R14, R4 ;  /* 0x00000004000e7213 */ /* 0x000fe20000000000 */
[----:B------:R-:W-:Y:S01]  /*4d90*/  IMAD.MOV R19, RZ, RZ, -R19 ;  /* 0x000000ffff137224 */ /* 0x000fe200078e0a13 */
[----:B---3--:R-:W-:Y:S01]  /*4da0*/  IADD3 R9, R30, 0xa9, RZ ;  /* 0x000000a91e097810 */ /* 0x008fe20007ffe0ff */
[----:B------:R3:W-:Y:S01]  /*4db0*/  STL [R1+0x35b8], R5 ;  /* 0x0035b80501007387 */ /* 0x0007e20000100800 */
[----:B------:R-:W-:Y:S01]  /*4dc0*/  IMAD.HI.U32 R17, R252, R16, RZ ;  /* 0x00000010fc117227 */ /* 0x000fe200078e00ff */
[----:B-1----:R-:W-:-:S02]  /*4dd0*/  IADD3 R8, R30, 0xaa, RZ ;  /* 0x000000aa1e087810 */ /* 0x002fc40007ffe0ff */
[----:B------:R1:W-:Y:S01]  /*4de0*/  STL [R1+0x35d4], R4 ;  /* 0x0035d40401007387 */ /* 0x0003e20000100800 */
[----:B------:R-:W-:-:S04]  /*4df0*/  IMAD.HI.U32 R15, R252, R14, RZ ;  /* 0x0000000efc0f7227 */ /* 0x000fc800078e00ff */
[C---:B--2---:R-:W-:Y:S02]  /*4e00*/  IMAD R6, R251.reuse, R19, R18 ;  /* 0x00000013fb067224 */ /* 0x044fe400078e0212 */
[C---:B---3--:R-:W-:Y:S01]  /*4e10*/  IMAD R5, R251.reuse, R23, R22 ;  /* 0x00000017fb057224 */ /* 0x048fe200078e0216 */
[----:B------:R-:W-:Y:S01]  /*4e20*/  IABS R22, R9 ;  /* 0x0000000900167213 */ /* 0x000fe20000000000 */
[----:B------:R-:W-:Y:S02]  /*4e30*/  IMAD.MOV R17, RZ, RZ, -R17 ;  /* 0x000000ffff117224 */ /* 0x000fe400078e0a11 */
[----:B-1----:R-:W-:Y:S01]  /*4e40*/  IMAD R4, R251, R21, R20 ;  /* 0x00000015fb047224 */ /* 0x002fe200078e0214 */
[----:B------:R1:W-:Y:S01]  /*4e50*/  STL [R1+0x26c], R5 ;  /* 0x00026c0501007387 */ /* 0x0003e20000100800 */
[----:B------:R-:W-:Y:S01]  /*4e60*/  IMAD.MOV R15, RZ, RZ, -R15 ;  /* 0x000000ffff0f7224 */ /* 0x000fe200078e0a0f */
[----:B------:R-:W-:Y:S01]  /*4e70*/  IABS R20, R8 ;  /* 0x0000000800147213 */ /* 0x000fe20000000000 */
[C---:B------:R-:W-:Y:S01]  /*4e80*/  IMAD.HI.U32 R23, R252.reuse, R22, RZ ;  /* 0x00000016fc177227 */ /* 0x040fe200078e00ff */
[----:B------:R2:W-:Y:S03]  /*4e90*/  STL [R1+0x268], R4 ;  /* 0x0002680401007387 */ /* 0x0005e60000100800 */
[----:B------:R-:W-:Y:S01]  /*4ea0*/  IMAD.HI.U32 R21, R252, R20, RZ ;  /* 0x00000014fc157227 */ /* 0x000fe200078e00ff */
[----:B------:R3:W-:Y:S01]  /*4eb0*/  STL [R1+0x264], R6 ;  /* 0x0002640601007387 */ /* 0x0007e20000100800 */
[----:B------:R-:W-:-:S02]  /*4ec0*/  IADD3 R23, -R23, RZ, RZ ;  /* 0x000000ff17177210 */ /* 0x000fc40007ffe1ff */
[C---:B-1----:R-:W-:Y:S02]  /*4ed0*/  IMAD R5, R251.reuse, R17, R16 ;  /* 0x00000011fb057224 */ /* 0x042fe400078e0210 */
        /* <DEDUP_REMOVED lines=10> */
[C---:B--2---:R-:W-:Y:S01]  /*4f80*/  IADD3 R4, R30.reuse, 0xad, RZ ;  /* 0x000000ad1e047810 */ /* 0x044fe20007ffe0ff */
[----:B------:R-:W-:Y:S01]  /*4f90*/  IMAD.MOV R19, RZ, RZ, -R19 ;  /* 0x000000ffff137224 */ /* 0x000fe200078e0a13 */
[----:B------:R-:W-:Y:S01]  /*4fa0*/  IABS R16, R5 ;  /* 0x0000000500107213 */ /* 0x000fe20000000000 */
[----:B------:R2:W-:Y:S01]  /*4fb0*/  STL [R1+0x3584], R6 ;  /* 0x0035840601007387 */ /* 0x0005e20000100800 */
[----:B------:R-:W-:Y:S02]  /*4fc0*/  IABS R14, R4 ;  /* 0x00000004000e7213 */ /* 0x000fe40000000000 */
        /* <DEDUP_REMOVED lines=10> */
[C---:B-1----:R-:W-:Y:S01]  /*5070*/  IMAD R4, R251.reuse, R21, R20 ;  /* 0x00000015fb047224 */ /* 0x042fe200078e0214 */
[----:B------:R1:W-:Y:S01]  /*5080*/  STL [R1+0x258], R5 ;  /* 0x0002580501007387 */ /* 0x0003e20000100800 */
[----:B------:R-:W-:Y:S02]  /*5090*/  IMAD.MOV R15, RZ, RZ, -R15 ;  /* 0x000000ffff0f7224 */ /* 0x000fe400078e0a0f */
[----:B------:R-:W-:Y:S01]  /*50a0*/  IMAD.HI.U32 R23, R252, R22, RZ ;  /* 0x00000016fc177227 */ /* 0x000fe200078e00ff */
[----:B------:R2:W-:Y:S03]  /*50b0*/  STL [R1+0x254], R4 ;  /* 0x0002540401007387 */ /* 0x0005e60000100800 */
[----:B------:R-:W-:Y:S01]  /*50c0*/  IMAD.MOV R23, RZ, RZ, -R23 ;  /* 0x000000ffff177224 */ /* 0x000fe200078e0a17 */
[----:B------:R3:W-:Y:S01]  /*50d0*/  STL [R1+0x250], R6 ;  /* 0x0002500601007387 */ /* 0x0007e20000100800 */
[----:B-1----:R-:W-:-:S02]  /*50e0*/  IMAD R5, R251, R17, R16 ;  /* 0x00000011fb057224 */ /* 0x002fc400078e0210 */
[----:B--2---:R-:W-:-:S03]  /*50f0*/  IMAD R4, R251, R15, R14 ;  /* 0x0000000ffb047224 */ /* 0x004fc600078e020e */
[----:B------:R1:W-:Y:S01]  /*5100*/  STL [R1+0x24c], R5 ;  /* 0x00024c0501007387 */ /* 0x0003e20000100800 */
[----:B------:R-:W-:Y:S02]  /*5110*/  IABS R14, R8 ;  /* 0x00000008000e7213 */ /* 0x000fe40000000000 */
[----:B---3--:R-:W-:Y:S01]  /*5120*/  IADD3 R6, R30, 0xb0, RZ ;  /* 0x000000b01e067810 */ /* 0x008fe20007ffe0ff */
[----:B------:R2:W-:Y:S02]  /*5130*/  STL [R1+0x248], R4 ;  /* 0x0002480401007387 */ /* 0x0005e40000100800 */
[----:B------:R-:W-:Y:S01]  /*5140*/  IMAD.HI.U32 R21, R252, R14, RZ ;  /* 0x0000000efc157227 */ /* 0x000fe200078e00ff */
[----:B------:R-:W-:Y:S01]  /*5150*/  IABS R19, R6 ;  /* 0x0000000600137213 */ /* 0x000fe20000000000 */
[----:B------:R3:W-:Y:S01]  /*5160*/  STL [R1+0x35b4], R9 ;  /* 0x0035b40901007387 */ /* 0x0007e20000100800 */
[----:B-1----:R-:W-:Y:S01]  /*5170*/  IADD3 R5, R30, 0xb1, RZ ;  /* 0x000000b11e057810 */ /* 0x002fe20007ffe0ff */
[----:B------:R-:W-:-:S02]  /*5180*/  IMAD.MOV R21, RZ, RZ, -R21 ;  /* 0x000000ffff157224 */ /* 0x000fc400078e0a15 */
[----:B------:R1:W-:Y:S01]  /*5190*/  STL [R1+0x35c0], R8 ;  /* 0x0035c00801007387 */ /* 0x0003e20000100800 */
[----:B------:R-:W-:Y:S01]  /*51a0*/  IMAD.HI.U32 R20, R252, R19, RZ ;  /* 0x00000013fc147227 */ /* 0x000fe200078e00ff */
[----:B--2---:R-:W-:Y:S02]  /*51b0*/  IADD3 R4, R30, 0xb2, RZ ;  /* 0x000000b21e047810 */ /* 0x004fe40007ffe0ff */
[----:B------:R-:W-:Y:S01]  /*51c0*/  IABS R17, R5 ;  /* 0x0000000500117213 */ /* 0x000fe20000000000 */
[----:B------:R2:W-:Y:S01]  /*51d0*/  STL [R1+0x359c], R6 ;  /* 0x00359c0601007387 */ /* 0x0005e20000100800 */
[----:B------:R-:W-:Y:S01]  /*51e0*/  IABS R15, R4 ;  /* 0x00000004000f7213 */ /* 0x000fe20000000000 */
[----:B------:R-:W-:Y:S01]  /*51f0*/  IMAD R14, R251, R21, R14 ;  /* 0x00000015fb0e7224 */ /* 0x000fe200078e020e */
[----:B------:R-:W-:Y:S01]  /*5200*/  IADD3 R20, -R20, RZ, RZ ;  /* 0x000000ff14147210 */ /* 0x000fe20007ffe1ff */
[----:B------:R-:W-:Y:S01]  /*5210*/  STL [R1+0x35ec], R5 ;  /* 0x0035ec0501007387 */ /* 0x000fe20000100800 */
[----:B------:R-:W-:Y:S01]  /*5220*/  IMAD.HI.U32 R18, R252, R17, RZ ;  /* 0x00000011fc127227 */ /* 0x000fe200078e00ff */
[----:B---3--:R-:W-:-:S02]  /*5230*/  IADD3 R9, R30, 0xb3, RZ ;  /* 0x000000b31e097810 */ /* 0x008fc40007ffe0ff */
[----:B------:R3:W-:Y:S01]  /*5240*/  STL [R1+0x3604], R4 ;  /* 0x0036040401007387 */ /* 0x0007e20000100800 */
[----:B------:R-:W-:Y:S01]  /*5250*/  IMAD.HI.U32 R16, R252, R15, RZ ;  /* 0x0000000ffc107227 */ /* 0x000fe200078e00ff */
[----:B-1----:R-:W-:-:S03]  /*5260*/  IADD3 R8, R30, 0xb4, RZ ;  /* 0x000000b41e087810 */ /* 0x002fc60007ffe0ff */
[C---:B--2---:R-:W-:Y:S01]  /*5270*/  IMAD R6, R251.reuse, R20, R19 ;  /* 0x00000014fb067224 */ /* 0x044fe200078e0213 */
[----:B------:R-:W-:Y:S01]  /*5280*/  IABS R21, R8 ;  /* 0x0000000800157213 */ /* 0x000fe20000000000 */
[----:B------:R-:W-:Y:S02]  /*5290*/  IMAD.MOV R18, RZ, RZ, -R18 ;  /* 0x000000ffff127224 */ /* 0x000fe400078e0a12 */
[----:B------:R-:W-:Y:S02]  /*52a0*/  IMAD.MOV R16, RZ, RZ, -R16 ;  /* 0x000000ffff107224 */ /* 0x000fe400078e0a10 */
[C---:B---3--:R-:W-:Y:S01]  /*52b0*/  IMAD R4, R251.reuse, R23, R22 ;  /* 0x00000017fb047224 */ /* 0x048fe200078e0216 */
[----:B------:R-:W-:Y:S01]  /*52c0*/  IABS R23, R9 ;  /* 0x0000000900177213 */ /* 0x000fe20000000000 */
[----:B------:R-:W-:Y:S02]  /*52d0*/  IMAD R5, R251, R18, R17 ;  /* 0x00000012fb057224 */ /* 0x000fe400078e0211 */
[C---:B------:R-:W-:Y:S01]  /*52e0*/  IMAD.HI.U32 R22, R252.reuse, R21, RZ ;  /* 0x00000015fc167227 */ /* 0x040fe200078e00ff */
[----:B------:R1:W-:Y:S03]  /*52f0*/  STL [R1+0x244], R4 ;  /* 0x0002440401007387 */ /* 0x0003e60000100800 */
[----:B------:R-:W-:Y:S01]  /*5300*/  IMAD.HI.U32 R24, R252, R23, RZ ;  /* 0x00000017fc187227 */ /* 0x000fe200078e00ff */
[----:B------:R2:W-:Y:S03]  /*5310*/  STL [R1+0x2c8], R6 ;  /* 0x0002c80601007387 */ /* 0x0005e60000100800 */
[----:B------:R-:W-:Y:S01]  /*5320*/  IMAD.MOV R24, RZ, RZ, -R24 ;  /* 0x000000ffff187224 */ /* 0x000fe200078e0a18 */
[----:B------:R3:W-:Y:S01]  /*5330*/  STL [R1+0x2c4], R5 ;  /* 0x0002c40501007387 */ /* 0x0007e20000100800 */
[----:B------:R-:W-:-:S02]  /*5340*/  IMAD.MOV R22, RZ, RZ, -R22 ;  /* 0x000000ffff167224 */ /* 0x000fc400078e0a16 */
[----:B-1----:R-:W-:Y:S01]  /*5350*/  IMAD R4, R251, R16, R15 ;  /* 0x00000010fb047224 */ /* 0x002fe200078e020f */
[----:B--2---:R-:W-:-:S04]  /*5360*/  IADD3 R6, R30, 0xb5, RZ ;  /* 0x000000b51e067810 */ /* 0x004fc80007ffe0ff */
        /* <DEDUP_REMOVED lines=12> */
[----:B--2---:R-:W-:Y:S01]  /*5430*/  IADD3 R9, R30, 0xb8, RZ ;  /* 0x000000b81e097810 */ /* 0x004fe20007ffe0ff */
[----:B------:R2:W-:Y:S02]  /*5440*/  STL [R1+0x3600], R5 ;  /* 0x0036000501007387 */ /* 0x0005e40000100800 */
[----:B------:R-:W-:Y:S01]  /*5450*/  IMAD.HI.U32 R16, R252, R15, RZ ;  /* 0x0000000ffc107227 */ /* 0x000fe200078e00ff */
[----:B---3--:R-:W-:Y:S01]  /*5460*/  IADD3 R8, R30, 0xb9, RZ ;  /* 0x000000b91e087810 */ /* 0x008fe20007ffe0ff */
[----:B------:R3:W-:Y:S02]  /*5470*/  STL [R1+0x361c], R4 ;  /* 0x00361c0401007387 */ /* 0x0007e40000100800 */
[----:B-1----:R-:W-:Y:S01]  /*5480*/  IMAD R6, R251, R20, R19 ;  /* 0x00000014fb067224 */ /* 0x002fe200078e0213 */
[----:B------:R-:W-:Y:S01]  /*5490*/  IADD3 R16, -R16, RZ, RZ ;  /* 0x000000ff10107210 */ /* 0x000fe20007ffe1ff */
[----:B------:R-:W-:-:S02]  /*54a0*/  IMAD.MOV R18, RZ, RZ, -R18 ;  /* 0x000000ffff127224 */ /* 0x000fc400078e0a12 */
[C---:B--2---:R-:W-:Y:S01]  /*54b0*/  IMAD R5, R251.reuse, R24, R23 ;  /* 0x00000018fb057224 */ /* 0x044fe200078e0217 */
        /* <DEDUP_REMOVED lines=37> */
[----:B------:R-:W-:Y:S01]  /*5710*/  IMAD.MOV R16, RZ, RZ, -R16 ;  /* 0x000000ffff107224 */ /* 0x000fe200078e0a10 */
[----:B------:R-:W-:Y:S01]  /*5720*/  IABS R21, R8 ;  /* 0x0000000800157213 */ /* 0x000fe20000000000 */
[C---:B------:R-:W-:Y:S01]  /*5730*/  IMAD.HI.U32 R24, R252.reuse, R23, RZ ;  /* 0x00000017fc187227 */ /* 0x040fe200078e00ff */
[----:B------:R2:W-:Y:S03]  /*5740*/  STL [R1+0x2a4], R4 ;  /* 0x0002a40401007387 */ /* 0x0005e60000100800 */
[----:B------:R-:W-:Y:S01]  /*5750*/  IMAD.HI.U32 R22, R252, R21, RZ ;  /* 0x00000015fc167227 */ /* 0x000fe200078e00ff */
[----:B------:R3:W-:Y:S03]  /*5760*/  STL [R1+0x2a0], R6 ;  /* 0x0002a00601007387 */ /* 0x0007e60000100800 */
        /* <DEDUP_REMOVED lines=22> */
[----:B------:R-:W-:Y:S02]  /*58d0*/  IMAD.MOV R18, RZ, RZ, -R18 ;  /* 0x000000ffff127224 */ /* 0x000fe400078e0a12 */
[----:B--2---:R-:W-:Y:S01]  /*58e0*/  IMAD R6, R251, R22, R21 ;  /* 0x00000016fb067224 */ /* 0x004fe200078e0215 */
[----:B------:R-:W-:Y:S01]  /*58f0*/  IABS R22, R8 ;  /* 0x0000000800167213 */ /* 0x000fe20000000000 */
[----:B------:R-:W-:-:S04]  /*5900*/  IMAD.HI.U32 R16, R252, R15, RZ ;  /* 0x0000000ffc107227 */ /* 0x000fc800078e00ff */
[C---:B---3--:R-:W-:Y:S02]  /*5910*/  IMAD R5, R251.reuse, R20, R19 ;  /* 0x00000014fb057224 */ /* 0x048fe400078e0213 */
[C---:B-1----:R-:W-:Y:S01]  /*5920*/  IMAD R4, R251.reuse, R24, R23 ;  /* 0x00000018fb047224 */ /* 0x042fe200078e0217 */
[----:B------:R-:W-:Y:S01]  /*5930*/  IABS R24, R9 ;  /* 0x0000000900187213 */ /* 0x000fe20000000000 */
[----:B------:R-:W-:Y:S02]  /*5940*/  IMAD.MOV R16, RZ, RZ, -R16 ;  /* 0x000000ffff107224 */ /* 0x000fe400078e0a10 */
[C---:B------:R-:W-:Y:S01]  /*5950*/  IMAD.HI.U32 R23, R252.reuse, R22, RZ ;  /* 0x00000016fc177227 */ /* 0x040fe200078e00ff */
[----:B------:R1:W-:Y:S03]  /*5960*/  STL [R1+0x294], R4 ;  /* 0x0002940401007387 */ /* 0x0003e60000100800 */
[----:B------:R-:W-:Y:S01]  /*5970*/  IMAD.HI.U32 R25, R252, R24, RZ ;  /* 0x00000018fc197227 */ /* 0x000fe200078e00ff */
[----:B------:R2:W-:Y:S03]  /*5980*/  STL [R1+0x290], R6 ;  /* 0x0002900601007387 */ /* 0x0005e60000100800 */
[----:B------:R-:W-:Y:S01]  /*5990*/  IMAD.MOV R25, RZ, RZ, -R25 ;  /* 0x000000ffff197224 */ /* 0x000fe200078e0a19 */
[----:B------:R3:W-:Y:S01]  /*59a0*/  STL [R1+0x28c], R5 ;  /* 0x00028c0501007387 */ /* 0x0007e20000100800 */
[----:B------:R-:W-:-:S02]  /*59b0*/  IMAD R15, R251, R16, R15 ;  /* 0x00000010fb0f7224 */ /* 0x000fc400078e020f */
        /* <DEDUP_REMOVED lines=8> */
[----:B------:R3:W-:Y:S01]  /*5a40*/  STL [R1+0x3620], R8 ;  /* 0x0036200801007387 */ /* 0x0007e20000100800 */
[----:B-1----:R-:W-:Y:S01]  /*5a50*/  IADD3 R4, R30, 0xc6, RZ ;  /* 0x000000c61e047810 */ /* 0x002fe20007ffe0ff */
[C---:B------:R-:W-:Y:S02]  /*5a60*/  IMAD.HI.U32 R19, R252.reuse, R18, RZ ;  /* 0x00000012fc137227 */ /* 0x040fe400078e00ff */
[----:B------:R1:W-:Y:S01]  /*5a70*/  STL [R1+0x35f8], R6 ;  /* 0x0035f80601007387 */ /* 0x0003e20000100800 */
[----:B------:R-:W-:Y:S01]  /*5a80*/  IABS R16, R4 ;  /* 0x0000000400107213 */ /* 0x000fe20000000000 */
[----:B------:R-:W-:Y:S01]  /*5a90*/  IMAD.HI.U32 R21, R252, R20, RZ ;  /* 0x00000014fc157227 */ /* 0x000fe200078e00ff */
[----:B------:R-:W-:Y:S01]  /*5aa0*/  IADD3 R19, -R19, RZ, RZ ;  /* 0x000000ff13137210 */ /* 0x000fe20007ffe1ff */
[----:B------:R4:W-:Y:S01]  /*5ab0*/  STL [R1+0x3648], R5 ;  /* 0x0036480501007387 */ /* 0x0009e20000100800 */
[C---:B--2---:R-:W-:Y:S01]  /*5ac0*/  IADD3 R9, R30.reuse, 0xc7, RZ ;  /* 0x000000c71e097810 */ /* 0x044fe20007ffe0ff */
[----:B------:R-:W-:Y:S01]  /*5ad0*/  IMAD.MOV R21, RZ, RZ, -R21 ;  /* 0x000000ffff157224 */ /* 0x000fe200078e0a15 */
        /* <DEDUP_REMOVED lines=32> */
[----:B------:R-:W-:Y:S01]  /*5ce0*/  IABS R16, R4 ;  /* 0x0000000400107213 */ /* 0x000fe20000000000 */
[----:B------:R3:W-:Y:S01]  /*5cf0*/  STL [R1+0x365c], R5 ;  /* 0x00365c0501007387 */ /* 0x0007e20000100800 */
[----:B-1----:R-:W-:Y:S01]  /*5d00*/  IADD3 R8, R30, 0xcd, RZ ;  /* 0x000000cd1e087810 */ /* 0x002fe20007ffe0ff */
[----:B------:R-:W-:-:S02]  /*5d10*/  IMAD.MOV R19, RZ, RZ, -R19 ;  /* 0x000000ffff137224 */ /* 0x000fc400078e0a13 */
        /* <DEDUP_REMOVED lines=8> */
[C---:B------:R-:W-:Y:S01]  /*5da0*/  IMAD.HI.U32 R25, R252.reuse, R24, RZ ;  /* 0x00000018fc197227 */ /* 0x040fe200078e00ff */
[----:B------:R-:W-:Y:S02]  /*5db0*/  IABS R22, R8 ;  /* 0x0000000800167213 */ /* 0x000fe40000000000 */
[----:B------:R2:W-:Y:S02]  /*5dc0*/  STL [R1+0x2f4], R4 ;  /* 0x0002f40401007387 */ /* 0x0005e40000100800 */
[----:B------:R-:W-:Y:S01]  /*5dd0*/  IADD3 R25, -R25, RZ, RZ ;  /* 0x000000ff19197210 */ /* 0x000fe20007ffe1ff */
[----:B------:R-:W-:Y:S01]  /*5de0*/  IMAD.HI.U32 R23, R252, R22, RZ ;  /* 0x00000016fc177227 */ /* 0x000fe200078e00ff */
[----:B------:R3:W-:Y:S03]  /*5df0*/  STL [R1+0x2f0], R6 ;  /* 0x0002f00601007387 */ /* 0x0007e60000100800 */
        /* <DEDUP_REMOVED lines=11> */
[----:B------:R-:W-:Y:S01]  /*5eb0*/  IABS R18, R5 ;  /* 0x0000000500127213 */ /* 0x000fe20000000000 */
[----:B------:R-:W-:Y:S01]  /*5ec0*/  IMAD.MOV R21, RZ, RZ, -R21 ;  /* 0x000000ffff157224 */ /* 0x000fe200078e0a15 */
[C---:B--2---:R-:W-:Y:S01]  /*5ed0*/  IADD3 R4, R30.reuse, 0xd0, RZ ;  /* 0x000000d01e047810 */ /* 0x044fe20007ffe0ff */
[----:B------:R2:W-:Y:S01]  /*5ee0*/  STL [R1+0x3624], R6 ;  /* 0x0036240601007387 */ /* 0x0005e20000100800 */
        /* <DEDUP_REMOVED lines=14> */
[----:B------:R-:W-:Y:S01]  /*5fd0*/  IABS R22, R8 ;  /* 0x0000000800167213 */ /* 0x000fe20000000000 */
[----:B------:R-:W-:Y:S02]  /*5fe0*/  IMAD.HI.U32 R25, R252, R24, RZ ;  /* 0x00000018fc197227 */ /* 0x000fe400078e00ff */
[----:B------:R2:W-:Y:S02]  /*5ff0*/  STL [R1+0x2e0], R4 ;  /* 0x0002e00401007387 */ /* 0x0005e40000100800 */
[----:B------:R-:W-:-:S02]  /*6000*/  IMAD.MOV R25, RZ, RZ, -R25 ;  /* 0x000000ffff197224 */ /* 0x000fc400078e0a19 */
[----:B------:R3:W-:Y:S01]  /*6010*/  STL [R1+0x2dc], R6 ;  /* 0x0002dc0601007387 */ /* 0x0007e20000100800 */
[----:B------:R-:W-:-:S04]  /*6020*/  IMAD.HI.U32 R23, R252, R22, RZ ;  /* 0x00000016fc177227 */ /* 0x000fc800078e00ff */
[C---:B-1----:R-:W-:Y:S02]  /*6030*/  IMAD R5, R251.reuse, R19, R18 ;  /* 0x00000013fb057224 */ /* 0x042fe400078e0212 */
[----:B--2---:R-:W-:Y:S02]  /*6040*/  IMAD R4, R251, R17, R16 ;  /* 0x00000011fb047224 */ /* 0x004fe400078e0210 */
[----:B------:R-:W-:Y:S01]  /*6050*/  IMAD.MOV R23, RZ, RZ, -R23 ;  /* 0x000000ffff177224 */ /* 0x000fe200078e0a17 */
        /* <DEDUP_REMOVED lines=8> */
[----:B------:R-:W-:Y:S02]  /*60e0*/  IABS R19, R5 ;  /* 0x0000000500137213 */ /* 0x000fe40000000000 */
[C---:B--2---:R-:W-:Y:S01]  /*60f0*/  IADD3 R4, R30.reuse, 0xd5, RZ ;  /* 0x000000d51e047810 */ /* 0x044fe20007ffe0ff */
[----:B------:R2:W-:Y:S01]  /*6100*/  STL [R1+0x3640], R6 ;  /* 0x0036400601007387 */ /* 0x0005e20000100800 */
[----:B---3--:R-:W-:Y:S01]  /*6110*/  IADD3 R9, R30, 0xd6, RZ ;  /* 0x000000d61e097810 */ /* 0x008fe20007ffe0ff */
[----:B------:R-:W-:Y:S01]  /*6120*/  IMAD.HI.U32 R20, R252, R19, RZ ;  /* 0x00000013fc147227 */ /* 0x000fe200078e00ff */
[----:B------:R-:W-:Y:S01]  /*6130*/  IABS R17, R4 ;  /* 0x0000000400117213 */ /* 0x000fe20000000000 */
[----:B------:R3:W-:Y:S01]  /*6140*/  STL [R1+0x3688], R5 ;  /* 0x0036880501007387 */ /* 0x0007e20000100800 */
[----:B------:R-:W-:Y:S01]  /*6150*/  IADD3 R21, -R21, RZ, RZ ;  /* 0x000000ff15157210 */ /* 0x000fe20007ffe1ff */
[----:B------:R-:W-:Y:S01]  /*6160*/  IMAD.MOV R20, RZ, RZ, -R20 ;  /* 0x000000ffff147224 */ /* 0x000fe200078e0a14 */
[----:B-1----:R-:W-:Y:S01]  /*6170*/  IADD3 R8, R30, 0xd7, RZ ;  /* 0x000000d71e087810 */ /* 0x002fe20007ffe0ff */
[----:B------:R-:W-:Y:S01]  /*6180*/  IMAD.HI.U32 R18, R252, R17, RZ ;  /* 0x00000011fc127227 */ /* 0x000fe200078e00ff */
[----:B------:R1:W-:Y:S01]  /*6190*/  STL [R1+0x36a8], R4 ;  /* 0x0036a80401007387 */ /* 0x0003e20000100800 */
[----:B--2---:R-:W-:-:S02]  /*61a0*/  IADD3 R6, R30, 0xd8, RZ ;  /* 0x000000d81e067810 */ /* 0x004fc40007ffe0ff */
        /* <DEDUP_REMOVED lines=8> */
[C---:B------:R-:W-:Y:S02]  /*6230*/  IMAD.HI.U32 R26, R252.reuse, R25, RZ ;  /* 0x00000019fc1a7227 */ /* 0x040fe400078e00ff */
[----:B------:R2:W-:Y:S02]  /*6240*/  STL [R1+0x2cc], R4 ;  /* 0x0002cc0401007387 */ /* 0x0005e40000100800 */
[----:B------:R-:W-:-:S04]  /*6250*/  IMAD.HI.U32 R24, R252, R23, RZ ;  /* 0x00000017fc187227 */ /* 0x000fc800078e00ff */
[C---:B-1----:R-:W-:Y:S02]  /*6260*/  IMAD R5, R251.reuse, R20, R19 ;  /* 0x00000014fb057224 */ /* 0x042fe400078e0213 */
[----:B------:R-:W-:Y:S02]  /*6270*/  IMAD.MOV R26, RZ, RZ, -R26 ;  /* 0x000000ffff1a7224 */ /* 0x000fe400078e0a1a */
[----:B--2---:R-:W-:Y:S01]  /*6280*/  IMAD R4, R251, R18, R17 ;  /* 0x00000012fb047224 */ /* 0x004fe200078e0211 */
[----:B------:R1:W-:Y:S01]  /*6290*/  STL [R1+0x350], R5 ;  /* 0x0003500501007387 */ /* 0x0003e20000100800 */
[----:B------:R-:W-:-:S03]  /*62a0*/  IMAD.HI.U32 R22, R252, R21, RZ ;  /* 0x00000015fc167227 */ /* 0x000fc600078e00ff */
[----:B------:R2:W-:Y:S01]  /*62b0*/  STL [R1+0x34c], R4 ;  /* 0x00034c0401007387 */ /* 0x0005e20000100800 */
[----:B------:R-:W-:Y:S02]  /*62c0*/  IMAD.MOV R24, RZ, RZ, -R24 ;  /* 0x000000ffff187224 */ /* 0x000fe400078e0a18 */
[----:B------:R-:W-:Y:S01]  /*62d0*/  IMAD.MOV R22, RZ, RZ, -R22 ;  /* 0x000000ffff167224 */ /* 0x000fe200078e0a16 */
[----:B------:R3:W-:Y:S01]  /*62e0*/  STL [R1+0x3670], R9 ;  /* 0x0036700901007387 */ /* 0x0007e20000100800 */
[----:B-1----:R-:W-:-:S03]  /*62f0*/  IADD3 R5, R30, 0xd9, RZ ;  /* 0x000000d91e057810 */ /* 0x002fc60007ffe0ff */
        /* <DEDUP_REMOVED lines=12> */
[C---:B--2---:R-:W-:Y:S01]  /*63c0*/  IMAD R6, R251.reuse, R22, R21 ;  /* 0x00000016fb067224 */ /* 0x044fe200078e0215 */
[----:B------:R-:W-:Y:S01]  /*63d0*/  IADD3 R18, -R18, RZ, RZ ;  /* 0x000000ff12127210 */ /* 0x000fe20007ffe1ff */
[C---:B---3--:R-:W-:Y:S01]  /*63e0*/  IMAD R5, R251.reuse, R26, R25 ;  /* 0x0000001afb057224 */ /* 0x048fe200078e0219 */
[----:B------:R-:W-:Y:S01]  /*63f0*/  IABS R25, R9 ;  /* 0x0000000900197213 */ /* 0x000fe20000000000 */
[----:B-1----:R-:W-:Y:S01]  /*6400*/  IMAD R4, R251, R24, R23 ;  /* 0x00000018fb047224 */ /* 0x002fe200078e0217 */
[----:B------:R-:W-:Y:S02]  /*6410*/  IABS R23, R8 ;  /* 0x0000000800177213 */ /* 0x000fe40000000000 */
[----:B------:R1:W-:Y:S01]  /*6420*/  STL [R1+0x348], R5 ;  /* 0x0003480501007387 */ /* 0x0003e20000100800 */
[----:B------:R-:W-:-:S03]  /*6430*/  IMAD.HI.U32 R26, R252, R25, RZ ;  /* 0x00000019fc1a7227 */ /* 0x000fc600078e00ff */
[----:B------:R2:W-:Y:S01]  /*6440*/  STL [R1+0x344], R4 ;  /* 0x0003440401007387 */ /* 0x0005e20000100800 */
[----:B------:R-:W-:-:S03]  /*6450*/  IMAD.HI.U32 R24, R252, R23, RZ ;  /* 0x00000017fc187227 */ /* 0x000fc600078e00ff */
[----:B------:R3:W-:Y:S01]  /*6460*/  STL [R1+0x340], R6 ;  /* 0x0003400601007387 */ /* 0x0007e20000100800 */
[----:B------:R-:W-:Y:S02]  /*6470*/  IMAD.MOV R26, RZ, RZ, -R26 ;  /* 0x000000ffff1a7224 */ /* 0x000fe400078e0a1a */
        /* <DEDUP_REMOVED lines=30> */
[C---:B------:R-:W-:Y:S02]  /*6660*/  IMAD.HI.U32 R26, R252.reuse, R25, RZ ;  /* 0x00000019fc1a7227 */ /* 0x040fe400078e00ff */
[----:B------:R2:W-:Y:S02]  /*6670*/  STL [R1+0x330], R4 ;  /* 0x0003300401007387 */ /* 0x0005e40000100800 */
[----:B------:R-:W-:-:S02]  /*6680*/  IMAD.HI.U32 R24, R252, R23, RZ ;  /* 0x00000017fc187227 */ /* 0x000fc400078e00ff */
[----:B------:R3:W-:Y:S02]  /*6690*/  STL [R1+0x32c], R6 ;  /* 0x00032c0601007387 */ /* 0x0007e40000100800 */
[C---:B-1----:R-:W-:Y:S01]  /*66a0*/  IMAD R5, R251.reuse, R20, R19 ;  /* 0x00000014fb057224 */ /* 0x042fe200078e0213 */
[----:B------:R-:W-:Y:S01]  /*66b0*/  IADD3 R24, -R24, RZ, RZ ;  /* 0x000000ff18187210 */ /* 0x000fe20007ffe1ff */
        /* <DEDUP_REMOVED lines=21> */
[----:B--2---:R-:W-:Y:S02]  /*6810*/  IMAD R6, R251, R22, R21 ;  /* 0x00000016fb067224 */ /* 0x004fe400078e0215 */
[----:B------:R-:W-:-:S04]  /*6820*/  IMAD.HI.U32 R18, R252, R17, RZ ;  /* 0x00000011fc127227 */ /* 0x000fc800078e00ff */
[C---:B---3--:R-:W-:Y:S02]  /*6830*/  IMAD R5, R251.reuse, R26, R25 ;  /* 0x0000001afb057224 */ /* 0x048fe400078e0219 */
[C---:B----4-:R-:W-:Y:S01]  /*6840*/  IMAD R4, R251.reuse, R24, R23 ;  /* 0x00000018fb047224 */ /* 0x050fe200078e0217 */
[----:B------:R-:W-:Y:S01]  /*6850*/  IABS R24, R8 ;  /* 0x0000000800187213 */ /* 0x000fe20000000000 */
[----:B------:R-:W-:Y:S01]  /*6860*/  IMAD.MOV R18, RZ, RZ, -R18 ;  /* 0x000000ffff127224 */ /* 0x000fe200078e0a12 */
[----:B------:R1:W-:Y:S03]  /*6870*/  STL [R1+0x320], R5 ;  /* 0x0003200501007387 */ /* 0x0003e60000100800 */
        /* <DEDUP_REMOVED lines=26> */
[----:B------:R-:W-:Y:S01]  /*6a20*/  IMAD R17, R251, R26, R17 ;  /* 0x0000001afb117224 */ /* 0x000fe200078e0211 */
[----:B------:R-:W-:Y:S01]  /*6a30*/  IADD3 R21, -R21, RZ, RZ ;  /* 0x000000ff15157210 */ /* 0x000fe20007ffe1ff */
[----:B------:R1:W-:Y:S01]  /*6a40*/  STL [R1+0x3700], R4 ;  /* 0x0037000401007387 */ /* 0x0003e20000100800 */
[----:B------:R-:W-:Y:S01]  /*6a50*/  IMAD.HI.U32 R19, R252, R18, RZ ;  /* 0x00000012fc137227 */ /* 0x000fe200078e00ff */
[----:B------:R-:W-:-:S03]  /*6a60*/  IABS R26, R9 ;  /* 0x00000009001a7213 */ /* 0x000fc60000000000 */
[C---:B--2---:R-:W-:Y:S02]  /*6a70*/  IMAD R6, R251.reuse, R23, R22 ;  /* 0x00000017fb067224 */ /* 0x044fe400078e0216 */
[C---:B---3--:R-:W-:Y:S02]  /*6a80*/  IMAD R5, R251.reuse, R21, R20 ;  /* 0x00000015fb057224 */ /* 0x048fe400078e0214 */
[----:B------:R-:W-:Y:S02]  /*6a90*/  IMAD.MOV R19, RZ, RZ, -R19 ;  /* 0x000000ffff137224 */ /* 0x000fe400078e0a13 */
[----:B-1----:R-:W-:Y:S01]  /*6aa0*/  IMAD R4, R251, R25, R24 ;  /* 0x00000019fb047224 */ /* 0x002fe200078e0218 */
        /* <DEDUP_REMOVED lines=22> */
[C---:B--2---:R-:W-:Y:S01]  /*6c10*/  IADD3 R9, R30.reuse, 0xef, RZ ;  /* 0x000000ef1e097810 */ /* 0x044fe20007ffe0ff */
[----:B------:R-:W-:Y:S02]  /*6c20*/  IMAD.MOV R23, RZ, RZ, -R23 ;  /* 0x000000ffff177224 */ /* 0x000fe400078e0a17 */
[----:B------:R2:W-:Y:S01]  /*6c30*/  STL [R1+0x3718], R4 ;  /* 0x0037180401007387 */ /* 0x0005e20000100800 */
[----:B------:R-:W-:Y:S01]  /*6c40*/  IMAD.MOV R21, RZ, RZ, -R21 ;  /* 0x000000ffff157224 */ /* 0x000fe200078e0a15 */
[----:B---3--:R-:W-:Y:S01]  /*6c50*/  IADD3 R8, R30, 0xf0, RZ ;  /* 0x000000f01e087810 */ /* 0x008fe20007ffe0ff */
[----:B------:R-:W-:-:S04]  /*6c60*/  IMAD.HI.U32 R19, R252, R18, RZ ;  /* 0x00000012fc137227 */ /* 0x000fc800078e00ff */
[C---:B-1----:R-:W-:Y:S01]  /*6c70*/  IMAD R5, R251.reuse, R27, R26 ;  /* 0x0000001bfb057224 */ /* 0x042fe200078e021a */
[----:B------:R-:W-:Y:S01]  /*6c80*/  IABS R26, R9 ;  /* 0x00000009001a7213 */ /* 0x000fe20000000000 */
[C---:B------:R-:W-:Y:S02]  /*6c90*/  IMAD R6, R251.reuse, R23, R22 ;  /* 0x00000017fb067224 */ /* 0x040fe400078e0216 */
[----:B--2---:R-:W-:Y:S01]  /*6ca0*/  IMAD R4, R251, R25, R24 ;  /* 0x00000019fb047224 */ /* 0x004fe200078e0218 */
        /* <DEDUP_REMOVED lines=32> */
[----:B------:R-:W-:Y:S01]  /*6eb0*/  IABS R22, R9 ;  /* 0x0000000900167213 */ /* 0x000fe20000000000 */
[C---:B---3--:R-:W-:Y:S02]  /*6ec0*/  IMAD R5, R251.reuse, R27, R26 ;  /* 0x0000001bfb057224 */ /* 0x048fe400078e021a */
[----:B------:R-:W-:Y:S02]  /*6ed0*/  IMAD.MOV R19, RZ, RZ, -R19 ;  /* 0x000000ffff137224 */ /* 0x000fe400078e0a13 */
[----:B-1----:R-:W-:Y:S01]  /*6ee0*/  IMAD R4, R251, R25, R24 ;  /* 0x00000019fb047224 */ /* 0x002fe200078e0218 */
[----:B------:R1:W-:Y:S01]  /*6ef0*/  STL [R1+0x370], R5 ;  /* 0x0003700501007387 */ /* 0x0003e20000100800 */
[----:B------:R-:W-:-:S03]  /*6f00*/  IMAD.HI.U32 R23, R252, R22, RZ ;  /* 0x00000016fc177227 */ /* 0x000fc600078e00ff */
[----:B------:R2:W-:Y:S01]  /*6f10*/  STL [R1+0x36c], R4 ;  /* 0x00036c0401007387 */ /* 0x0005e20000100800 */
[----:B------:R-:W-:-:S03]  /*6f20*/  IMAD.MOV R23, RZ, RZ, -R23 ;  /* 0x000000ffff177224 */ /* 0x000fc600078e0a17 */
[----:B------:R3:W-:Y:S01]  /*6f30*/  STL [R1+0x368], R6 ;  /* 0x0003680601007387 */ /* 0x0007e20000100800 */
[C---:B-1----:R-:W-:Y:S01]  /*6f40*/  IMAD R5, R251.reuse, R21, R20 ;  /* 0x00000015fb057224 */ /* 0x042fe200078e0214 */
[----:B------:R-:W-:Y:S01]  /*6f50*/  IABS R21, R8 ;  /* 0x0000000800157213 */ /* 0x000fe20000000000 */
[----:B--2---:R-:W-:-:S03]  /*6f60*/  IMAD R4, R251, R19, R18 ;  /* 0x00000013fb047224 */ /* 0x004fc600078e0212 */
[----:B------:R1:W-:Y:S01]  /*6f70*/  STL [R1+0x364], R5 ;  /* 0x0003640501007387 */ /* 0x0003e20000100800 */
[----:B------:R-:W-:Y:S01]  /*6f80*/  IMAD.HI.U32 R24, R252, R21, RZ ;  /* 0x00000015fc187227 */ /* 0x000fe200078e00ff */
[C---:B---3--:R-:W-:Y:S02]  /*6f90*/  IADD3 R6, R30.reuse, 0xf6, RZ ;  /* 0x000000f61e067810 */ /* 0x048fe40007ffe0ff */
[----:B------:R2:W-:Y:S01]  /*6fa0*/  STL [R1+0x360], R4 ;  /* 0x0003600401007387 */ /* 0x0005e20000100800 */
[----:B------:R-:W-:Y:S01]  /*6fb0*/  IMAD.MOV R24, RZ, RZ, -R24 ;  /* 0x000000ffff187224 */ /* 0x000fe200078e0a18 */
[----:B------:R-:W-:Y:S02]  /*6fc0*/  IABS R20, R6 ;  /* 0x0000000600147213 */ /* 0x000fe40000000000 */
[----:B------:R3:W-:Y:S01]  /*6fd0*/  STL [R1+0x36f8], R9 ;  /* 0x0036f80901007387 */ /* 0x0007e20000100800 */
[----:B-1----:R-:W-:Y:S02]  /*6fe0*/  IADD3 R5, R30, 0xf7, RZ ;  /* 0x000000f71e057810 */ /* 0x002fe40007ffe0ff */
[----:B------:R-:W-:Y:S01]  /*6ff0*/  IMAD.HI.U32 R25, R252, R20, RZ ;  /* 0x00000014fc197227 */ /* 0x000fe200078e00ff */
[----:B------:R1:W-:Y:S01]  /*7000*/  STL [R1+0x3708], R8 ;  /* 0x0037080801007387 */ /* 0x0003e20000100800 */
[----:B------:R-:W-:-:S02]  /*7010*/  IABS R18, R5 ;  /* 0x0000000500127213 */ /* 0x000fc40000000000 */
[----:B--2---:R-:W-:Y:S01]  /*7020*/  IADD3 R4, R30, 0xf8, RZ ;  /* 0x000000f81e047810 */ /* 0x004fe20007ffe0ff */
[----:B------:R2:W-:Y:S01]  /*7030*/  STL [R1+0x36e0], R6 ;  /* 0x0036e00601007387 */ /* 0x0005e20000100800 */
[----:B------:R-:W-:Y:S01]  /*7040*/  IADD3 R25, -R25, RZ, RZ ;  /* 0x000000ff19197210 */ /* 0x000fe20007ffe1ff */
[----:B------:R-:W-:Y:S01]  /*7050*/  IMAD.HI.U32 R26, R252, R18, RZ ;  /* 0x00000012fc1a7227 */ /* 0x000fe200078e00ff */
[----:B------:R-:W-:Y:S01]  /*7060*/  IABS R19, R4 ;  /* 0x0000000400137213 */ /* 0x000fe20000000000 */
[----:B------:R4:W-:Y:S01]  /*7070*/  STL [R1+0x3734], R5 ;  /* 0x0037340501007387 */ /* 0x0009e20000100800 */
[C---:B---3--:R-:W-:Y:S01]  /*7080*/  IADD3 R9, R30.reuse, 0xf9, RZ ;  /* 0x000000f91e097810 */ /* 0x048fe20007ffe0ff */
[----:B------:R-:W-:Y:S01]  /*7090*/  IMAD.MOV R26, RZ, RZ, -R26 ;  /* 0x000000ffff1a7224 */ /* 0x000fe200078e0a1a */
[----:B-1----:R-:W-:Y:S01]  /*70a0*/  IADD3 R8, R30, 0xfa, RZ ;  /* 0x000000fa1e087810 */ /* 0x002fe20007ffe0ff */
[----:B------:R-:W-:Y:S01]  /*70b0*/  IMAD.HI.U32 R27, R252, R19, RZ ;  /* 0x00000013fc1b7227 */ /* 0x000fe200078e00ff */
[----:B------:R1:W-:Y:S03]  /*70c0*/  STL [R1+0x3758], R4 ;  /* 0x0037580401007387 */ /* 0x0003e60000100800 */
[----:B--2---:R-:W-:-:S02]  /*70d0*/  IMAD R6, R251, R23, R22 ;  /* 0x00000017fb067224 */ /* 0x004fc400078e0216 */
[C---:B----4-:R-:W-:Y:S02]  /*70e0*/  IMAD R5, R251.reuse, R24, R21 ;  /* 0x00000018fb057224 */ /* 0x050fe400078e0215 */
[C---:B------:R-:W-:Y:S01]  /*70f0*/  IMAD R18, R251.reuse, R26, R18 ;  /* 0x0000001afb127224 */ /* 0x040fe200078e0212 */
[----:B------:R2:W-:Y:S01]  /*7100*/  STL [R1+0x35c], R6 ;  /* 0x00035c0601007387 */ /* 0x0005e20000100800 */
[----:B------:R-:W-:Y:S02]  /*7110*/  IMAD.MOV R27, RZ, RZ, -R27 ;  /* 0x000000ffff1b7224 */ /* 0x000fe400078e0a1b */
[----:B-1----:R-:W-:Y:S01]  /*7120*/  IMAD R4, R251, R25, R20 ;  /* 0x00000019fb047224 */ /* 0x002fe200078e0214 */
[----:B------:R1:W-:Y:S01]  /*7130*/  STL [R1+0x358], R5 ;  /* 0x0003580501007387 */ /* 0x0003e20000100800 */
[----:B------:R-:W-:-:S03]  /*7140*/  IABS R20, R8 ;  /* 0x0000000800147213 */ /* 0x000fc60000000000 */
[----:B------:R-:W-:Y:S01]  /*7150*/  STL [R1+0x3fac], R18 ;  /* 0x003fac1201007387 */ /* 0x000fe20000100800 */
[----:B--2---:R-:W-:Y:S01]  /*7160*/  IADD3 R6, R30, 0xfb, RZ ;  /* 0x000000fb1e067810 */ /* 0x004fe20007ffe0ff */
[----:B------:R-:W-:Y:S02]  /*7170*/  IMAD.HI.U32 R25, R252, R20, RZ ;  /* 0x00000014fc197227 */ /* 0x000fe400078e00ff */
[----:B------:R2:W-:Y:S01]  /*7180*/  STL [R1+0x354], R4 ;  /* 0x0003540401007387 */ /* 0x0005e20000100800 */
[----:B-1----:R-:W-:Y:S01]  /*7190*/  IADD3 R5, R30, 0xfc, RZ ;  /* 0x000000fc1e057810 */ /* 0x002fe20007ffe0ff */
[----:B------:R-:W-:Y:S01]  /*71a0*/  IMAD.MOV R25, RZ, RZ, -R25 ;  /* 0x000000ffff197224 */ /* 0x000fe200078e0a19 */
[----:B------:R-:W-:Y:S02]  /*71b0*/  IABS R21, R6 ;  /* 0x0000000600157213 */ /* 0x000fe40000000000 */
[----:B------:R-:W-:-:S03]  /*71c0*/  IABS R22, R5 ;  /* 0x0000000500167213 */ /* 0x000fc60000000000 */
[----:B------:R-:W-:-:S04]  /*71d0*/  IMAD.HI.U32 R26, R252, R21, RZ ;  /* 0x00000015fc1a7227 */ /* 0x000fc800078e00ff */
[----:B--2---:R-:W-:Y:S01]  /*71e0*/  IMAD R4, R251, R27, R19 ;  /* 0x0000001bfb047224 */ /* 0x004fe200078e0213 */
        /* <DEDUP_REMOVED lines=14> */
[----:B------:R-:W-:Y:S01]  /*72d0*/  IMAD.HI.U32 R28, R252, R23, RZ ;  /* 0x00000017fc1c7227 */ /* 0x000fe200078e00ff */
[----:B------:R2:W-:Y:S01]  /*72e0*/  STL [R1+0x3774], R4 ;  /* 0x0037740401007387 */ /* 0x0005e20000100800 */
[----:B---3--:R-:W-:Y:S02]  /*72f0*/  IADD3 R8, R30, 0xff, RZ ;  /* 0x000000ff1e087810 */ /* 0x008fe40007ffe0ff */
[C---:B-1----:R-:W-:Y:S01]  /*7300*/  IMAD R6, R251.reuse, R25, R20 ;  /* 0x00000019fb067224 */ /* 0x042fe200078e0214 */
[----:B------:R-:W-:Y:S01]  /*7310*/  IADD3 R28, -R28, RZ, RZ ;  /* 0x000000ff1c1c7210 */ /* 0x000fe20007ffe1ff */
[----:B----4-:R-:W-:Y:S01]  /*7320*/  IMAD R5, R251, R26, R21 ;  /* 0x0000001afb057224 */ /* 0x010fe200078e0215 */
[----:B------:R-:W-:-:S02]  /*7330*/  IABS R20, R9 ;  /* 0x0000000900147213 */ /* 0x000fc40000000000 */
[----:B------:R-:W-:Y:S01]  /*7340*/  IABS R21, R8 ;  /* 0x0000000800157213 */ /* 0x000fe20000000000 */
[C---:B--2---:R-:W-:Y:S02]  /*7350*/  IMAD R4, R251.reuse, R24, R19 ;  /* 0x00000018fb047224 */ /* 0x044fe400078e0213 */
        /* <DEDUP_REMOVED lines=8> */
[C---:B-1----:R-:W-:Y:S01]  /*73e0*/  IMAD R4, R251.reuse, R27, R22 ;  /* 0x0000001bfb047224 */ /* 0x042fe200078e0216 */
[----:B------:R-:W-:Y:S01]  /*73f0*/  STL [R1+0x3f9c], R19 ;  /* 0x003f9c1301007387 */ /* 0x000fe20000100800 */
[C---:B------:R-:W-:Y:S01]  /*7400*/  IMAD R20, R251.reuse, R25, R20 ;  /* 0x00000019fb147224 */ /* 0x040fe200078e0214 */
[C---:B--2---:R-:W-:Y:S01]  /*7410*/  IADD3 R6, R30.reuse, 0x100, RZ ;  /* 0x000001001e067810 */ /* 0x044fe20007ffe0ff */
[----:B------:R-:W-:Y:S01]  /*7420*/  IMAD R21, R251, R26, R21 ;  /* 0x0000001afb157224 */ /* 0x000fe200078e0215 */
[----:B------:R1:W-:Y:S02]  /*7430*/  STL [R1+0x398], R4 ;  /* 0x0003980401007387 */ /* 0x0003e40000100800 */
[----:B------:R-:W-:Y:S02]  /*7440*/  IABS R22, R6 ;  /* 0x0000000600167213 */ /* 0x000fe40000000000 */
[----:B---3--:R-:W-:Y:S01]  /*7450*/  IADD3 R5, R30, 0x101, RZ ;  /* 0x000001011e057810 */ /* 0x008fe20007ffe0ff */
[----:B------:R-:W-:Y:S02]  /*7460*/  STL [R1+0x3730], R9 ;  /* 0x0037300901007387 */ /* 0x000fe40000100800 */
[----:B------:R-:W-:Y:S01]  /*7470*/  IMAD.HI.U32 R27, R252, R22, RZ ;  /* 0x00000016fc1b7227 */ /* 0x000fe200078e00ff */
[----:B------:R-:W-:Y:S01]  /*7480*/  IABS R23, R5 ;  /* 0x0000000500177213 */ /* 0x000fe20000000000 */
[----:B------:R-:W-:Y:S01]  /*7490*/  STL [R1+0x373c], R8 ;  /* 0x00373c0801007387 */ /* 0x000fe20000100800 */
[----:B-1----:R-:W-:Y:S01]  /*74a0*/  IADD3 R4, R30, 0x102, RZ ;  /* 0x000001021e047810 */ /* 0x002fe20007ffe0ff */
[----:B------:R-:W-:-:S02]  /*74b0*/  IMAD.MOV R27, RZ, RZ, -R27 ;  /* 0x000000ffff1b7224 */ /* 0x000fc400078e0a1b */
[----:B------:R-:W-:Y:S01]  /*74c0*/  STL [R1+0x370c], R6 ;  /* 0x00370c0601007387 */ /* 0x000fe20000100800 */
[----:B------:R-:W-:Y:S01]  /*74d0*/  IABS R24, R4 ;  /* 0x0000000400187213 */ /* 0x000fe20000000000 */
[----:B------:R-:W-:Y:S02]  /*74e0*/  IMAD R22, R251, R27, R22 ;  /* 0x0000001bfb167224 */ /* 0x000fe400078e0216 */
[----:B------:R-:W-:Y:S01]  /*74f0*/  STL [R1+0x3770], R5 ;  /* 0x0037700501007387 */ /* 0x000fe20000100800 */
[----:B------:R-:W-:-:S03]  /*7500*/  IMAD.HI.U32 R28, R252, R23, RZ ;  /* 0x00000017fc1c7227 */ /* 0x000fc600078e00ff */
[----:B------:R-:W-:Y:S01]  /*7510*/  STL [R1+0x3798], R4 ;  /* 0x0037980401007387 */ /* 0x000fe20000100800 */
[----:B------:R-:W-:-:S03]  /*7520*/  IMAD.HI.U32 R29, R252, R24, RZ ;  /* 0x00000018fc1d7227 */ /* 0x000fc600078e00ff */
[----:B------:R-:W-:Y:S01]  /*7530*/  STL [R1+0x3f88], R20 ;  /* 0x003f881401007387 */ /* 0x000fe20000100800 */
[----:B------:R-:W-:Y:S02]  /*7540*/  IMAD.MOV R28, RZ, RZ, -R28 ;  /* 0x000000ffff1c7224 */ /* 0x000fe400078e0a1c */
[----:B------:R-:W-:Y:S01]  /*7550*/  IMAD.MOV R29, RZ, RZ, -R29 ;  /* 0x000000ffff1d7224 */ /* 0x000fe200078e0a1d */
[----:B------:R1:W-:Y:S01]  /*7560*/  STL [R1+0x3f8c], R21 ;  /* 0x003f8c1501007387 */ /* 0x0003e20000100800 */
[C---:B------:R-:W-:Y:S02]  /*7570*/  IMAD R23, R251.reuse, R28, R23 ;  /* 0x0000001cfb177224 */ /* 0x040fe400078e0217 */
[----:B------:R-:W-:Y:S01]  /*7580*/  IMAD R24, R251, R29, R24 ;  /* 0x0000001dfb187224 */ /* 0x000fe200078e0218 */
[----:B------:R2:W-:Y:S04]  /*7590*/  STL [R1+0x3f90], R22 ;  /* 0x003f901601007387 */ /* 0x0005e80000100800 */
[----:B------:R-:W-:Y:S01]  /*75a0*/  STL [R1+0x3f94], R23 ;  /* 0x003f941701007387 */ /* 0x000fe20000100800 */
[----:B-1----:R-:W-:-:S03]  /*75b0*/  IMAD.MOV.U32 R21, RZ, RZ, R248 ;  /* 0x000000ffff157224 */ /* 0x002fc600078e00f8 */
[----:B------:R1:W-:Y:S01]  /*75c0*/  STL [R1+0x3f98], R24 ;  /* 0x003f981801007387 */ /* 0x0003e20000100800 */
[----:B--2---:R-:W-:-:S05]  /*75d0*/  IMAD.MOV.U32 R22, RZ, RZ, R30 ;  /* 0x000000ffff167224 */ /* 0x004fca00078e001e */
[C---:B------:R-:W-:Y:S02]  /*75e0*/  IADD3 R9, R22.reuse, 0x103, RZ ;  /* 0x0000010316097810 */ /* 0x040fe40007ffe0ff */
[C---:B------:R-:W-:Y:S01]  /*75f0*/  IADD3 R6, R22.reuse, 0x105, RZ ;  /* 0x0000010516067810 */ /* 0x040fe20007ffe0ff */
[----:B-1----:R-:W-:Y:S01]  /*7600*/  IMAD.MOV.U32 R24, RZ, RZ, R246 ;  /* 0x000000ffff187224 */ /* 0x002fe200078e00f6 */
[C---:B------:R-:W-:Y:S01]  /*7610*/  IADD3 R8, R22.reuse, 0x104, RZ ;  /* 0x0000010416087810 */ /* 0x040fe20007ffe0ff */
[----:B------:R1:W-:Y:S01]  /*7620*/  STL [R1+0x3750], R9 ;  /* 0x0037500901007387 */ /* 0x0003e20000100800 */
[----:B------:R-:W-:Y:S02]  /*7630*/  IABS R25, R9 ;  /* 0x0000000900197213 */ /* 0x000fe40000000000 */
[C---:B------:R-:W-:Y:S01]  /*7640*/  IADD3 R5, R22.reuse, 0x106, RZ ;  /* 0x0000010616057810 */ /* 0x040fe20007ffe0ff */
[----:B------:R-:W-:Y:S01]  /*7650*/  STL [R1+0x372c], R8 ;  /* 0x00372c0801007387 */ /* 0x000fe20000100800 */
[----:B------:R-:W-:Y:S01]  /*7660*/  IADD3 R4, R22, 0x107, RZ ;  /* 0x0000010716047810 */ /* 0x000fe20007ffe0ff */
[----:B------:R-:W-:Y:S01]  /*7670*/  IMAD.HI.U32 R30, R252, R25, RZ ;  /* 0x00000019fc1e7227 */ /* 0x000fe200078e00ff */
[----:B------:R-:W-:Y:S01]  /*7680*/  IABS R27, R6 ;  /* 0x00000006001b7213 */ /* 0x000fe20000000000 */
[----:B------:R2:W-:Y:S01]  /*7690*/  STL [R1+0x3270], R6 ;  /* 0x0032700601007387 */ /* 0x0005e20000100800 */
[----:B------:R-:W-:-:S02]  /*76a0*/  IABS R26, R8 ;  /* 0x00000008001a7213 */ /* 0x000fc40000000000 */
[----:B------:R-:W-:Y:S01]  /*76b0*/  IABS R28, R5 ;  /* 0x00000005001c7213 */ /* 0x000fe20000000000 */
[----:B------:R-:W-:Y:S01]  /*76c0*/  IMAD.HI.U32 R32, R252, R27, RZ ;  /* 0x0000001bfc207227 */ /* 0x000fe200078e00ff */
[----:B------:R-:W-:Y:S01]  /*76d0*/  IABS R29, R4 ;  /* 0x00000004001d7213 */ /* 0x000fe20000000000 */
[----:B------:R3:W-:Y:S01]  /*76e0*/  STL [R1+0x375c], R5 ;  /* 0x00375c0501007387 */ /* 0x0007e20000100800 */
[----:B------:R-:W-:Y:S01]  /*76f0*/  IADD3 R30, -R30, RZ, RZ ;  /* 0x000000ff1e1e7210 */ /* 0x000fe20007ffe1ff */
[----:B------:R-:W-:Y:S01]  /*7700*/  IMAD.HI.U32 R31, R252, R26, RZ ;  /* 0x0000001afc1f7227 */ /* 0x000fe200078e00ff */
[C---:B-1----:R-:W-:Y:S01]  /*7710*/  IADD3 R9, R22.reuse, 0x108, RZ ;  /* 0x0000010816097810 */ /* 0x042fe20007ffe0ff */
[----:B------:R1:W-:Y:S01]  /*7720*/  STL [R1+0x3794], R4 ;  /* 0x0037940401007387 */ /* 0x0003e20000100800 */
[----:B--2---:R-:W-:Y:S01]  /*7730*/  IADD3 R6, R22, 0x1ff, RZ ;  /* 0x000001ff16067810 */ /* 0x004fe20007ffe0ff */
[----:B------:R-:W-:Y:S01]  /*7740*/  IMAD.HI.U32 R33, R252, R28, RZ ;  /* 0x0000001cfc217227 */ /* 0x000fe200078e00ff */
[----:B------:R-:W-:-:S02]  /*7750*/  IADD3 R8, R22, 0x109, RZ ;  /* 0x0000010916087810 */ /* 0x000fc40007ffe0ff */
[----:B------:R-:W-:Y:S01]  /*7760*/  IADD3 R18, R22, 0x1d4, RZ ;  /* 0x000001d416127810 */ /* 0x000fe20007ffe0ff */
[----:B------:R-:W-:Y:S01]  /*7770*/  IMAD.HI.U32 R34, R252, R29, RZ ;  /* 0x0000001dfc227227 */ /* 0x000fe200078e00ff */
[C---:B---3--:R-:W-:Y:S02]  /*7780*/  IADD3 R5, R22.reuse, 0x10a, RZ ;  /* 0x0000010a16057810 */ /* 0x048fe40007ffe0ff */
[C---:B------:R-:W-:Y:S01]  /*7790*/  IADD3 R19, R22.reuse, 0x1d9, RZ ;  /* 0x000001d916137810 */ /* 0x040fe20007ffe0ff */
[----:B------:R-:W-:Y:S01]  /*77a0*/  IMAD.MOV R32, RZ, RZ, -R32 ;  /* 0x000000ffff207224 */ /* 0x000fe200078e0a20 */
[C---:B-1----:R-:W-:Y:S01]  /*77b0*/  IADD3 R4, R22.reuse, 0x10b, RZ ;  /* 0x0000010b16047810 */ /* 0x042fe20007ffe0ff */
[----:B------:R-:W-:Y:S01]  /*77c0*/  IMAD.MOV R31, RZ, RZ, -R31 ;  /* 0x000000ffff1f7224 */ /* 0x000fe200078e0a1f */
[----:B------:R-:W-:Y:S01]  /*77d0*/  IADD3 R23, R22, 0x1df, RZ ;  /* 0x000001df16177810 */ /* 0x000fe20007ffe0ff */
[----:B------:R-:W-:Y:S02]  /*77e0*/  IMAD.MOV R33, RZ, RZ, -R33 ;  /* 0x000000ffff217224 */ /* 0x000fe400078e0a21 */
[----:B------:R-:W-:-:S02]  /*77f0*/  IMAD.MOV R34, RZ, RZ, -R34 ;  /* 0x000000ffff227224 */ /* 0x000fc400078e0a22 */
[C---:B------:R-:W-:Y:S01]  /*7800*/  IMAD R25, R251.reuse, R30, R25 ;  /* 0x0000001efb197224 */ /* 0x040fe200078e0219 */
[----:B------:R-:W-:Y:S01]  /*7810*/  IABS R30, R9 ;  /* 0x00000009001e7213 */ /* 0x000fe20000000000 */
[C---:B------:R-:W-:Y:S01]  /*7820*/  IMAD R27, R251.reuse, R32, R27 ;  /* 0x00000020fb1b7224 */ /* 0x040fe200078e021b */
[----:B------:R-:W-:Y:S01]  /*7830*/  IABS R32, R6 ;  /* 0x0000000600207213 */ /* 0x000fe20000000000 */
[C---:B------:R-:W-:Y:S01]  /*7840*/  IMAD R26, R251.reuse, R31, R26 ;  /* 0x0000001ffb1a7224 */ /* 0x040fe200078e021a */
[----:B------:R-:W-:Y:S01]  /*7850*/  IABS R31, R8 ;  /* 0x00000008001f7213 */ /* 0x000fe20000000000 */
[C---:B------:R-:W-:Y:S01]  /*7860*/  IMAD R28, R251.reuse, R33, R28 ;  /* 0x00000021fb1c7224 */ /* 0x040fe200078e021c */
[----:B------:R-:W-:Y:S01]  /*7870*/  IABS R33, R5 ;  /* 0x0000000500217213 */ /* 0x000fe20000000000 */
[----:B------:R-:W-:Y:S01]  /*7880*/  IMAD R29, R251, R34, R29 ;  /* 0x00000022fb1d7224 */ /* 0x000fe200078e021d */
[----:B------:R1:W-:Y:S01]  /*7890*/  STL [R1+0x3fa0], R25 ;  /* 0x003fa01901007387 */ /* 0x0003e20000100800 */
[----:B------:R-:W-:Y:S01]  /*78a0*/  IABS R34, R4 ;  /* 0x0000000400227213 */ /* 0x000fe20000000000 */
[----:B------:R-:W-:-:S02]  /*78b0*/  IMAD.HI.U32 R35, R252, R30, RZ ;  /* 0x0000001efc237227 */ /* 0x000fc400078e00ff */
[----:B------:R2:W-:Y:S02]  /*78c0*/  STL [R1+0x3f7c], R26 ;  /* 0x003f7c1a01007387 */ /* 0x0005e40000100800 */
[C---:B------:R-:W-:Y:S02]  /*78d0*/  IMAD.HI.U32 R37, R252.reuse, R32, RZ ;  /* 0x00000020fc257227 */ /* 0x040fe400078e00ff */
[----:B------:R3:W-:Y:S02]  /*78e0*/  STL [R1+0x3f80], R27 ;  /* 0x003f801b01007387 */ /* 0x0007e40000100800 */
[----:B------:R-:W-:Y:S01]  /*78f0*/  IMAD.HI.U32 R36, R252, R31, RZ ;  /* 0x0000001ffc247227 */ /* 0x000fe200078e00ff */
[----:B------:R-:W-:Y:S01]  /*7900*/  IADD3 R37, -R37, RZ, RZ ;  /* 0x000000ff25257210 */ /* 0x000fe20007ffe1ff */
[----:B------:R-:W-:Y:S01]  /*7910*/  STL [R1+0x3f84], R28 ;  /* 0x003f841c01007387 */ /* 0x000fe20000100800 */
[----:B-1----:R-:W-:Y:S01]  /*7920*/  IADD3 R25, R22, 0x1de, RZ ;  /* 0x000001de16197810 */ /* 0x002fe20007ffe0ff */
[----:B------:R-:W-:Y:S01]  /*7930*/  IMAD.HI.U32 R38, R252, R33, RZ ;  /* 0x00000021fc267227 */ /* 0x000fe200078e00ff */
[----:B--2---:R-:W-:Y:S01]  /*7940*/  IADD3 R26, R22, 0x1dd, RZ ;  /* 0x000001dd161a7810 */ /* 0x004fe20007ffe0ff */
[----:B------:R-:W-:Y:S02]  /*7950*/  STL [R1+0x3fa4], R29 ;  /* 0x003fa41d01007387 */ /* 0x000fe40000100800 */
[----:B------:R-:W-:Y:S01]  /*7960*/  IMAD.HI.U32 R39, R252, R34, RZ ;  /* 0x00000022fc277227 */ /* 0x000fe200078e00ff */
[----:B---3--:R-:W-:Y:S01]  /*7970*/  IADD3 R27, R22, 0x1dc, RZ ;  /* 0x000001dc161b7810 */ /* 0x008fe20007ffe0ff */
[----:B------:R1:W-:Y:S02]  /*7980*/  STL [R1+0x3728], R9 ;  /* 0x0037280901007387 */ /* 0x0003e40000100800 */
[----:B------:R-:W-:-:S02]  /*7990*/  IMAD.MOV R35, RZ, RZ, -R35 ;  /* 0x000000ffff237224 */ /* 0x000fc400078e0a23 */
[----:B------:R2:W-:Y:S01]  /*79a0*/  STL [R1+0x374c], R8 ;  /* 0x00374c0801007387 */ /* 0x0005e20000100800 */
[----:B------:R-:W-:Y:S02]  /*79b0*/  IMAD.MOV R36, RZ, RZ, -R36 ;  /* 0x000000ffff247224 */ /* 0x000fe400078e0a24 */
[----:B------:R-:W-:Y:S01]  /*79c0*/  IMAD.MOV R38, RZ, RZ, -R38 ;  /* 0x000000ffff267224 */ /* 0x000fe200078e0a26 */
[----:B------:R3:W-:Y:S01]  /*79d0*/  STL [R1+0x376c], R5 ;  /* 0x00376c0501007387 */ /* 0x0007e20000100800 */
[----:B------:R-:W-:Y:S01]  /*79e0*/  IMAD.MOV R39, RZ, RZ, -R39 ;  /* 0x000000ffff277224 */ /* 0x000fe200078e0a27 */
[C---:B-1----:R-:W-:Y:S01]  /*79f0*/  IADD3 R9, R22.reuse, 0x10c, RZ ;  /* 0x0000010c16097810 */ /* 0x042fe20007ffe0ff */
[C---:B------:R-:W-:Y:S01]  /*7a00*/  IMAD R30, R251.reuse, R35, R30 ;  /* 0x00000023fb1e7224 */ /* 0x040fe200078e021e */
[----:B------:R1:W-:Y:S01]  /*7a10*/  STL [R1+0x3a68], R6 ;  /* 0x003a680601007387 */ /* 0x0003e20000100800 */
[C---:B------:R-:W-:Y:S01]  /*7a20*/  IMAD R31, R251.reuse, R36, R31 ;  /* 0x00000024fb1f7224 */ /* 0x040fe200078e021f */
[C---:B--2---:R-:W-:Y:S01]  /*7a30*/  IADD3 R8, R22.reuse, 0x10d, RZ ;  /* 0x0000010d16087810 */ /* 0x044fe20007ffe0ff */
[C---:B------:R-:W-:Y:S01]  /*7a40*/  IMAD R32, R251.reuse, R37, R32 ;  /* 0x00000025fb207224 */ /* 0x040fe200078e0220 */
[----:B------:R2:W-:Y:S01]  /*7a50*/  STL [R1+0x377c], R4 ;  /* 0x00377c0401007387 */ /* 0x0005e20000100800 */
[C---:B------:R-:W-:Y:S01]  /*7a60*/  IMAD R33, R251.reuse, R38, R33 ;  /* 0x00000026fb217224 */ /* 0x040fe200078e0221 */
[----:B------:R-:W-:Y:S01]  /*7a70*/  IABS R36, R8 ;  /* 0x0000000800247213 */ /* 0x000fe20000000000 */
[----:B------:R-:W-:Y:S01]  /*7a80*/  IMAD R34, R251, R39, R34 ;  /* 0x00000027fb227224 */ /* 0x000fe200078e0222 */
[----:B------:R-:W-:Y:S01]  /*7a90*/  STL [R1+0x3fa8], R30 ;  /* 0x003fa81e01007387 */ /* 0x000fe20000100800 */
[----:B---3--:R-:W-:-:S02]  /*7aa0*/  IADD3 R5, R22, 0x10f, RZ ;  /* 0x0000010f16057810 */ /* 0x008fc40007ffe0ff */
[----:B------:R-:W-:Y:S01]  /*7ab0*/  IMAD.HI.U32 R41, R252, R36, RZ ;  /* 0x00000024fc297227 */ /* 0x000fe200078e00ff */
[----:B------:R-:W-:Y:S01]  /*7ac0*/  STL [R1+0x3fb0], R31 ;  /* 0x003fb01f01007387 */ /* 0x000fe20000100800 */
[C---:B-1----:R-:W-:Y:S02]  /*7ad0*/  IADD3 R6, R22.reuse, 0x10e, RZ ;  /* 0x0000010e16067810 */ /* 0x042fe40007ffe0ff */
[----:B--2---:R-:W-:Y:S01]  /*7ae0*/  IADD3 R4, R22, 0x110, RZ ;  /* 0x0000011016047810 */ /* 0x004fe20007ffe0ff */
[----:B------:R-:W-:Y:S01]  /*7af0*/  STL [R1+0x3fb4], R32 ;  /* 0x003fb42001007387 */ /* 0x000fe20000100800 */
[----:B------:R-:W-:Y:S01]  /*7b00*/  IABS R35, R9 ;  /* 0x0000000900237213 */ /* 0x000fe20000000000 */
[----:B------:R-:W-:Y:S01]  /*7b10*/  IMAD.MOV R41, RZ, RZ, -R41 ;  /* 0x000000ffff297224 */ /* 0x000fe200078e0a29 */
[----:B------:R-:W-:Y:S01]  /*7b20*/  IABS R37, R6 ;  /* 0x0000000600257213 */ /* 0x000fe20000000000 */
[----:B------:R-:W-:Y:S01]  /*7b30*/  STL [R1+0x3fb8], R33 ;  /* 0x003fb82101007387 */ /* 0x000fe20000100800 */
[----:B------:R-:W-:Y:S01]  /*7b40*/  IABS R38, R5 ;  /* 0x0000000500267213 */ /* 0x000fe20000000000 */
[----:B------:R-:W-:Y:S01]  /*7b50*/  IMAD R36, R251, R41, R36 ;  /* 0x00000029fb247224 */ /* 0x000fe200078e0224 */
[----:B------:R-:W-:Y:S01]  /*7b60*/  IABS R39, R4 ;  /* 0x0000000400277213 */ /* 0x000fe20000000000 */
[----:B------:R-:W-:Y:S01]  /*7b70*/  STL [R1+0x3fbc], R34 ;  /* 0x003fbc2201007387 */ /* 0x000fe20000100800 */
[----:B------:R-:W-:-:S03]  /*7b80*/  IMAD.HI.U32 R40, R252, R35, RZ ;  /* 0x00000023fc287227 */ /* 0x000fc600078e00ff */
[----:B------:R1:W-:Y:S01]  /*7b90*/  STL [R1+0x3724], R9 ;  /* 0x0037240901007387 */ /* 0x0003e20000100800 */
[----:B------:R-:W-:-:S03]  /*7ba0*/  IMAD.HI.U32 R42, R252, R37, RZ ;  /* 0x00000025fc2a7227 */ /* 0x000fc600078e00ff */
[----:B------:R2:W-:Y:S01]  /*7bb0*/  STL [R1+0x3748], R8 ;  /* 0x0037480801007387 */ /* 0x0005e20000100800 */
[----:B------:R-:W-:-:S03]  /*7bc0*/  IMAD.HI.U32 R43, R252, R38, RZ ;  /* 0x00000026fc2b7227 */ /* 0x000fc600078e00ff */
[----:B------:R3:W-:Y:S01]  /*7bd0*/  STL [R1+0x3768], R6 ;  /* 0x0037680601007387 */ /* 0x0007e20000100800 */
[----:B------:R-:W-:Y:S01]  /*7be0*/  IMAD.HI.U32 R44, R252, R39, RZ ;  /* 0x00000027fc2c7227 */ /* 0x000fe200078e00ff */
[C---:B-1----:R-:W-:Y:S02]  /*7bf0*/  IADD3 R9, R22.reuse, 0x111, RZ ;  /* 0x0000011116097810 */ /* 0x042fe40007ffe0ff */
[----:B------:R1:W-:Y:S01]  /*7c00*/  STL [R1+0x3790], R5 ;  /* 0x0037900501007387 */ /* 0x0003e20000100800 */
[----:B------:R-:W-:Y:S01]  /*7c10*/  IMAD.MOV R40, RZ, RZ, -R40 ;  /* 0x000000ffff287224 */ /* 0x000fe200078e0a28 */
[C---:B--2---:R-:W-:Y:S01]  /*7c20*/  IADD3 R8, R22.reuse, 0x112, RZ ;  /* 0x0000011216087810 */ /* 0x044fe20007ffe0ff */
[----:B------:R-:W-:Y:S01]  /*7c30*/  IMAD.MOV R42, RZ, RZ, -R42 ;  /* 0x000000ffff2a7224 */ /* 0x000fe200078e0a2a */
[----:B------:R2:W-:Y:S01]  /*7c40*/  STL [R1+0x379c], R4 ;  /* 0x00379c0401007387 */ /* 0x0005e20000100800 */
[----:B------:R-:W-:Y:S01]  /*7c50*/  IMAD.MOV R43, RZ, RZ, -R43 ;  /* 0x000000ffff2b7224 */ /* 0x000fe200078e0a2b */
[----:B------:R-:W-:Y:S01]  /*7c60*/  IABS R41, R8 ;  /* 0x0000000800297213 */ /* 0x000fe20000000000 */
[C---:B------:R-:W-:Y:S01]  /*7c70*/  IMAD R35, R251.reuse, R40, R35 ;  /* 0x00000028fb237224 */ /* 0x040fe200078e0223 */
[----:B---3--:R-:W-:Y:S01]  /*7c80*/  IADD3 R6, R22, 0x113, RZ ;  /* 0x0000011316067810 */ /* 0x008fe20007ffe0ff */
[----:B------:R3:W-:Y:S01]  /*7c90*/  STL [R1+0x3744], R9 ;  /* 0x0037440901007387 */ /* 0x0007e20000100800 */
[----:B------:R-:W-:Y:S01]  /*7ca0*/  IADD3 R44, -R44, RZ, RZ ;  /* 0x000000ff2c2c7210 */ /* 0x000fe20007ffe1ff */
[----:B------:R-:W-:Y:S01]  /*7cb0*/  IMAD.HI.U32 R46, R252, R41, RZ ;  /* 0x00000029fc2e7227 */ /* 0x000fe200078e00ff */
[C---:B-1----:R-:W-:Y:S01]  /*7cc0*/  IADD3 R5, R22.reuse, 0x114, RZ ;  /* 0x0000011416057810 */ /* 0x042fe20007ffe0ff */
[----:B------:R1:W-:Y:S01]  /*7cd0*/  STL [R1+0x3764], R8 ;  /* 0x0037640801007387 */ /* 0x0003e20000100800 */
[----:B------:R-:W-:Y:S01]  /*7ce0*/  IABS R40, R9 ;  /* 0x0000000900287213 */ /* 0x000fe20000000000 */
[----:B------:R-:W-:Y:S01]  /*7cf0*/  IMAD.MOV R46, RZ, RZ, -R46 ;  /* 0x000000ffff2e7224 */ /* 0x000fe200078e0a2e */
[C---:B--2---:R-:W-:Y:S01]  /*7d00*/  IADD3 R4, R22.reuse, 0x115, RZ ;  /* 0x0000011516047810 */ /* 0x044fe20007ffe0ff */
[C---:B------:R-:W-:Y:S01]  /*7d10*/  IMAD R37, R251.reuse, R42, R37 ;  /* 0x0000002afb257224 */ /* 0x040fe200078e0225 */
[----:B------:R-:W-:Y:S01]  /*7d20*/  IABS R42, R6 ;  /* 0x00000006002a7213 */ /* 0x000fe20000000000 */
[C---:B------:R-:W-:Y:S01]  /*7d30*/  IMAD R38, R251.reuse, R43, R38 ;  /* 0x0000002bfb267224 */ /* 0x040fe200078e0226 */
[----:B------:R-:W-:Y:S01]  /*7d40*/  IABS R43, R5 ;  /* 0x00000005002b7213 */ /* 0x000fe20000000000 */
[C---:B------:R-:W-:Y:S01]  /*7d50*/  IMAD R41, R251.reuse, R46, R41 ;  /* 0x0000002efb297224 */ /* 0x040fe200078e0229 */
[C---:B---3--:R-:W-:Y:S01]  /*7d60*/  IADD3 R9, R22.reuse, 0x116, RZ ;  /* 0x0000011616097810 */ /* 0x048fe20007ffe0ff */
[----:B------:R-:W-:Y:S01]  /*7d70*/  IMAD R39, R251, R44, R39 ;  /* 0x0000002cfb277224 */ /* 0x000fe200078e0227 */
[----:B-1----:R-:W-:Y:S01]  /*7d80*/  IADD3 R8, R22, 0x117, RZ ;  /* 0x0000011716087810 */ /* 0x002fe20007ffe0ff */
[C---:B------:R-:W-:Y:S01]  /*7d90*/  IMAD.HI.U32 R45, R252.reuse, R40, RZ ;  /* 0x00000028fc2d7227 */ /* 0x040fe200078e00ff */
[----:B------:R-:W-:Y:S01]  /*7da0*/  IABS R44, R4 ;  /* 0x00000004002c7213 */ /* 0x000fe20000000000 */
[----:B------:R1:W-:Y:S01]  /*7db0*/  STL [R1+0x378c], R6 ;  /* 0x00378c0601007387 */ /* 0x0003e20000100800 */
[----:B------:R-:W-:Y:S01]  /*7dc0*/  IABS R46, R8 ;  /* 0x00000008002e7213 */ /* 0x000fe20000000000 */
[----:B------:R-:W-:-:S02]  /*7dd0*/  IMAD.HI.U32 R47, R252, R42, RZ ;  /* 0x0000002afc2f7227 */ /* 0x000fc400078e00ff */
[----:B------:R2:W-:Y:S02]  /*7de0*/  STL [R1+0x37b0], R5 ;  /* 0x0037b00501007387 */ /* 0x0005e40000100800 */
[----:B------:R-:W-:Y:S02]  /*7df0*/  IMAD.HI.U32 R48, R252, R43, RZ ;  /* 0x0000002bfc307227 */ /* 0x000fe400078e00ff */
[----:B------:R3:W-:Y:S02]  /*7e00*/  STL [R1+0x37b4], R4 ;  /* 0x0037b40401007387 */ /* 0x0007e40000100800 */
[----:B------:R-:W-:Y:S01]  /*7e10*/  IMAD.MOV R45, RZ, RZ, -R45 ;  /* 0x000000ffff2d7224 */ /* 0x000fe200078e0a2d */
[----:B-1----:R-:W-:Y:S01]  /*7e20*/  IADD3 R6, R22, 0x118, RZ ;  /* 0x0000011816067810 */ /* 0x002fe20007ffe0ff */
[----:B------:R-:W-:Y:S01]  /*7e30*/  IMAD.HI.U32 R51, R252, R46, RZ ;  /* 0x0000002efc337227 */ /* 0x000fe200078e00ff */
[----:B------:R1:W-:Y:S01]  /*7e40*/  STL [R1+0x3760], R9 ;  /* 0x0037600901007387 */ /* 0x0003e20000100800 */
[----:B--2---:R-:W-:-:S02]  /*7e50*/  IADD3 R5, R22, 0x119, RZ ;  /* 0x0000011916057810 */ /* 0x004fc40007ffe0ff */
[----:B------:R-:W-:Y:S01]  /*7e60*/  IMAD.HI.U32 R49, R252, R44, RZ ;  /* 0x0000002cfc317227 */ /* 0x000fe200078e00ff */
[----:B------:R-:W-:Y:S01]  /*7e70*/  IADD3 R51, -R51, RZ, RZ ;  /* 0x000000ff33337210 */ /* 0x000fe20007ffe1ff */
[----:B------:R2:W-:Y:S01]  /*7e80*/  STL [R1+0x3788], R8 ;  /* 0x0037880801007387 */ /* 0x0005e20000100800 */
[C---:B---3--:R-:W-:Y:S01]  /*7e90*/  IADD3 R4, R22.reuse, 0x11a, RZ ;  /* 0x0000011a16047810 */ /* 0x048fe20007ffe0ff */
[----:B------:R-:W-:Y:S02]  /*7ea0*/  IMAD.MOV R47, RZ, RZ, -R47 ;  /* 0x000000ffff2f7224 */ /* 0x000fe400078e0a2f */
[----:B------:R-:W-:Y:S01]  /*7eb0*/  IMAD.MOV R48, RZ, RZ, -R48 ;  /* 0x000000ffff307224 */ /* 0x000fe200078e0a30 */
[----:B------:R3:W-:Y:S01]  /*7ec0*/  STL [R1+0x37ac], R6 ;  /* 0x0037ac0601007387 */ /* 0x0007e20000100800 */
[C---:B------:R-:W-:Y:S01]  /*7ed0*/  IMAD R40, R251.reuse, R45, R40 ;  /* 0x0000002dfb287224 */ /* 0x040fe200078e0228 */
[----:B------:R-:W-:Y:S01]  /*7ee0*/  IABS R45, R9 ;  /* 0x00000009002d7213 */ /* 0x000fe20000000000 */
[----:B------:R-:W-:Y:S01]  /*7ef0*/  IMAD.MOV R49, RZ, RZ, -R49 ;  /* 0x000000ffff317224 */ /* 0x000fe200078e0a31 */
[C---:B-1----:R-:W-:Y:S01]  /*7f00*/  IADD3 R9, R22.reuse, 0x11b, RZ ;  /* 0x0000011b16097810 */ /* 0x042fe20007ffe0ff */
[C---:B------:R-:W-:Y:S01]  /*7f10*/  IMAD R42, R251.reuse, R47, R42 ;  /* 0x0000002ffb2a7224 */ /* 0x040fe200078e022a */
[----:B------:R-:W-:Y:S01]  /*7f20*/  IABS R47, R6 ;  /* 0x00000006002f7213 */ /* 0x000fe20000000000 */
[C---:B------:R-:W-:Y:S01]  /*7f30*/  IMAD R43, R251.reuse, R48, R43 ;  /* 0x00000030fb2b7224 */ /* 0x040fe200078e022b */
[----:B--2---:R-:W-:Y:S01]  /*7f40*/  IADD3 R8, R22, 0x11c, RZ ;  /* 0x0000011c16087810 */ /* 0x004fe20007ffe0ff */
[C---:B------:R-:W-:Y:S01]  /*7f50*/  IMAD R44, R251.reuse, R49, R44 ;  /* 0x00000031fb2c7224 */ /* 0x040fe200078e022c */
[----:B------:R-:W-:Y:S01]  /*7f60*/  IABS R48, R5 ;  /* 0x0000000500307213 */ /* 0x000fe20000000000 */
[----:B------:R-:W-:Y:S01]  /*7f70*/  IMAD.HI.U32 R50, R252, R45, RZ ;  /* 0x0000002dfc327227 */ /* 0x000fe200078e00ff */
[----:B------:R-:W-:Y:S01]  /*7f80*/  IABS R49, R4 ;  /* 0x0000000400317213 */ /* 0x000fe20000000000 */
[----:B------:R1:W-:Y:S01]  /*7f90*/  STL [R1+0x37c4], R5 ;  /* 0x0037c40501007387 */ /* 0x0003e20000100800 */
[----:B---3--:R-:W-:Y:S01]  /*7fa0*/  IADD3 R6, R22, 0x11d, RZ ;  /* 0x0000011d16067810 */ /* 0x008fe20007ffe0ff */
[----:B------:R-:W-:Y:S01]  /*7fb0*/  IMAD R46, R251, R51, R46 ;  /* 0x00000033fb2e7224 */ /* 0x000fe200078e022e */
[----:B------:R-:W-:Y:S01]  /*7fc0*/  IABS R51, R8 ;  /* 0x0000000800337213 */ /* 0x000fe20000000000 */
[C---:B------:R-:W-:Y:S01]  /*7fd0*/  IMAD.HI.U32 R52, R252.reuse, R47, RZ ;  /* 0x0000002ffc347227 */ /* 0x040fe200078e00ff */
[----:B------:R2:W-:Y:S03]  /*7fe0*/  STL [R1+0x37c8], R4 ;  /* 0x0037c80401007387 */ /* 0x0005e60000100800 */
[----:B------:R-:W-:Y:S01]  /*7ff0*/  IMAD.HI.U32 R53, R252, R48, RZ ;  /* 0x00000030fc357227 */ /* 0x000fe200078e00ff */
[----:B------:R-:W-:Y:S01]  /*8000*/  STL [R1+0x3784], R9 ;  /* 0x0037840901007387 */ /* 0x000fe20000100800 */
[----:B-1----:R-:W-:-:S02]  /*8010*/  IADD3 R5, R22, 0x11e, RZ ;  /* 0x0000011e16057810 */ /* 0x002fc40007ffe0ff */
[----:B------:R-:W-:Y:S01]  /*8020*/  IMAD.MOV R50, RZ, RZ, -R50 ;  /* 0x000000ffff327224 */ /* 0x000fe200078e0a32 */
[----:B------:R1:W-:Y:S01]  /*8030*/  STL [R1+0x37a8], R8 ;  /* 0x0037a80801007387 */ /* 0x0003e20000100800 */
[----:B------:R-:W-:Y:S01]  /*8040*/  IMAD.HI.U32 R54, R252, R49, RZ ;  /* 0x00000031fc367227 */ /* 0x000fe200078e00ff */
[----:B--2---:R-:W-:Y:S02]  /*8050*/  IADD3 R4, R22, 0x11f, RZ ;  /* 0x0000011f16047810 */ /* 0x004fe40007ffe0ff */
[----:B------:R2:W-:Y:S01]  /*8060*/  STL [R1+0x37c0], R6 ;  /* 0x0037c00601007387 */ /* 0x0005e20000100800 */
[----:B------:R-:W-:Y:S02]  /*8070*/  IMAD.MOV R52, RZ, RZ, -R52 ;  /* 0x000000ffff347224 */ /* 0x000fe400078e0a34 */
[----:B------:R-:W-:Y:S01]  /*8080*/  IMAD.HI.U32 R56, R252, R51, RZ ;  /* 0x00000033fc387227 */ /* 0x000fe200078e00ff */
[----:B------:R3:W-:Y:S01]  /*8090*/  STL [R1+0x37d8], R5 ;  /* 0x0037d80501007387 */ /* 0x0007e20000100800 */
[----:B-1----:R-:W-:-:S02]  /*80a0*/  IADD3 R8, R22, 0x121, RZ ;  /* 0x0000012116087810 */ /* 0x002fc40007ffe0ff */
[----:B------:R-:W-:Y:S01]  /*80b0*/  IMAD.MOV R53, RZ, RZ, -R53 ;  /* 0x000000ffff357224 */ /* 0x000fe200078e0a35 */
[----:B------:R1:W-:Y:S01]  /*80c0*/  STL [R1+0x37e0], R4 ;  /* 0x0037e00401007387 */ /* 0x0003e20000100800 */
[C---:B------:R-:W-:Y:S01]  /*80d0*/  IMAD R45, R251.reuse, R50, R45 ;  /* 0x00000032fb2d7224 */ /* 0x040fe200078e022d */
[----:B------:R-:W-:Y:S01]  /*80e0*/  IABS R50, R9 ;  /* 0x0000000900327213 */ /* 0x000fe20000000000 */
[----:B------:R-:W-:Y:S01]  /*80f0*/  IMAD.MOV R54, RZ, RZ, -R54 ;  /* 0x000000ffff367224 */ /* 0x000fe200078e0a36 */
[C---:B------:R-:W-:Y:S01]  /*8100*/  IADD3 R9, R22.reuse, 0x120, RZ ;  /* 0x0000012016097810 */ /* 0x040fe20007ffe0ff */
[C---:B------:R-:W-:Y:S01]  /*8110*/  IMAD R47, R251.reuse, R52, R47 ;  /* 0x00000034fb2f7224 */ /* 0x040fe200078e022f */
[----:B------:R-:W-:Y:S01]  /*8120*/  IABS R52, R6 ;  /* 0x0000000600347213 */ /* 0x000fe20000000000 */
[----:B------:R-:W-:Y:S01]  /*8130*/  IMAD.MOV R56, RZ, RZ, -R56 ;  /* 0x000000ffff387224 */ /* 0x000fe200078e0a38 */
[----:B--2---:R-:W-:Y:S01]  /*8140*/  IADD3 R6, R22, 0x122, RZ ;  /* 0x0000012216067810 */ /* 0x004fe20007ffe0ff */
[C---:B------:R-:W-:Y:S01]  /*8150*/  IMAD R48, R251.reuse, R53, R48 ;  /* 0x00000035fb307224 */ /* 0x040fe200078e0230 */
[----:B------:R-:W-:Y:S01]  /*8160*/  IABS R53, R5 ;  /* 0x0000000500357213 */ /* 0x000fe20000000000 */
[----:B------:R-:W-:Y:S01]  /*8170*/  IMAD R49, R251, R54, R49 ;  /* 0x00000036fb317224 */ /* 0x000fe200078e0231 */
[----:B------:R-:W-:Y:S01]  /*8180*/  IABS R54, R4 ;  /* 0x0000000400367213 */ /* 0x000fe20000000000 */
[----:B------:R-:W-:Y:S01]  /*8190*/  IMAD.HI.U32 R55, R252, R50, RZ ;  /* 0x00000032fc377227 */ /* 0x000fe200078e00ff */
[----:B------:R-:W-:Y:S01]  /*81a0*/  STL [R1+0x37a4], R9 ;  /* 0x0037a40901007387 */ /* 0x000fe20000100800 */
[----:B---3--:R-:W-:-:S02]  /*81b0*/  IADD3 R5, R22, 0x123, RZ ;  /* 0x0000012316057810 */ /* 0x008fc40007ffe0ff */
[----:B------:R-:W-:Y:S01]  /*81c0*/  IMAD R51, R251, R56, R51 ;  /* 0x00000038fb337224 */ /* 0x000fe200078e0233 */
[----:B------:R-:W-:Y:S01]  /*81d0*/  IABS R56, R8 ;  /* 0x0000000800387213 */ /* 0x000fe20000000000 */
[----:B------:R-:W-:Y:S01]  /*81e0*/  IMAD.HI.U32 R57, R252, R52, RZ ;  /* 0x00000034fc397227 */ /* 0x000fe200078e00ff */
[----:B-1----:R-:W-:Y:S01]  /*81f0*/  IADD3 R4, R22, 0x124, RZ ;  /* 0x0000012416047810 */ /* 0x002fe20007ffe0ff */
[----:B------:R1:W-:Y:S02]  /*8200*/  STL [R1+0x37bc], R8 ;  /* 0x0037bc0801007387 */ /* 0x0003e40000100800 */
[----:B------:R-:W-:Y:S02]  /*8210*/  IMAD.HI.U32 R58, R252, R53, RZ ;  /* 0x00000035fc3a7227 */ /* 0x000fe400078e00ff */
[----:B------:R2:W-:Y:S02]  /*8220*/  STL [R1+0x37d4], R6 ;  /* 0x0037d40601007387 */ /* 0x0005e40000100800 */
[----:B------:R-:W-:Y:S01]  /*8230*/  IMAD.MOV R55, RZ, RZ, -R55 ;  /* 0x000000ffff377224 */ /* 0x000fe200078e0a37 */
[----:B------:R-:W-:Y:S01]  /*8240*/  IADD3 R58, -R58, RZ, RZ ;  /* 0x000000ff3a3a7210 */ /* 0x000fe20007ffe1ff */
[----:B------:R-:W-:Y:S01]  /*8250*/  IMAD.HI.U32 R59, R252, R54, RZ ;  /* 0x00000036fc3b7227 */ /* 0x000fe200078e00ff */
[----:B------:R3:W-:Y:S01]  /*8260*/  STL [R1+0x37f0], R5 ;  /* 0x0037f00501007387 */ /* 0x0007e20000100800 */
[----:B-1----:R-:W-:-:S02]  /*8270*/  IADD3 R8, R22, 0x126, RZ ;  /* 0x0000012616087810 */ /* 0x002fc40007ffe0ff */
[----:B------:R-:W-:Y:S01]  /*8280*/  IMAD.MOV R57, RZ, RZ, -R57 ;  /* 0x000000ffff397224 */ /* 0x000fe200078e0a39 */
[----:B------:R1:W-:Y:S01]  /*8290*/  STL [R1+0x37f8], R4 ;  /* 0x0037f80401007387 */ /* 0x0003e20000100800 */
[----:B------:R-:W-:-:S04]  /*82a0*/  IMAD.HI.U32 R61, R252, R56, RZ ;  /* 0x00000038fc3d7227 */ /* 0x000fc800078e00ff */
        /* <DEDUP_REMOVED lines=20> */
[----:B------:R-:W-:Y:S02]  /*83f0*/  IMAD.MOV R60, RZ, RZ, -R60 ;  /* 0x000000ffff3c7224 */ /* 0x000fe400078e0a3c */
[C---:B------:R-:W-:Y:S01]  /*8400*/  IMAD.HI.U32 R63, R252.reuse, R58, RZ ;  /* 0x0000003afc3f7227 */ /* 0x040fe200078e00ff */
[----:B------:R2:W-:Y:S03]  /*8410*/  STL [R1+0x37ec], R6 ;  /* 0x0037ec0601007387 */ /* 0x0005e60000100800 */
        /* <DEDUP_REMOVED lines=10> */
[----:B------:R-:W-:Y:S02]  /*84c0*/  IMAD.MOV R64, RZ, RZ, -R64 ;  /* 0x000000ffff407224 */ /* 0x000fe400078e0a40 */
        /* <DEDUP_REMOVED lines=14> */
[----:B------:R-:W-:Y:S01]  /*85b0*/  IADD3 R65, -R65, RZ, RZ ;  /* 0x000000ff41417210 */ /* 0x000fe20007ffe1ff */
[----:B------:R2:W-:Y:S01]  /*85c0*/  STL [R1+0x37e8], R8 ;  /* 0x0037e80801007387 */ /* 0x0005e20000100800 */
[----:B-1----:R-:W-:Y:S01]  /*85d0*/  IADD3 R4, R22, 0x12e, RZ ;  /* 0x0000012e16047810 */ /* 0x002fe20007ffe0ff */
[C---:B------:R-:W-:Y:S02]  /*85e0*/  IMAD.HI.U32 R68, R252.reuse, R63, RZ ;  /* 0x0000003ffc447227 */ /* 0x040fe400078e00ff */
[----:B------:R1:W-:Y:S02]  /*85f0*/  STL [R1+0x3804], R6 ;  /* 0x0038040601007387 */ /* 0x0003e40000100800 */
[----:B------:R-:W-:-:S02]  /*8600*/  IMAD.HI.U32 R69, R252, R64, RZ ;  /* 0x00000040fc457227 */ /* 0x000fc400078e00ff */
[----:B------:R3:W-:Y:S02]  /*8610*/  STL [R1+0x3820], R5 ;  /* 0x0038200501007387 */ /* 0x0007e40000100800 */
[----:B------:R-:W-:Y:S01]  /*8620*/  IMAD.MOV R67, RZ, RZ, -R67 ;  /* 0x000000ffff437224 */ /* 0x000fe200078e0a43 */
[----:B--2---:R-:W-:Y:S01]  /*8630*/  IADD3 R8, R22, 0x130, RZ ;  /* 0x0000013016087810 */ /* 0x004fe20007ffe0ff */
[----:B------:R-:W-:Y:S01]  /*8640*/  IMAD.HI.U32 R71, R252, R66, RZ ;  /* 0x00000042fc477227 */ /* 0x000fe200078e00ff */
[----:B------:R2:W-:Y:S03]  /*8650*/  STL [R1+0x3824], R4 ;  /* 0x0038240401007387 */ /* 0x0005e60000100800 */
[----:B------:R-:W-:Y:S02]  /*8660*/  IMAD.MOV R68, RZ, RZ, -R68 ;  /* 0x000000ffff447224 */ /* 0x000fe400078e0a44 */
[----:B------:R-:W-:-:S02]  /*8670*/  IMAD.MOV R69, RZ, RZ, -R69 ;  /* 0x000000ffff457224 */ /* 0x000fc400078e0a45 */
[C---:B------:R-:W-:Y:S01]  /*8680*/  IMAD R60, R251.reuse, R65, R60 ;  /* 0x00000041fb3c7224 */ /* 0x040fe200078e023c */
[----:B------:R-:W-:Y:S01]  /*8690*/  IABS R65, R9 ;  /* 0x0000000900417213 */ /* 0x000fe20000000000 */
[C---:B------:R-:W-:Y:S01]  /*86a0*/  IMAD R62, R251.reuse, R67, R62 ;  /* 0x00000043fb3e7224 */ /* 0x040fe200078e023e */
[----:B------:R-:W-:Y:S01]  /*86b0*/  IABS R67, R6 ;  /* 0x0000000600437213 */ /* 0x000fe20000000000 */
[----:B------:R-:W-:Y:S01]  /*86c0*/  IMAD.MOV R71, RZ, RZ, -R71 ;  /* 0x000000ffff477224 */ /* 0x000fe200078e0a47 */
[----:B------:R-:W-:Y:S01]  /*86d0*/  IADD3 R9, R22, 0x12f, RZ ;  /* 0x0000012f16097810 */ /* 0x000fe20007ffe0ff */
[C---:B------:R-:W-:Y:S01]  /*86e0*/  IMAD R63, R251.reuse, R68, R63 ;  /* 0x00000044fb3f7224 */ /* 0x040fe200078e023f */
[----:B------:R-:W-:Y:S01]  /*86f0*/  IABS R68, R5 ;  /* 0x0000000500447213 */ /* 0x000fe20000000000 */
[C---:B------:R-:W-:Y:S01]  /*8700*/  IMAD R64, R251.reuse, R69, R64 ;  /* 0x00000045fb407224 */ /* 0x040fe200078e0240 */
[----:B------:R-:W-:Y:S01]  /*8710*/  IABS R69, R4 ;  /* 0x0000000400457213 */ /* 0x000fe20000000000 */
[----:B------:R-:W-:Y:S01]  /*8720*/  IMAD R66, R251, R71, R66 ;  /* 0x00000047fb427224 */ /* 0x000fe200078e0242 */
[----:B------:R-:W-:Y:S01]  /*8730*/  IABS R71, R8 ;  /* 0x0000000800477213 */ /* 0x000fe20000000000 */
[----:B------:R-:W-:Y:S01]  /*8740*/  IMAD.HI.U32 R70, R252, R65, RZ ;  /* 0x00000041fc467227 */ /* 0x000fe200078e00ff */
[C---:B-1----:R-:W-:Y:S01]  /*8750*/  IADD3 R6, R22.reuse, 0x131, RZ ;  /* 0x0000013116067810 */ /* 0x042fe20007ffe0ff */
[----:B------:R-:W-:Y:S01]  /*8760*/  STL [R1+0x37e4], R9 ;  /* 0x0037e40901007387 */ /* 0x000fe20000100800 */
[----:B---3--:R-:W-:Y:S01]  /*8770*/  IADD3 R5, R22, 0x132, RZ ;  /* 0x0000013216057810 */ /* 0x008fe20007ffe0ff */
[----:B------:R-:W-:Y:S01]  /*8780*/  IMAD.HI.U32 R72, R252, R67, RZ ;  /* 0x00000043fc487227 */ /* 0x000fe200078e00ff */
[----:B--2---:R-:W-:Y:S01]  /*8790*/  IADD3 R4, R22, 0x133, RZ ;  /* 0x0000013316047810 */ /* 0x004fe20007ffe0ff */
[----:B------:R1:W-:Y:S02]  /*87a0*/  STL [R1+0x3800], R8 ;  /* 0x0038000801007387 */ /* 0x0003e40000100800 */
[----:B------:R-:W-:Y:S01]  /*87b0*/  IMAD.HI.U32 R73, R252, R68, RZ ;  /* 0x00000044fc497227 */ /* 0x000fe200078e00ff */
[----:B------:R-:W-:Y:S01]  /*87c0*/  IADD3 R72, -R72, RZ, RZ ;  /* 0x000000ff48487210 */ /* 0x000fe20007ffe1ff */
[----:B------:R2:W-:Y:S02]  /*87d0*/  STL [R1+0x381c], R6 ;  /* 0x00381c0601007387 */ /* 0x0005e40000100800 */
[----:B------:R-:W-:-:S02]  /*87e0*/  IMAD.HI.U32 R74, R252, R69, RZ ;  /* 0x00000045fc4a7227 */ /* 0x000fc400078e00ff */
[----:B------:R3:W-:Y:S02]  /*87f0*/  STL [R1+0x3834], R5 ;  /* 0x0038340501007387 */ /* 0x0007e40000100800 */
[----:B------:R-:W-:Y:S01]  /*8800*/  IMAD.MOV R70, RZ, RZ, -R70 ;  /* 0x000000ffff467224 */ /* 0x000fe200078e0a46 */
[----:B-1----:R-:W-:Y:S01]  /*8810*/  IADD3 R8, R22, 0x135, RZ ;  /* 0x0000013516087810 */ /* 0x002fe20007ffe0ff */
[----:B------:R-:W-:Y:S01]  /*8820*/  IMAD.HI.U32 R76, R252, R71, RZ ;  /* 0x00000047fc4c7227 */ /* 0x000fe200078e00ff */
[----:B------:R1:W-:Y:S03]  /*8830*/  STL [R1+0x3838], R4 ;  /* 0x0038380401007387 */ /* 0x0003e60000100800 */
[----:B------:R-:W-:Y:S02]  /*8840*/  IMAD.MOV R73, RZ, RZ, -R73 ;  /* 0x000000ffff497224 */ /* 0x000fe400078e0a49 */
[----:B------:R-:W-:-:S02]  /*8850*/  IMAD.MOV R74, RZ, RZ, -R74 ;  /* 0x000000ffff4a7224 */ /* 0x000fc400078e0a4a */
        /* <DEDUP_REMOVED lines=8> */
[C---:B------:R-:W-:Y:S01]  /*88e0*/  IMAD R69, R251.reuse, R74, R69 ;  /* 0x0000004afb457224 */ /* 0x040fe200078e0245 */
[----:B------:R-:W-:Y:S01]  /*88f0*/  IABS R74, R4 ;  /* 0x00000004004a7213 */ /* 0x000fe20000000000 */
[----:B------:R-:W-:Y:S01]  /*8900*/  IMAD R71, R251, R76, R71 ;  /* 0x0000004cfb477224 */ /* 0x000fe200078e0247 */
[----:B------:R-:W-:Y:S01]  /*8910*/  IABS R76, R8 ;  /* 0x00000008004c7213 */ /* 0x000fe20000000000 */
[----:B------:R-:W-:Y:S01]  /*8920*/  IMAD.HI.U32 R75, R252, R70, RZ ;  /* 0x00000046fc4b7227 */ /* 0x000fe200078e00ff */
[C---:B--2---:R-:W-:Y:S01]  /*8930*/  IADD3 R6, R22.reuse, 0x136, RZ ;  /* 0x0000013616067810 */ /* 0x044fe20007ffe0ff */
[----:B------:R-:W-:Y:S01]  /*8940*/  STL [R1+0x37fc], R9 ;  /* 0x0037fc0901007387 */ /* 0x000fe20000100800 */
[----:B---3--:R-:W-:Y:S01]  /*8950*/  IADD3 R5, R22, 0x137, RZ ;  /* 0x0000013716057810 */ /* 0x008fe20007ffe0ff */
[----:B------:R-:W-:Y:S01]  /*8960*/  IMAD.HI.U32 R77, R252, R72, RZ ;  /* 0x00000048fc4d7227 */ /* 0x000fe200078e00ff */
[----:B-1----:R-:W-:Y:S01]  /*8970*/  IADD3 R4, R22, 0x138, RZ ;  /* 0x0000013816047810 */ /* 0x002fe20007ffe0ff */
[----:B------:R1:W-:Y:S02]  /*8980*/  STL [R1+0x3818], R8 ;  /* 0x0038180801007387 */ /* 0x0003e40000100800 */
[----:B------:R-:W-:-:S02]  /*8990*/  IMAD.HI.U32 R78, R252, R73, RZ ;  /* 0x00000049fc4e7227 */ /* 0x000fc400078e00ff */
[----:B------:R2:W-:Y:S02]  /*89a0*/  STL [R1+0x3830], R6 ;  /* 0x0038300601007387 */ /* 0x0005e40000100800 */
[C---:B------:R-:W-:Y:S02]  /*89b0*/  IMAD.HI.U32 R79, R252.reuse, R74, RZ ;  /* 0x0000004afc4f7227 */ /* 0x040fe400078e00ff */
[----:B------:R3:W-:Y:S02]  /*89c0*/  STL [R1+0x384c], R5 ;  /* 0x00384c0501007387 */ /* 0x0007e40000100800 */
[----:B------:R-:W-:Y:S01]  /*89d0*/  IMAD.MOV R75, RZ, RZ, -R75 ;  /* 0x000000ffff4b7224 */ /* 0x000fe200078e0a4b */
[----:B------:R-:W-:Y:S01]  /*89e0*/  IADD3 R79, -R79, RZ, RZ ;  /* 0x000000ff4f4f7210 */ /* 0x000fe20007ffe1ff */
[----:B------:R-:W-:Y:S01]  /*89f0*/  IMAD.HI.U32 R81, R252, R76, RZ ;  /* 0x0000004cfc517227 */ /* 0x000fe200078e00ff */
[----:B-1----:R-:W-:Y:S01]  /*8a00*/  IADD3 R8, R22, 0x13a, RZ ;  /* 0x0000013a16087810 */ /* 0x002fe20007ffe0ff */
[----:B------:R1:W-:Y:S02]  /*8a10*/  STL [R1+0x3858], R4 ;  /* 0x0038580401007387 */ /* 0x0003e40000100800 */
[----:B------:R-:W-:-:S02]  /*8a20*/  IMAD.MOV R77, RZ, RZ, -R77 ;  /* 0x000000ffff4d7224 */ /* 0x000fc400078e0a4d */
[----:B------:R-:W-:Y:S02]  /*8a30*/  IMAD.MOV R78, RZ, RZ, -R78 ;  /* 0x000000ffff4e7224 */ /* 0x000fe400078e0a4e */
        /* <DEDUP_REMOVED lines=21> */
[----:B------:R-:W-:Y:S02]  /*8b90*/  IMAD.MOV R80, RZ, RZ, -R80 ;  /* 0x000000ffff507224 */ /* 0x000fe400078e0a50 */
[----:B------:R-:W-:Y:S01]  /*8ba0*/  IMAD.HI.U32 R86, R252, R81, RZ ;  /* 0x00000051fc567227 */ /* 0x000fe200078e00ff */
[----:B------:R3:W-:Y:S01]  /*8bb0*/  STL [R1+0x3868], R5 ;  /* 0x0038680501007387 */ /* 0x0007e20000100800 */
[----:B-1----:R-:W-:Y:S02]  /*8bc0*/  IADD3 R8, R22, 0x13f, RZ ;  /* 0x0000013f16087810 */ /* 0x002fe40007ffe0ff */
[----:B------:R-:W-:Y:S01]  /*8bd0*/  IMAD.HI.U32 R84, R252, R79, RZ ;  /* 0x0000004ffc547227 */ /* 0x000fe200078e00ff */
[----:B------:R-:W-:Y:S01]  /*8be0*/  IADD3 R86, -R86, RZ, RZ ;  /* 0x000000ff56567210 */ /* 0x000fe20007ffe1ff */
        /* <DEDUP_REMOVED lines=13> */
[----:B------:R-:W-:Y:S01]  /*8cc0*/  IMAD.HI.U32 R85, R252, R80, RZ ;  /* 0x00000050fc557227 */ /* 0x000fe200078e00ff */
[C---:B--2---:R-:W-:Y:S01]  /*8cd0*/  IADD3 R6, R22.reuse, 0x140, RZ ;  /* 0x0000014016067810 */ /* 0x044fe20007ffe0ff */
[----:B------:R-:W-:Y:S01]  /*8ce0*/  STL [R1+0x3828], R9 ;  /* 0x0038280901007387 */ /* 0x000fe20000100800 */
[----:B---3--:R-:W-:Y:S01]  /*8cf0*/  IADD3 R5, R22, 0x141, RZ ;  /* 0x0000014116057810 */ /* 0x008fe20007ffe0ff */
[----:B------:R-:W-:Y:S01]  /*8d00*/  IMAD R81, R251, R86, R81 ;  /* 0x00000056fb517224 */ /* 0x000fe200078e0251 */
[----:B------:R-:W-:Y:S01]  /*8d10*/  IABS R86, R8 ;  /* 0x0000000800567213 */ /* 0x000fe20000000000 */
        /* <DEDUP_REMOVED lines=9> */
[----:B------:R-:W-:Y:S01]  /*8db0*/  IMAD.MOV R87, RZ, RZ, -R87 ;  /* 0x000000ffff577224 */ /* 0x000fe200078e0a57 */
[----:B------:R1:W-:Y:S01]  /*8dc0*/  STL [R1+0x3880], R4 ;  /* 0x0038800401007387 */ /* 0x0003e20000100800 */
[----:B------:R-:W-:-:S04]  /*8dd0*/  IMAD.HI.U32 R91, R252, R86, RZ ;  /* 0x00000056fc5b7227 */ /* 0x000fc800078e00ff */
[----:B------:R-:W-:Y:S02]  /*8de0*/  IMAD.MOV R88, RZ, RZ, -R88 ;  /* 0x000000ffff587224 */ /* 0x000fe400078e0a58 */
        /* <DEDUP_REMOVED lines=20> */
[C---:B------:R-:W-:Y:S02]  /*8f30*/  IMAD.HI.U32 R93, R252.reuse, R88, RZ ;  /* 0x00000058fc5d7227 */ /* 0x040fe400078e00ff */
        /* <DEDUP_REMOVED lines=89> */
[C---:B------:R-:W-:Y:S01]  /*94d0*/  IMAD.HI.U32 R108, R252.reuse, R103, RZ ;  /* 0x00000067fc6c7227 */ /* 0x040fe200078e00ff */
        /* <DEDUP_REMOVED lines=31> */
[----:B------:R-:W-:Y:S02]  /*96d0*/  IMAD.HI.U32 R114, R252, R109, RZ ;  /* 0x0000006dfc727227 */ /* 0x000fe400078e00ff */
        /* <DEDUP_REMOVED lines=713> */
[----:B------:R2:W-:Y:S01]  /*c370*/  STL [R1+0x3698], R8 ;  /* 0x0036980801007387 */ /* 0x0005e20000100800 */
        /* <DEDUP_REMOVED lines=8> */
[----:B--2---:R-:W2:Y:S01]  /*c400*/  S2R R8, SR_TID.X ;  /* 0x0000000000087919 */ /* 0x004ea20000002100 */
[----:B------:R-:W-:-:S03]  /*c410*/  IMAD.HI.U32 R234, R252, R229, RZ ;  /* 0x000000e5fcea7227 */ /* 0x000fc600078e00ff */
[----:B------:R4:W-:Y:S01]  /*c420*/  STL [R1+0x36c4], R4 ;  /* 0x0036c40401007387 */ /* 0x0009e20000100800 */
        /* <DEDUP_REMOVED lines=13> */
[----:B------:R2:W-:Y:S01]  /*c500*/  STL [R1+0x35dc], R18 ;  /* 0x0035dc1201007387 */ /* 0x0005e20000100800 */
[----:B---3--:R-:W-:Y:S01]  /*c510*/  IADD3 R5, R22, 0x1d7, RZ ;  /* 0x000001d716057810 */ /* 0x008fe20007ffe0ff */
[----:B------:R-:W-:Y:S01]  /*c520*/  IMAD.HI.U32 R237, R252, R232, RZ ;  /* 0x000000e8fced7227 */ /* 0x000fe200078e00ff */
[----:B----4-:R-:W-:Y:S01]  /*c530*/  IADD3 R4, R22, 0x1d8, RZ ;  /* 0x000001d816047810 */ /* 0x010fe20007ffe0ff */
[----:B------:R-:W-:Y:S02]  /*c540*/  STL [R1+0x35d8], R9 ;  /* 0x0035d80901007387 */ /* 0x000fe40000100800 */
[----:B------:R-:W-:-:S02]  /*c550*/  IMAD.MOV R235, RZ, RZ, -R235 ;  /* 0x000000ffffeb7224 */ /* 0x000fc400078e0aeb */
[C---:B------:R-:W-:Y:S01]  /*c560*/  IMAD.HI.U32 R236, R252.reuse, R231, RZ ;  /* 0x000000e7fcec7227 */ /* 0x040fe200078e00ff */
[----:B------:R1:W-:Y:S03]  /*c570*/  STL [R1+0x35c4], R6 ;  /* 0x0035c40601007387 */ /* 0x0003e60000100800 */
[C---:B------:R-:W-:Y:S01]  /*c580*/  IMAD.HI.U32 R238, R252.reuse, R233, RZ ;  /* 0x000000e9fcee7227 */ /* 0x040fe200078e00ff */
[----:B------:R3:W-:Y:S03]  /*c590*/  STL [R1+0x360c], R5 ;  /* 0x00360c0501007387 */ /* 0x0007e60000100800 */
[----:B------:R-:W-:Y:S01]  /*c5a0*/  IMAD.HI.U32 R239, R252, R234, RZ ;  /* 0x000000eafcef7227 */ /* 0x000fe200078e00ff */
[----:B------:R4:W-:Y:S03]  /*c5b0*/  STL [R1+0x3638], R4 ;  /* 0x0036380401007387 */ /* 0x0009e60000100800 */
[----:B------:R-:W-:Y:S01]  /*c5c0*/  IMAD.MOV R237, RZ, RZ, -R237 ;  /* 0x000000ffffed7224 */ /* 0x000fe200078e0aed */
[----:B------:R1:W-:Y:S01]  /*c5d0*/  STL [R1+0x3550], R19 ;  /* 0x0035501301007387 */ /* 0x0003e20000100800 */
[----:B------:R-:W-:Y:S01]  /*c5e0*/  IMAD R230, R251, R235, R230 ;  /* 0x000000ebfbe67224 */ /* 0x000fe200078e02e6 */
[----:B------:R-:W-:Y:S01]  /*c5f0*/  IABS R235, R18 ;  /* 0x0000001200eb7213 */ /* 0x000fe20000000000 */
[----:B------:R-:W-:Y:S01]  /*c600*/  IMAD.MOV R236, RZ, RZ, -R236 ;  /* 0x000000ffffec7224 */ /* 0x000fe200078e0aec */
[----:B--2---:R-:W-:Y:S01]  /*c610*/  LOP3.LUT R18, R8, 0x7f, RZ, 0xc0, !PT ;  /* 0x0000007f08127812 */ /* 0x004fe200078ec0ff */
[----:B------:R-:W-:Y:S01]  /*c620*/  IMAD.MOV R238, RZ, RZ, -R238 ;  /* 0x000000ffffee7224 */ /* 0x000fe200078e0aee */
[----:B------:R-:W-:Y:S01]  /*c630*/  IADD3 R8, R22, 0x1da, RZ ;  /* 0x000001da16087810 */ /* 0x000fe20007ffe0ff */
[----:B------:R-:W-:-:S02]  /*c640*/  IMAD.MOV R239, RZ, RZ, -R239 ;  /* 0x000000ffffef7224 */ /* 0x000fc400078e0aef */
        /* <DEDUP_REMOVED lines=8> */
[----:B-1----:R-:W-:Y:S01]  /*c6d0*/  IMAD.MOV.U32 R6, RZ, RZ, R240 ;  /* 0x000000ffff067224 */ /* 0x002fe200078e00f0 */
[----:B---3--:R-:W-:Y:S01]  /*c6e0*/  MOV R5, R243 ;  /* 0x000000f300057202 */ /* 0x008fe20000000f00 */
[----:B------:R-:W-:Y:S01]  /*c6f0*/  IMAD.HI.U32 R240, R252, R235, RZ ;  /* 0x000000ebfcf07227 */ /* 0x000fe200078e00ff */
[----:B------:R1:W-:Y:S03]  /*c700*/  STL [R1+0x3594], R8 ;  /* 0x0035940801007387 */ /* 0x0003e60000100800 */
[----:B------:R-:W-:-:S02]  /*c710*/  IMAD.MOV.U32 R9, RZ, RZ, R242 ;  /* 0x000000ffff097224 */ /* 0x000fc400078e00f2 */
[----:B------:R-:W-:-:S04]  /*c720*/  IMAD.HI.U32 R242, R252, R237, RZ ;  /* 0x000000edfcf27227 */ /* 0x000fc800078e00ff */
[----:B------:R-:W-:Y:S01]  /*c730*/  IMAD R20, R245, 0x100, R18 ;  /* 0x00000100f5147824 */ /* 0x000fe200078e0212 */
[C---:B------:R-:W-:Y:S01]  /*c740*/  IADD3 R18, R22.reuse, 0x1db, RZ ;  /* 0x000001db16127810 */ /* 0x040fe20007ffe0ff */
[----:B----4-:R-:W-:Y:S01]  /*c750*/  IMAD.MOV.U32 R4, RZ, RZ, R241 ;  /* 0x000000ffff047224 */ /* 0x010fe200078e00f1 */
[----:B------:R-:W-:Y:S01]  /*c760*/  IADD3 R22, R22, 0x1e0, RZ ;  /* 0x000001e016167810 */ /* 0x000fe20007ffe0ff */
[----:B------:R-:W-:Y:S01]  /*c770*/  IMAD.MOV R240, RZ, RZ, -R240 ;  /* 0x000000fffff07224 */ /* 0x000fe200078e0af0 */
[----:B------:R-:W-:Y:S01]  /*c780*/  IABS R248, R20 ;  /* 0x0000001400f87213 */ /* 0x000fe20000000000 */
[C---:B------:R-:W-:Y:S01]  /*c790*/  IMAD.HI.U32 R241, R252.reuse, R238, RZ ;  /* 0x000000eefcf17227 */ /* 0x040fe200078e00ff */
[----:B------:R-:W-:Y:S03]  /*c7a0*/  STL [R1+0x168c], R20 ;  /* 0x00168c1401007387 */ /* 0x000fe60000100800 */
[----:B------:R-:W-:Y:S01]  /*c7b0*/  IMAD.HI.U32 R244, R252, R239, RZ ;  /* 0x000000effcf47227 */ /* 0x000fe200078e00ff */
[----:B------:R-:W-:Y:S01]  /*c7c0*/  IADD3 R241, -R241, RZ, RZ ;  /* 0x000000fff1f17210 */ /* 0x000fe20007ffe1ff */
[----:B------:R2:W-:Y:S02]  /*c7d0*/  STL [R1+0x3568], R18 ;  /* 0x0035681201007387 */ /* 0x0005e40000100800 */
[----:B------:R-:W-:-:S02]  /*c7e0*/  IMAD.MOV R242, RZ, RZ, -R242 ;  /* 0x000000fffff27224 */ /* 0x000fc400078e0af2 */
[C---:B------:R-:W-:Y:S02]  /*c7f0*/  IMAD R235, R251.reuse, R240, R235 ;  /* 0x000000f0fbeb7224 */ /* 0x040fe400078e02eb */
[----:B------:R-:W-:Y:S02]  /*c800*/  IMAD.MOV R240, RZ, RZ, -R244 ;  /* 0x000000fffff07224 */ /* 0x000fe400078e0af4 */
[C---:B------:R-:W-:Y:S01]  /*c810*/  IMAD R237, R251.reuse, R242, R237 ;  /* 0x000000f2fbed7224 */ /* 0x040fe200078e02ed */
[----:B------:R-:W-:Y:S01]  /*c820*/  IABS R242, R18 ;  /* 0x0000001200f27213 */ /* 0x000fe20000000000 */
[----:B------:R-:W-:Y:S01]  /*c830*/  IMAD R239, R251, R240, R239 ;  /* 0x000000f0fbef7224 */ /* 0x000fe200078e02ef */
[----:B------:R-:W-:Y:S01]  /*c840*/  IABS R240, R19 ;  /* 0x0000001300f07213 */ /* 0x000fe20000000000 */
[----:B------:R-:W-:-:S04]  /*c850*/  IMAD.HI.U32 R246, R247, R248, RZ ;  /* 0x000000f8f7f67227 */ /* 0x000fc800078e00ff */
[----:B------:R-:W-:Y:S01]  /*c860*/  IMAD R238, R251, R241, R238 ;  /* 0x000000f1fbee7224 */ /* 0x000fe200078e02ee */
[----:B------:R-:W-:Y:S01]  /*c870*/  IABS R241, R8 ;  /* 0x0000000800f17213 */ /* 0x000fe20000000000 */
[----:B------:R-:W-:Y:S01]  /*c880*/  IMAD.MOV.U32 R19, RZ, RZ, R5 ;  /* 0x000000ffff137224 */ /* 0x000fe200078e0005 */
[----:B------:R-:W-:Y:S01]  /*c890*/  IABS R5, c[0x0][0x178] ;  /* 0x00005e0000057a13 */ /* 0x000fe20000000000 */
[----:B------:R-:W-:Y:S01]  /*c8a0*/  IMAD.HI.U32 R245, R252, R242, RZ ;  /* 0x000000f2fcf57227 */ /* 0x000fe200078e00ff */
[----:B-1----:R-:W-:-:S03]  /*c8b0*/  IADD3 R8, R20, 0x80, RZ ;  /* 0x0000008014087810 */ /* 0x002fc60007ffe0ff */
[----:B------:R-:W-:Y:S02]  /*c8c0*/  IMAD.MOV R246, RZ, RZ, -R246 ;  /* 0x000000fffff67224 */ /* 0x000fe400078e0af6 */
[----:B------:R-:W-:Y:S01]  /*c8d0*/  IMAD.MOV R245, RZ, RZ, -R245 ;  /* 0x000000fffff57224 */ /* 0x000fe200078e0af5 */
[----:B------:R-:W-:Y:S01]  /*c8e0*/  STL [R1+0x17f4], R8 ;  /* 0x0017f40801007387 */ /* 0x000fe20000100800 */
[----:B------:R-:W-:Y:S01]  /*c8f0*/  IMAD R248, R5, R246, R248 ;  /* 0x000000f605f87224 */ /* 0x000fe200078e02f8 */
[----:B------:R-:W-:Y:S01]  /*c900*/  IABS R246, R23 ;  /* 0x0000001700f67213 */ /* 0x000fe20000000000 */
[----:B------:R-:W-:Y:S01]  /*c910*/  IMAD R242, R251, R245, R242 ;  /* 0x000000f5fbf27224 */ /* 0x000fe200078e02f2 */
[----:B------:R-:W-:Y:S01]  /*c920*/  STL [R1+0x34d4], R27 ;  /* 0x0034d41b01007387 */ /* 0x000fe20000100800 */
[----:B------:R-:W-:Y:S01]  /*c930*/  IABS R245, R25 ;  /* 0x0000001900f57213 */ /* 0x000fe20000000000 */
[----:B--2---:R-:W-:Y:S01]  /*c940*/  IMAD.MOV.U32 R18, RZ, RZ, R249 ;  /* 0x000000ffff127224 */ /* 0x004fe200078e00f9 */
[----:B------:R-:W-:Y:S01]  /*c950*/  IABS R249, R8 ;  /* 0x0000000800f97213 */ /* 0x000fe20000000000 */
[----:B------:R-:W-:Y:S01]  /*c960*/  STL [R1+0x34c8], R26 ;  /* 0x0034c81a01007387 */ /* 0x000fe20000100800 */
[----:B------:R-:W-:Y:S01]  /*c970*/  ISETP.GT.U32.AND P0, PT, R5, R248, PT ;  /* 0x000000f80500720c */ /* 0x000fe20003f04070 */
[----:B------:R-:W-:-:S02]  /*c980*/  IMAD.HI.U32 R244, R252, R241, RZ ;  /* 0x000000f1fcf47227 */ /* 0x000fc400078e00ff */
[----:B------:R1:W-:Y:S02]  /*c990*/  STL [R1+0x3500], R25 ;  /* 0x0035001901007387 */ /* 0x0003e40000100800 */
[----:B------:R-:W-:Y:S02]  /*c9a0*/  IMAD.HI.U32 R247, R247, R249, RZ ;  /* 0x000000f9f7f77227 */ /* 0x000fe400078e00ff */
[----:B------:R-:W-:Y:S02]  /*c9b0*/  STL [R1+0x34f0], R23 ;  /* 0x0034f01701007387 */ /* 0x000fe40000100800 */
[----:B------:R-:W-:Y:S02]  /*c9c0*/  IMAD.MOV R247, RZ, RZ, -R247 ;  /* 0x000000fffff77224 */ /* 0x000fe400078e0af7 */
[----:B------:R2:W-:Y:S01]  /*c9d0*/  STL [R1+0x34ec], R22 ;  /* 0x0034ec1601007387 */ /* 0x0005e20000100800 */
[----:B------:R-:W-:Y:S02]  /*c9e0*/  IMAD.MOV R244, RZ, RZ, -R244 ;  /* 0x000000fffff47224 */ /* 0x000fe400078e0af4 */
[----:B-1----:R-:W-:-:S02]  /*c9f0*/  IMAD.MOV.U32 R25, RZ, RZ, R24 ;  /* 0x000000ffff197224 */ /* 0x002fc400078e0018 */
[----:B------:R-:W-:-:S04]  /*ca00*/  IMAD.HI.U32 R24, R252, R246, RZ ;  /* 0x000000f6fc187227 */ /* 0x000fc800078e00ff */
[----:B------:R-:W-:Y:S01]  /*ca10*/  IMAD R249, R5, R247, R249 ;  /* 0x000000f705f97224 */ /* 0x000fe200078e02f9 */
[----:B------:R-:W-:Y:S01]  /*ca20*/  IADD3 R24, -R24, RZ, RZ ;  /* 0x000000ff18187210 */ /* 0x000fe20007ffe1ff */
[----:B------:R-:W-:Y:S01]  /*ca30*/  @!P0 IMAD.IADD R248, R248, 0x1, -R5 ;  /* 0x00000001f8f88824 */ /* 0x000fe200078e0a05 */
[----:B------:R-:W-:Y:S01]  /*ca40*/  IABS R247, R22 ;  /* 0x0000001600f77213 */ /* 0x000fe20000000000 */
[----:B------:R-:W-:Y:S01]  /*ca50*/  IMAD R241, R251, R244, R241 ;  /* 0x000000f4fbf17224 */ /* 0x000fe200078e02f1 */
[----:B------:R-:W-:Y:S01]  /*ca60*/  ISETP.GT.U32.AND P1, PT, R5, R249, PT ;  /* 0x000000f90500720c */ /* 0x000fe20003f24070 */
[----:B------:R-:W-:Y:S01]  /*ca70*/  IMAD R246, R251, R24, R246 ;  /* 0x00000018fbf67224 */ /* 0x000fe200078e02f6 */
[----:B------:R-:W-:Y:S01]  /*ca80*/  ISETP.GT.U32.AND P0, PT, R5, R248, PT ;  /* 0x000000f80500720c */ /* 0x000fe20003f04070 */
[----:B--2---:R-:W-:Y:S01]  /*ca90*/  IMAD.HI.U32 R22, R252, R247, RZ ;  /* 0x000000f7fc167227 */ /* 0x004fe200078e00ff */
[----:B------:R-:W-:Y:S02]  /*caa0*/  IABS R244, R26 ;  /* 0x0000001a00f47213 */ /* 0x000fe40000000000 */
[----:B------:R1:W-:Y:S01]  /*cab0*/  STL [R1+0x3f78], R246 ;  /* 0x003f78f601007387 */ /* 0x0003e20000100800 */
[----:B------:R-:W-:-:S02]  /*cac0*/  IMAD.MOV R22, RZ, RZ, -R22 ;  /* 0x000000ffff167224 */ /* 0x000fc400078e0a16 */
[----:B------:R-:W-:-:S04]  /*cad0*/  IMAD.HI.U32 R26, R252, R245, RZ ;  /* 0x000000f5fc1a7227 */ /* 0x000fc800078e00ff */
[----:B------:R-:W-:Y:S02]  /*cae0*/  @!P1 IMAD.IADD R249, R249, 0x1, -R5 ;  /* 0x00000001f9f99824 */ /* 0x000fe400078e0a05 */
[----:B------:R-:W-:Y:S01]  /*caf0*/  IMAD.MOV.U32 R23, RZ, RZ, R21 ;  /* 0x000000ffff177224 */ /* 0x000fe200078e0015 */
[----:B-1----:R-:W2:Y:S01]  /*cb00*/  LDL R246, [R1+0x17f0] ;  /* 0x0017f00001f67983 */ /* 0x002ea20000100800 */
[----:B------:R-:W-:Y:S01]  /*cb10*/  IMAD R247, R251, R22, R247 ;  /* 0x00000016fbf77224 */ /* 0x000fe200078e02f7 */
[----:B------:R-:W-:Y:S01]  /*cb20*/  ISETP.GT.U32.AND P1, PT, R5, R249, PT ;  /* 0x000000f90500720c */ /* 0x000fe20003f24070 */
[----:B------:R-:W-:Y:S01]  /*cb30*/  IMAD.MOV.U32 R24, RZ, RZ, R6 ;  /* 0x000000ffff187224 */ /* 0x000fe200078e0006 */
[----:B------:R-:W-:Y:S01]  /*cb40*/  MOV R21, R4 ;  /* 0x0000000400157202 */ /* 0x000fe20000000f00 */
[----:B------:R-:W-:Y:S02]  /*cb50*/  @!P0 IMAD.IADD R248, R248, 0x1, -R5 ;  /* 0x00000001f8f88824 */ /* 0x000fe400078e0a05 */
[----:B------:R-:W-:-:S02]  /*cb60*/  IMAD.MOV R26, RZ, RZ, -R26 ;  /* 0x000000ffff1a7224 */ /* 0x000fc400078e0a1a */
[----:B------:R-:W-:Y:S02]  /*cb70*/  IMAD.MOV.U32 R29, RZ, RZ, R21 ;  /* 0x000000ffff1d7224 */ /* 0x000fe400078e0015 */
[----:B------:R-:W-:Y:S02]  /*cb80*/  IMAD R245, R251, R26, R245 ;  /* 0x0000001afbf57224 */ /* 0x000fe400078e02f5 */
[----:B------:R-:W-:-:S04]  /*cb90*/  IMAD.HI.U32 R243, R252, R236, RZ ;  /* 0x000000ecfcf37227 */ /* 0x000fc800078e00ff */
[----:B------:R-:W-:Y:S02]  /*cba0*/  @!P1 IMAD.IADD R249, R249, 0x1, -R5 ;  /* 0x00000001f9f99824 */ /* 0x000fe400078e0a05 */
[----:B------:R-:W-:Y:S01]  /*cbb0*/  IMAD.MOV R243, RZ, RZ, -R243 ;  /* 0x000000fffff37224 */ /* 0x000fe200078e0af3 */
[----:B------:R-:W-:Y:S01]  /*cbc0*/  ISETP.GE.AND P2, PT, R8, RZ, PT ;  /* 0x000000ff0800720c */ /* 0x000fe20003f46270 */
[----:B------:R-:W-:Y:S02]  /*cbd0*/  IMAD.MOV.U32 R4, RZ, RZ, R250 ;  /* 0x000000ffff047224 */ /* 0x000fe400078e00fa */
[----:B------:R-:W-:Y:S02]  /*cbe0*/  IMAD R236, R251, R243, R236 ;  /* 0x000000f3fbec7224 */ /* 0x000fe400078e02ec */
[----:B------:R-:W-:-:S05]  /*cbf0*/  IMAD.HI.U32 R243, R252, R240, RZ ;  /* 0x000000f0fcf37227 */ /* 0x000fca00078e00ff */
[----:B------:R-:W-:Y:S02]  /*cc00*/  IADD3 R243, -R243, RZ, RZ ;  /* 0x000000fff3f37210 */ /* 0x000fe40007ffe1ff */
[----:B------:R-:W-:-:S03]  /*cc10*/  ISETP.GE.AND P1, PT, R20, RZ, PT ;  /* 0x000000ff1400720c */ /* 0x000fc60003f26270 */
[----:B------:R-:W-:Y:S01]  /*cc20*/  IMAD R240, R251, R243, R240 ;  /* 0x000000f3fbf07224 */ /* 0x000fe200078e02f0 */
[----:B------:R-:W-:Y:S01]  /*cc30*/  IABS R243, R27 ;  /* 0x0000001b00f37213 */ /* 0x000fe20000000000 */
[----:B------:R-:W-:-:S04]  /*cc40*/  IMAD.HI.U32 R27, R252, R244, RZ ;  /* 0x000000f4fc1b7227 */ /* 0x000fc800078e00ff */
[----:B------:R-:W-:-:S04]  /*cc50*/  IMAD.HI.U32 R250, R252, R243, RZ ;  /* 0x000000f3fcfa7227 */ /* 0x000fc800078e00ff */
[----:B------:R-:W-:Y:S01]  /*cc60*/  IMAD.MOV R250, RZ, RZ, -R250 ;  /* 0x000000fffffa7224 */ /* 0x000fe200078e0afa */
[----:B--2---:R-:W-:-:S03]  /*cc70*/  IADD3 R22, R246, 0x1e1, RZ ;  /* 0x000001e1f6167810 */ /* 0x004fc60007ffe0ff */
[----:B------:R-:W-:Y:S01]  /*cc80*/  IMAD R243, R251, R250, R243 ;  /* 0x000000fafbf37224 */ /* 0x000fe200078e02f3 */
[C---:B------:R-:W-:Y:S01]  /*cc90*/  IADD3 R6, R246.reuse, 0x1e2, RZ ;  /* 0x000001e2f6067810 */ /* 0x040fe20007ffe0ff */
[----:B------:R-:W-:Y:S01]  /*cca0*/  IMAD.MOV R27, RZ, RZ, -R27 ;  /* 0x000000ffff1b7224 */ /* 0x000fe200078e0a1b */
[----:B------:R-:W-:Y:S01]  /*ccb0*/  IADD3 R5, R246, 0x1e3, RZ ;  /* 0x000001e3f6057810 */ /* 0x000fe20007ffe0ff */
[----:B------:R-:W-:Y:S01]  /*ccc0*/  STL [R1+0x34bc], R22 ;  /* 0x0034bc1601007387 */ /* 0x000fe20000100800 */
[----:B------:R-:W-:Y:S01]  /*ccd0*/  IABS R250, R22 ;  /* 0x0000001600fa7213 */ /* 0x000fe20000000000 */
[----:B------:R-:W-:Y:S02]  /*cce0*/  @!P1 IMAD.MOV R248, RZ, RZ, -R248 ;  /* 0x000000fffff89224 */ /* 0x000fe400078e0af8 */
[----:B------:R-:W-:Y:S01]  /*ccf0*/  STL [R1+0x34b8], R6 ;  /* 0x0034b80601007387 */ /* 0x000fe20000100800 */
[----:B------:R-:W-:Y:S01]  /*cd00*/  ISETP.NE.AND P0, PT, RZ, c[0x0][0x178], PT ;  /* 0x00005e00ff007a0c */ /* 0x000fe20003f05270 */
[----:B------:R-:W-:-:S02]  /*cd10*/  @!P2 IMAD.MOV R249, RZ, RZ, -R249 ;  /* 0x000000fffff9a224 */ /* 0x000fc400078e0af9 */
[----:B------:R1:W-:Y:S01]  /*cd20*/  STL [R1+0x34b4], R5 ;  /* 0x0034b40501007387 */ /* 0x0003e20000100800 */
[C---:B------:R-:W-:Y:S01]  /*cd30*/  ISETP.GT.U32.AND P4, PT, R251.reuse, R25, PT ;  /* 0x00000019fb00720c */ /* 0x040fe20003f84070 */
[----:B------:R-:W-:Y:S02]  /*cd40*/  IMAD R244, R251, R27, R244 ;  /* 0x0000001bfbf47224 */ /* 0x000fe400078e02f4 */
[----:B------:R-:W2:Y:S04]  /*cd50*/  LDL.LU R21, [R1+0x14] ;  /* 0x0000140001157983 */ /* 0x000ea80000300800 */
[----:B------:R-:W3:Y:S01]  /*cd60*/  LDL R26, [R1+0x3274] ;  /* 0x00327400011a7983 */ /* 0x000ee20000100800 */
[----:B-1----:R-:W-:Y:S01]  /*cd70*/  IABS R5, R5 ;  /* 0x0000000500057213 */ /* 0x002fe20000000000 */
[----:B------:R-:W-:Y:S01]  /*cd80*/  IMAD.MOV.U32 R22, RZ, RZ, R19 ;  /* 0x000000ffff167224 */ /* 0x000fe200078e0013 */
[----:B------:R-:W-:-:S03]  /*cd90*/  LOP3.LUT R19, RZ, c[0x0][0x178], RZ, 0x33, !PT ;  /* 0x00005e00ff137a12 */ /* 0x000fc600078e33ff */
[----:B------:R-:W-:Y:S01]  /*cda0*/  IMAD.MOV.U32 R28, RZ, RZ, R5 ;  /* 0x000000ffff1c7224 */ /* 0x000fe200078e0005 */
[C---:B------:R-:W-:Y:S02]  /*cdb0*/  SEL R27, R19.reuse, R248, !P0 ;  /* 0x000000f8131b7207 */ /* 0x040fe40004000000 */
[----:B------:R-:W-:Y:S01]  /*cdc0*/  SEL R19, R19, R249, !P0 ;  /* 0x000000f913137207 */ /* 0x000fe20004000000 */
[C---:B------:R-:W-:Y:S01]  /*cdd0*/  IMAD.HI.U32 R5, R252.reuse, R28, RZ ;  /* 0x0000001cfc057227 */ /* 0x040fe200078e00ff */
[----:B------:R-:W-:Y:S01]  /*cde0*/  IABS R6, R6 ;  /* 0x0000000600067213 */ /* 0x000fe20000000000 */
[----:B------:R1:W-:Y:S01]  /*cdf0*/  STL [R1+0x6a0], R27 ;  /* 0x0006a01b01007387 */ /* 0x0003e20000100800 */
[----:B------:R-:W-:Y:S01]  /*ce00*/  MOV R20, R18 ;  /* 0x0000001200147202 */ /* 0x000fe20000000f00 */
[C---:B------:R-:W-:Y:S02]  /*ce10*/  IMAD.HI.U32 R18, R252.reuse, R250, RZ ;  /* 0x000000fafc127227 */ /* 0x040fe400078e00ff */
[----:B------:R4:W-:Y:S02]  /*ce20*/  STL [R1+0x690], R19 ;  /* 0x0006901301007387 */ /* 0x0009e40000100800 */
[----:B------:R-:W-:-:S04]  /*ce30*/  IMAD.HI.U32 R8, R252, R6, RZ ;  /* 0x00000006fc087227 */ /* 0x000fc800078e00ff */
[----:B-1----:R-:W-:Y:S01]  /*ce40*/  IMAD.MOV R27, RZ, RZ, -R5 ;  /* 0x000000ffff1b7224 */ /* 0x002fe200078e0a05 */
[----:B------:R-:W-:Y:S01]  /*ce50*/  MOV R5, R4 ;  /* 0x0000000400057202 */ /* 0x000fe20000000f00 */
[----:B------:R-:W-:Y:S01]  /*ce60*/  @!P4 IMAD.IADD R25, R25, 0x1, -R251 ;  /* 0x000000011919c824 */ /* 0x000fe200078e0afb */
[----:B------:R-:W2:Y:S01]  /*ce70*/  LDL.LU R4, [R1+0x10] ;  /* 0x0000100001047983 */ /* 0x000ea20000300800 */
[----:B------:R-:W-:Y:S01]  /*ce80*/  IMAD.MOV R248, RZ, RZ, -R18 ;  /* 0x000000fffff87224 */ /* 0x000fe200078e0a12 */
[C---:B------:R-:W-:Y:S01]  /*ce90*/  ISETP.GT.U32.AND P4, PT, R251.reuse, R9, PT ;  /* 0x00000009fb00720c */ /* 0x040fe20003f84070 */
[----:B------:R-:W-:Y:S01]  /*cea0*/  IMAD.MOV R249, RZ, RZ, -R8 ;  /* 0x000000fffff97224 */ /* 0x000fe200078e0a08 */
[----:B------:R-:W2:Y:S01]  /*ceb0*/  LDL.LU R18, [R1+0xc] ;  /* 0x00000c0001127983 */ /* 0x000ea20000300800 */
[----:B------:R-:W-:-:S03]  /*cec0*/  ISETP.GT.U32.AND P5, PT, R251, R25, PT ;  /* 0x00000019fb00720c */ /* 0x000fc60003fa4070 */
[----:B----4-:R-:W4:Y:S01]  /*ced0*/  LDL.LU R19, [R1+0x8] ;  /* 0x0000080001137983 */ /* 0x010f220000300800 */
[----:B------:R-:W-:-:S03]  /*cee0*/  IMAD R249, R251, R249, R6 ;  /* 0x000000f9fbf97224 */ /* 0x000fc600078e0206 */
[----:B------:R-:W4:Y:S01]  /*cef0*/  LDL.LU R8, [R1+0x4] ;  /* 0x0000040001087983 */ /* 0x000f220000300800 */
[----:B------:R-:W-:-:S03]  /*cf00*/  IMAD R248, R251, R248, R250 ;  /* 0x000000f8fbf87224 */ /* 0x000fc600078e02fa */
[----:B------:R-:W4:Y:S01]  /*cf10*/  LDL.LU R6, [R1] ;  /* 0x0000000001067983 */ /* 0x000f220000300800 */
[----:B------:R-:W-:-:S03]  /*cf20*/  IMAD R250, R251, R27, R28 ;  /* 0x0000001bfbfa7224 */ /* 0x000fc600078e021c */
[----:B------:R-:W4:Y:S01]  /*cf30*/  LDL R30, [R1+0x327c] ;  /* 0x00327c00011e7983 */ /* 0x000f220000100800 */
[----:B------:R-:W-:-:S03]  /*cf40*/  @!P4 IMAD.IADD R9, R9, 0x1, -R251 ;  /* 0x000000010909c824 */ /* 0x000fc600078e0afb */
[----:B------:R-:W4:Y:S01]  /*cf50*/  LDL R28, [R1+0x3278] ;  /* 0x00327800011c7983 */ /* 0x000f220000100800 */
[----:B------:R-:W-:-:S03]  /*cf60*/  @!P5 IMAD.IADD R25, R25, 0x1, -R251 ;  /* 0x000000011919d824 */ /* 0x000fc600078e0afb */
[----:B------:R-:W4:Y:S01]  /*cf70*/  LDL R27, [R1+0x3280] ;  /* 0x00328000011b7983 */ /* 0x000f220000100800 */
[----:B------:R-:W-:-:S03]  /*cf80*/  IMAD.MOV.U32 R31, RZ, RZ, R25 ;  /* 0x000000ffff1f7224 */ /* 0x000fc600078e0019 */
[----:B------:R-:W4:Y:S01]  /*cf90*/  LDL R25, [R1+0x3288] ;  /* 0x0032880001197983 */ /* 0x000f220000100800 */
[C---:B------:R-:W-:Y:S02]  /*cfa0*/  ISETP.GT.U32.AND P6, PT, R251.reuse, R23, PT ;  /* 0x00000017fb00720c */ /* 0x040fe40003fc4070 */
[----:B---3--:R-:W-:Y:S02]  /*cfb0*/  ISETP.GE.AND P4, PT, R26, RZ, PT ;  /* 0x000000ff1a00720c */ /* 0x008fe40003f86270 */
[----:B------:R-:W3:Y:S01]  /*cfc0*/  LDL R26, [R1+0x3284] ;  /* 0x00328400011a7983 */ /* 0x000ee20000100800 */
[C---:B------:R-:W-:Y:S02]  /*cfd0*/  ISETP.GT.U32.AND P1, PT, R251.reuse, R29, PT ;  /* 0x0000001dfb00720c */ /* 0x040fe40003f24070 */
[----:B------:R-:W-:-:S06]  /*cfe0*/  ISETP.GT.U32.AND P3, PT, R251, R24, PT ;  /* 0x00000018fb00720c */ /* 0x000fcc0003f64070 */
[--C-:B------:R-:W-:Y:S01]  /*cff0*/  @!P6 IMAD.IADD R23, R23, 0x1, -R251.reuse ;  /* 0x000000011717e824 */ /* 0x100fe200078e0afb */
[C---:B------:R-:W-:Y:S02]  /*d000*/  ISETP.GT.U32.AND P2, PT, R251.reuse, R20, PT ;  /* 0x00000014fb00720c */ /* 0x040fe40003f44070 */
[----:B--2---:R-:W-:Y:S02]  /*d010*/  ISETP.GT.U32.AND P6, PT, R251, R21, PT ;  /* 0x00000015fb00720c */ /* 0x004fe40003fc4070 */
[--C-:B------:R-:W-:Y:S01]  /*d020*/  @!P1 IMAD.IADD R29, R29, 0x1, -R251.reuse ;  /* 0x000000011d1d9824 */ /* 0x100fe200078e0afb */
[----:B------:R-:W-:Y:S01]  /*d030*/  ISETP.GE.AND P1, PT, R246, RZ, PT ;  /* 0x000000fff600720c */ /* 0x000fe20003f26270 */
[----:B------:R-:W-:Y:S01]  /*d040*/  @!P3 IMAD.IADD R24, R24, 0x1, -R251 ;  /* 0x000000011818b824 */ /* 0x000fe200078e0afb */
[C---:B------:R-:W-:Y:S02]  /*d050*/  ISETP.GT.U32.AND P3, PT, R251.reuse, R23, PT ;  /* 0x00000017fb00720c */ /* 0x040fe40003f64070 */
[----:B------:R-:W-:-:S04]  /*d060*/  ISETP.GT.U32.AND P0, PT, R251, R22, PT ;  /* 0x00000016fb00720c */ /* 0x000fc80003f04070 */
[----:B------:R-:W-:Y:S02]  /*d070*/  @!P2 IADD3 R20, R20, -R251, RZ ;  /* 0x800000fb1414a210 */ /* 0x000fe40007ffe0ff */
[----:B------:R-:W-:Y:S01]  /*d080*/  @!P6 IMAD.IADD R21, R21, 0x1, -R251 ;  /* 0x000000011515e824 */ /* 0x000fe200078e0afb */
[----:B------:R-:W-:Y:S02]  /*d090*/  ISETP.GT.U32.AND P2, PT, R251, R29, PT ;  /* 0x0000001dfb00720c */ /* 0x000fe40003f44070 */
[----:B------:R-:W-:Y:S02]  /*d0a0*/  @!P1 IMAD.MOV R31, RZ, RZ, -R31 ;  /* 0x000000ffff1f9224 */ /* 0x000fe400078e0a1f */
[--C-:B------:R-:W-:Y:S02]  /*d0b0*/  @!P3 IMAD.IADD R23, R23, 0x1, -R251.reuse ;  /* 0x000000011717b824 */ /* 0x100fe400078e0afb */
[----:B------:R-:W-:Y:S01]  /*d0c0*/  @!P0 IMAD.IADD R22, R22, 0x1, -R251 ;  /* 0x0000000116168824 */ /* 0x000fe200078e0afb */
[----:B------:R1:W-:Y:S01]  /*d0d0*/  STL [R1+0x5c8], R31 ;  /* 0x0005c81f01007387 */ /* 0x0003e20000100800 */
[----:B------:R-:W-:-:S02]  /*d0e0*/  ISETP.GT.U32.AND P0, PT, R251, R24, PT ;  /* 0x00000018fb00720c */ /* 0x000fc40003f04070 */
[C---:B------:R-:W-:Y:S02]  /*d0f0*/  ISETP.GT.U32.AND P3, PT, R251.reuse, R9, PT ;  /* 0x00000009fb00720c */ /* 0x040fe40003f64070 */
[C---:B------:R-:W-:Y:S01]  /*d100*/  ISETP.GT.U32.AND P5, PT, R251.reuse, R21, PT ;  /* 0x00000015fb00720c */ /* 0x040fe20003fa4070 */
[----:B-1----:R-:W-:Y:S01]  /*d110*/  IMAD.MOV.U32 R31, RZ, RZ, R23 ;  /* 0x000000ffff1f7224 */ /* 0x002fe200078e0017 */
[----:B------:R-:W-:-:S04]  /*d120*/  ISETP.GT.U32.AND P6, PT, R251, R22, PT ;  /* 0x00000016fb00720c */ /* 0x000fc80003fc4070 */
[----:B------:R-:W-:Y:S02]  /*d130*/  @!P4 IADD3 R31, -R31, RZ, RZ ;  /* 0x000000ff1f1fc210 */ /* 0x000fe40007ffe1ff */
[----:B------:R-:W-:Y:S01]  /*d140*/  ISETP.GT.U32.AND P4, PT, R251, R4, PT ;  /* 0x00000004fb00720c */ /* 0x000fe20003f84070 */
[--C-:B------:R-:W-:Y:S01]  /*d150*/  @!P2 IMAD.IADD R29, R29, 0x1, -R251.reuse ;  /* 0x000000011d1da824 */ /* 0x100fe200078e0afb */
[C---:B----4-:R-:W-:Y:S01]  /*d160*/  ISETP.GT.U32.AND P2, PT, R251.reuse, R19, PT ;  /* 0x00000013fb00720c */ /* 0x050fe20003f44070 */
[--C-:B------:R-:W-:Y:S01]  /*d170*/  @!P0 IMAD.IADD R24, R24, 0x1, -R251.reuse ;  /* 0x0000000118188824 */ /* 0x100fe200078e0afb */
[----:B------:R-:W-:Y:S01]  /*d180*/  ISETP.GT.U32.AND P0, PT, R251, R18, PT ;  /* 0x00000012fb00720c */ /* 0x000fe20003f04070 */
[--C-:B------:R-:W-:Y:S01]  /*d190*/  @!P3 IMAD.IADD R9, R9, 0x1, -R251.reuse ;  /* 0x000000010909b824 */ /* 0x100fe200078e0afb */
[----:B------:R-:W-:Y:S01]  /*d1a0*/  ISETP.GT.U32.AND P3, PT, R251, R8, PT ;  /* 0x00000008fb00720c */ /* 0x000fe20003f64070 */
[--C-:B------:R-:W-:Y:S01]  /*d1b0*/  @!P5 IMAD.IADD R21, R21, 0x1, -R251.reuse ;  /* 0x000000011515d824 */ /* 0x100fe200078e0afb */
[----:B------:R-:W-:Y:S01]  /*d1c0*/  ISETP.GE.AND P5, PT, R30, RZ, PT ;  /* 0x000000ff1e00720c */ /* 0x000fe20003fa6270 */
[----:B------:R-:W-:Y:S01]  /*d1d0*/  @!P6 IMAD.IADD R22, R22, 0x1, -R251 ;  /* 0x000000011616e824 */ /* 0x000fe200078e0afb */
[----:B------:R-:W-:-:S03]  /*d1e0*/  ISETP.GT.U32.AND P6, PT, R251, R6, PT ;  /* 0x00000006fb00720c */ /* 0x000fc60003fc4070 */
[----:B------:R-:W-:Y:S02]  /*d1f0*/  @!P4 IADD3 R4, R4, -R251, RZ ;  /* 0x800000fb0404c210 */ /* 0x000fe40007ffe0ff */
[----:B------:R-:W-:Y:S02]  /*d200*/  ISETP.GE.AND P4, PT, R28, RZ, PT ;  /* 0x000000ff1c00720c */ /* 0x000fe40003f86270 */
[----:B------:R-:W-:Y:S01]  /*d210*/  IADD3 R23, R246, 0x1e4, RZ ;  /* 0x000001e4f6177810 */ /* 0x000fe20007ffe0ff */
[--C-:B------:R-:W-:Y:S02]  /*d220*/  @!P2 IMAD.IADD R19, R19, 0x1, -R251.reuse ;  /* 0x000000011313a824 */ /* 0x100fe400078e0afb */
[----:B------:R-:W-:Y:S02]  /*d230*/  @!P0 IMAD.IADD R18, R18, 0x1, -R251 ;  /* 0x0000000112128824 */ /* 0x000fe400078e0afb */
[----:B------:R-:W-:Y:S01]  /*d240*/  STL [R1+0x349c], R23 ;  /* 0x00349c1701007387 */ /* 0x000fe20000100800 */
[----:B------:R-:W-:-:S03]  /*d250*/  ISETP.GE.AND P0, PT, R27, RZ, PT ;  /* 0x000000ff1b00720c */ /* 0x000fc60003f06270 */
[----:B------:R1:W-:Y:S01]  /*d260*/  STL [R1+0x5c4], R31 ;  /* 0x0005c41f01007387 */ /* 0x0003e20000100800 */
[--C-:B------:R-:W-:Y:S01]  /*d270*/  @!P3 IMAD.IADD R8, R8, 0x1, -R251.reuse ;  /* 0x000000010808b824 */ /* 0x100fe200078e0afb */
[----:B------:R-:W-:Y:S02]  /*d280*/  ISETP.GE.AND P3, PT, R25, RZ, PT ;  /* 0x000000ff1900720c */ /* 0x000fe40003f66270 */
[----:B------:R-:W2:Y:S01]  /*d290*/  LDL.LU R28, [R1+0x74] ;  /* 0x00007400011c7983 */ /* 0x000ea20000300800 */
[----:B------:R-:W-:-:S03]  /*d2a0*/  @!P6 IMAD.IADD R6, R6, 0x1, -R251 ;  /* 0x000000010606e824 */ /* 0x000fc600078e0afb */
[----:B------:R-:W4:Y:S01]  /*d2b0*/  LDL.LU R27, [R1+0x70] ;  /* 0x00007000011b7983 */ /* 0x000f220000300800 */
[----:B-1----:R-:W-:-:S03]  /*d2c0*/  MOV R31, R29 ;  /* 0x0000001d001f7202 */ /* 0x002fc60000000f00 */
[----:B------:R-:W2:Y:S01]  /*d2d0*/  LDL R30, [R1+0x3290] ;  /* 0x00329000011e7983 */ /* 0x000ea20000100800 */
[----:B------:R-:W-:Y:S01]  /*d2e0*/  ISETP.GE.AND P6, PT, R5, RZ, PT ;  /* 0x000000ff0500720c */ /* 0x000fe20003fc6270 */
[----:B------:R-:W-:Y:S02]  /*d2f0*/  @!P4 IMAD.MOV R31, RZ, RZ, -R31 ;  /* 0x000000ffff1fc224 */ /* 0x000fe400078e0a1f */
[----:B------:R-:W2:Y:S01]  /*d300*/  LDL.LU R25, [R1+0x6c] ;  /* 0x00006c0001197983 */ /* 0x000ea20000300800 */
[----:B------:R-:W-:Y:S01]  /*d310*/  ISETP.GT.U32.AND P1, PT, R251, R20, PT ;  /* 0x00000014fb00720c */ /* 0x000fe20003f24070 */
[----:B------:R-:W-:-:S12]  /*d320*/  @!P0 IMAD.MOV R9, RZ, RZ, -R9 ;  /* 0x000000ffff098224 */ /* 0x000fd800078e0a09 */
[----:B------:R-:W-:-:S05]  /*d330*/  @!P1 IMAD.IADD R20, R20, 0x1, -R251 ;  /* 0x0000000114149824 */ /* 0x000fca00078e0afb */
[----:B------:R-:W-:Y:S02]  /*d340*/  @!P3 IADD3 R20, -R20, RZ, RZ ;  /* 0x000000ff1414b210 */ /* 0x000fe40007ffe1ff */
[----:B---3--:R-:W-:Y:S01]  /*d350*/  ISETP.GE.AND P2, PT, R26, RZ, PT ;  /* 0x000000ff1a00720c */ /* 0x008fe20003f46270 */
[----:B------:R-:W-:Y:S02]  /*d360*/  IMAD.MOV.U32 R26, RZ, RZ, R24 ;  /* 0x000000ffff1a7224 */ /* 0x000fe400078e0018 */
[----:B------:R-:W3:Y:S02]  /*d370*/  LDL.LU R24, [R1+0x68] ;  /* 0x0000680001187983 */ /* 0x000ee40000300800 */
[----:B------:R-:W-:Y:S02]  /*d380*/  @!P5 IMAD.MOV R26, RZ, RZ, -R26 ;  /* 0x000000ffff1ad224 */ /* 0x000fe400078e0a1a */
[----:B------:R-:W3:Y:S04]  /*d390*/  LDL.LU R5, [R1+0x64] ;  /* 0x0000640001057983 */ /* 0x000ee80000300800 */
[----:B------:R1:W-:Y:S04]  /*d3a0*/  STL [R1+0x5c0], R26 ;  /* 0x0005c01a01007387 */ /* 0x0003e80000100800 */
[----:B-1----:R-:W3:Y:S04]  /*d3b0*/  LDL.LU R26, [R1+0x60] ;  /* 0x00006000011a7983 */ /* 0x002ee80000300800 */
[----:B------:R-:W3:Y:S04]  /*d3c0*/  LDL R29, [R1+0x3294] ;  /* 0x00329400011d7983 */ /* 0x000ee80000100800 */
[----:B------:R1:W-:Y:S02]  /*d3d0*/  STL [R1+0x5bc], R31 ;  /* 0x0005bc1f01007387 */ /* 0x0003e40000100800 */
[----:B-1----:R-:W-:-:S02]  /*d3e0*/  IMAD.MOV.U32 R31, RZ, RZ, R22 ;  /* 0x000000ffff1f7224 */ /* 0x002fc400078e0016 */
[----:B------:R-:W3:Y:S02]  /*d3f0*/  LDL R22, [R1+0x3298] ;  /* 0x0032980001167983 */ /* 0x000ee40000100800 */
[----:B------:R-:W-:Y:S02]  /*d400*/  @!P2 IMAD.MOV R31, RZ, RZ, -R31 ;  /* 0x000000ffff1fa224 */ /* 0x000fe400078e0a1f */
[----:B------:R1:W-:Y:S04]  /*d410*/  STL [R1+0x5b8], R9 ;  /* 0x0005b80901007387 */ /* 0x0003e80000100800 */
[----:B-1----:R-:W3:Y:S04]  /*d420*/  LDL R9, [R1+0x329c] ;  /* 0x00329c0001097983 */ /* 0x002ee80000100800 */
[----:B------:R1:W-:Y:S02]  /*d430*/  STL [R1+0x5b4], R31 ;  /* 0x0005b41f01007387 */ /* 0x0003e40000100800 */
[----:B-1----:R-:W-:-:S02]  /*d440*/  IMAD.MOV.U32 R31, RZ, RZ, R21 ;  /* 0x000000ffff1f7224 */ /* 0x002fc400078e0015 */
[----:B------:R-:W3:Y:S04]  /*d450*/  LDL R21, [R1+0x32a0] ;  /* 0x0032a00001157983 */ /* 0x000ee80000100800 */
[----:B------:R1:W-:Y:S04]  /*d460*/  STL [R1+0x5b0], R20 ;  /* 0x0005b01401007387 */ /* 0x0003e80000100800 */
[----:B-1----:R-:W3:Y:S01]  /*d470*/  LDL R20, [R1+0x32a4] ;  /* 0x0032a40001147983 */ /* 0x002ee20000100800 */
[C---:B------:R-:W-:Y:S02]  /*d480*/  ISETP.GT.U32.AND P1, PT, R251.reuse, R0, PT ;  /* 0x00000000fb00720c */ /* 0x040fe40003f24070 */
[----:B------:R-:W-:-:S02]  /*d490*/  ISETP.GT.U32.AND P0, PT, R251, R19, PT ;  /* 0x00000013fb00720c */ /* 0x000fc40003f04070 */
[C---:B------:R-:W-:Y:S02]  /*d4a0*/  ISETP.GT.U32.AND P2, PT, R251.reuse, R8, PT ;  /* 0x00000008fb00720c */ /* 0x040fe40003f44070 */
[C---:B------:R-:W-:Y:S02]  /*d4b0*/  ISETP.GT.U32.AND P4, PT, R251.reuse, R18, PT ;  /* 0x00000012fb00720c */ /* 0x040fe40003f84070 */
[----:B------:R-:W-:-:S05]  /*d4c0*/  ISETP.GT.U32.AND P3, PT, R251, R6, PT ;  /* 0x00000006fb00720c */ /* 0x000fca0003f64070 */
[--C-:B------:R-:W-:Y:S01]  /*d4d0*/  @!P1 IMAD.IADD R0, R0, 0x1, -R251.reuse ;  /* 0x0000000100009824 */ /* 0x100fe200078e0afb */
[----:B------:R-:W-:Y:S01]  /*d4e0*/  ISETP.GT.U32.AND P1, PT, R251, R4, PT ;  /* 0x00000004fb00720c */ /* 0x000fe20003f24070 */
[--C-:B------:R-:W-:Y:S01]  /*d4f0*/  @!P0 IMAD.IADD R19, R19, 0x1, -R251.reuse ;  /* 0x0000000113138824 */ /* 0x100fe200078e0afb */
[C---:B--2---:R-:W-:Y:S01]  /*d500*/  ISETP.GT.U32.AND P0, PT, R251.reuse, R25, PT ;  /* 0x00000019fb00720c */ /* 0x044fe20003f04070 */
[--C-:B------:R-:W-:Y:S01]  /*d510*/  @!P2 IMAD.IADD R8, R8, 0x1, -R251.reuse ;  /* 0x000000010808a824 */ /* 0x100fe200078e0afb */
[C---:B------:R-:W-:Y:S01]  /*d520*/  ISETP.GT.U32.AND P5, PT, R251.reuse, R0, PT ;  /* 0x00000000fb00720c */ /* 0x040fe20003fa4070 */
[--C-:B------:R-:W-:Y:S01]  /*d530*/  @!P4 IMAD.IADD R18, R18, 0x1, -R251.reuse ;  /* 0x000000011212c824 */ /* 0x100fe200078e0afb */
[----:B----4-:R-:W-:Y:S01]  /*d540*/  ISETP.GT.U32.AND P4, PT, R251, R27, PT ;  /* 0x0000001bfb00720c */ /* 0x010fe20003f84070 */
[----:B------:R-:W-:Y:S02]  /*d550*/  @!P3 IMAD.IADD R6, R6, 0x1, -R251 ;  /* 0x000000010606b824 */ /* 0x000fe400078e0afb */
[----:B------:R-:W-:-:S04]  /*d560*/  @!P6 IMAD.MOV R31, RZ, RZ, -R31 ;  /* 0x000000ffff1fe224 */ /* 0x000fc800078e0a1f */
[--C-:B------:R-:W-:Y:S01]  /*d570*/  @!P1 IMAD.IADD R4, R4, 0x1, -R251.reuse ;  /* 0x0000000104049824 */ /* 0x100fe200078e0afb */
[----:B------:R-:W-:Y:S01]  /*d580*/  ISETP.GE.AND P1, PT, R30, RZ, PT ;  /* 0x000000ff1e00720c */ /* 0x000fe20003f26270 */
[--C-:B------:R-:W-:Y:S02]  /*d590*/  @!P0 IMAD.IADD R25, R25, 0x1, -R251.reuse ;  /* 0x0000000119198824 */ /* 0x100fe400078e0afb */
[----:B------:R-:W-:Y:S01]  /*d5a0*/  @!P5 IADD3 R0, R0, -R251, RZ ;  /* 0x800000fb0000d210 */ /* 0x000fe20007ffe0ff */
[----:B------:R1:W-:Y:S01]  /*d5b0*/  STL [R1+0x5ac], R31 ;  /* 0x0005ac1f01007387 */ /* 0x0003e20000100800 */
[----:B------:R-:W-:Y:S01]  /*d5c0*/  IABS R23, R23 ;  /* 0x0000001700177213 */ /* 0x000fe20000000000 */
[----:B------:R-:W-:-:S04]  /*d5d0*/  @!P4 IMAD.IADD R27, R27, 0x1, -R251 ;  /* 0x000000011b1bc824 */ /* 0x000fc800078e0afb */
[----:B------:R-:W-:Y:S02]  /*d5e0*/  IMAD.MOV.U32 R32, RZ, RZ, R23 ;  /* 0x000000ffff207224 */ /* 0x000fe400078e0017 */
[----:B-1----:R-:W-:Y:S02]  /*d5f0*/  IMAD.MOV.U32 R31, RZ, RZ, R19 ;  /* 0x000000ffff1f7224 */ /* 0x002fe400078e0013 */
[----:B------:R-:W-:-:S04]  /*d600*/  IMAD.HI.U32 R30, R252, R32, RZ ;  /* 0x00000020fc1e7227 */ /* 0x000fc800078e00ff */
[----:B------:R-:W-:Y:S02]  /*d610*/  IMAD.MOV R30, RZ, RZ, -R30 ;  /* 0x000000ffff1e7224 */ /* 0x000fe400078e0a1e */
[----:B------:R-:W-:Y:S01]  /*d620*/  IMAD.MOV.U32 R33, RZ, RZ, R6 ;  /* 0x000000ffff217224 */ /* 0x000fe200078e0006 */
[C---:B---3--:R-:W-:Y:S02]  /*d630*/  ISETP.GT.U32.AND P2, PT, R251.reuse, R24, PT ;  /* 0x00000018fb00720c */ /* 0x048fe40003f44070 */
[----:B------:R-:W-:-:S11]  /*d640*/  ISETP.GT.U32.AND P3, PT, R251, R5, PT ;  /* 0x00000005fb00720c */ /* 0x000fd60003f64070 */
[--C-:B------:R-:W-:Y:S01]  /*d650*/  @!P2 IMAD.IADD R24, R24, 0x1, -R251.reuse ;  /* 0x000000011818a824 */ /* 0x100fe200078e0afb */
[----:B------:R-:W-:Y:S01]  /*d660*/  ISETP.GE.AND P5, PT, R29, RZ, PT ;  /* 0x000000ff1d00720c */ /* 0x000fe20003fa6270 */
[----:B------:R-:W-:Y:S01]  /*d670*/  @!P3 IMAD.IADD R5, R5, 0x1, -R251 ;  /* 0x000000010505b824 */ /* 0x000fe200078e0afb */
[----:B------:R-:W-:-:S11]  /*d680*/  ISETP.GE.AND P4, PT, R22, RZ, PT ;  /* 0x000000ff1600720c */ /* 0x000fd60003f86270 */
[----:B------:R-:W-:Y:S01]  /*d690*/  @!P5 IMAD.MOV R18, RZ, RZ, -R18 ;  /* 0x000000ffff12d224 */ /* 0x000fe200078e0a12 */
[----:B------:R-:W-:Y:S02]  /*d6a0*/  ISETP.GE.AND P0, PT, R9, RZ, PT ;  /* 0x000000ff0900720c */ /* 0x000fe40003f06270 */
[----:B------:R-:W2:Y:S04]  /*d6b0*/  LDL.LU R9, [R1+0x5c] ;  /* 0x00005c0001097983 */ /* 0x000ea80000300800 */
[----:B------:R-:W3:Y:S04]  /*d6c0*/  LDL.LU R29, [R1+0x58] ;  /* 0x00005800011d7983 */ /* 0x000ee80000300800 */
[----:B------:R-:W4:Y:S04]  /*d6d0*/  LDL.LU R22, [R1+0x54] ;  /* 0x0000540001167983 */ /* 0x000f280000300800 */
[----:B------:R-:W4:Y:S01]  /*d6e0*/  LDL.LU R23, [R1+0x50] ;  /* 0x0000500001177983 */ /* 0x000f220000300800 */
[----:B------:R-:W-:-:S02]  /*d6f0*/  ISETP.GE.AND P2, PT, R21, RZ, PT ;  /* 0x000000ff1500720c */ /* 0x000fc40003f46270 */
[----:B------:R-:W-:-:S05]  /*d700*/  MOV R21, R4 ;  /* 0x0000000400157202 */ /* 0x000fca0000000f00 */
[----:B------:R-:W-:Y:S01]  /*d710*/  @!P1 IMAD.MOV R21, RZ, RZ, -R21 ;  /* 0x000000ffff159224 */ /* 0x000fe200078e0a15 */
[----:B------:R-:W-:Y:S02]  /*d720*/  ISETP.GE.AND P3, PT, R20, RZ, PT ;  /* 0x000000ff1400720c */ /* 0x000fe40003f66270 */
[----:B------:R-:W4:Y:S04]  /*d730*/  LDL.LU R20, [R1+0x4c] ;  /* 0x00004c0001147983 */ /* 0x000f280000300800 */
[----:B------:R-:W4:Y:S04]  /*d740*/  LDL.LU R4, [R1+0x48] ;  /* 0x0000480001047983 */ /* 0x000f280000300800 */
[----:B------:R1:W-:Y:S04]  /*d750*/  STL [R1+0x5a8], R21 ;  /* 0x0005a81501007387 */ /* 0x0003e80000100800 */
[----:B------:R-:W4:Y:S04]  /*d760*/  LDL R19, [R1+0x32ac] ;  /* 0x0032ac0001137983 */ /* 0x000f280000100800 */
[----:B-1----:R-:W4:Y:S04]  /*d770*/  LDL R21, [R1+0x32a8] ;  /* 0x0032a80001157983 */ /* 0x002f280000100800 */
[----:B------:R1:W-:Y:S01]  /*d780*/  STL [R1+0x5a4], R18 ;  /* 0x0005a41201007387 */ /* 0x0003e20000100800 */
[----:B------:R-:W-:-:S03]  /*d790*/  @!P4 IADD3 R31, -R31, RZ, RZ ;  /* 0x000000ff1f1fc210 */ /* 0x000fc60007ffe1ff */
[----:B------:R-:W4:Y:S01]  /*d7a0*/  LDL R6, [R1+0x32b4] ;  /* 0x0032b40001067983 */ /* 0x000f220000100800 */
[----:B-1----:R-:W-:-:S03]  /*d7b0*/  IMAD.MOV.U32 R18, RZ, RZ, R8 ;  /* 0x000000ffff127224 */ /* 0x002fc600078e0008 */
[----:B------:R-:W4:Y:S01]  /*d7c0*/  LDL R8, [R1+0x32b0] ;  /* 0x0032b00001087983 */ /* 0x000f220000100800 */
[----:B------:R-:W-:-:S03]  /*d7d0*/  @!P0 IMAD.MOV R18, RZ, RZ, -R18 ;  /* 0x000000ffff128224 */ /* 0x000fc600078e0a12 */
[----:B------:R1:W-:Y:S04]  /*d7e0*/  STL [R1+0x5a0], R31 ;  /* 0x0005a01f01007387 */ /* 0x0003e80000100800 */
[----:B------:R1:W-:Y:S02]  /*d7f0*/  STL [R1+0x59c], R18 ;  /* 0x00059c1201007387 */ /* 0x0003e40000100800 */
[----:B-1----:R-:W-:Y:S02]  /*d800*/  IMAD.MOV.U32 R31, RZ, RZ, R0 ;  /* 0x000000ffff1f7224 */ /* 0x002fe400078e0000 */
[C---:B------:R-:W-:Y:S01]  /*d810*/  IMAD R0, R251.reuse, R30, R32 ;  /* 0x0000001efb007224 */ /* 0x040fe200078e0220 */
[----:B------:R-:W4:Y:S04]  /*d820*/  LDL R18, [R1+0x32b8] ;  /* 0x0032b80001127983 */ /* 0x000f280000100800 */
[----:B------:R-:W4:Y:S01]  /*d830*/  LDL R30, [R1+0x32bc] ;  /* 0x0032bc00011e7983 */ /* 0x000f220000100800 */
[----:B------:R-:W-:-:S13]  /*d840*/  ISETP.GT.U32.AND P6, PT, R251, R28, PT ;  /* 0x0000001cfb00720c */ /* 0x000fda0003fc4070 */
[----:B------:R-:W-:Y:S01]  /*d850*/  @!P6 IMAD.IADD R28, R28, 0x1, -R251 ;  /* 0x000000011c1ce824 */ /* 0x000fe200078e0afb */
[----:B------:R-:W-:-:S04]  /*d860*/  ISETP.GT.U32.AND P6, PT, R251, R26, PT ;  /* 0x0000001afb00720c */ /* 0x000fc80003fc4070 */
[C---:B------:R-:W-:Y:S02]  /*d870*/  ISETP.GT.U32.AND P1, PT, R251.reuse, R28, PT ;  /* 0x0000001cfb00720c */ /* 0x040fe40003f24070 */
[----:B------:R-:W-:-:S07]  /*d880*/  ISETP.GT.U32.AND P5, PT, R251, R27, PT ;  /* 0x0000001bfb00720c */ /* 0x000fce0003fa4070 */
[----:B------:R-:W-:Y:S01]  /*d890*/  @!P6 IMAD.IADD R26, R26, 0x1, -R251 ;  /* 0x000000011a1ae824 */ /* 0x000fe200078e0afb */
[----:B------:R-:W-:Y:S01]  /*d8a0*/  ISETP.GT.U32.AND P4, PT, R251, R25, PT ;  /* 0x00000019fb00720c */ /* 0x000fe20003f84070 */
[----:B------:R-:W-:-:S03]  /*d8b0*/  @!P3 IMAD.MOV R31, RZ, RZ, -R31 ;  /* 0x000000ffff1fb224 */ /* 0x000fc600078e0a1f */
[C---:B------:R-:W-:Y:S02]  /*d8c0*/  ISETP.GT.U32.AND P6, PT, R251.reuse, R26, PT ;  /* 0x0000001afb00720c */ /* 0x040fe40003fc4070 */
[----:B------:R-:W-:Y:S01]  /*d8d0*/  ISETP.GT.U32.AND P0, PT, R251, R24, PT ;  /* 0x00000018fb00720c */ /* 0x000fe20003f04070 */
[----:B------:R-:W-:Y:S01]  /*d8e0*/  @!P1 IMAD.IADD R28, R28, 0x1, -R251 ;  /* 0x000000011c1c9824 */ /* 0x000fe200078e0afb */
[----:B------:R-:W-:Y:S01]  /*d8f0*/  @!P5 IADD3 R27, R27, -R251, RZ ;  /* 0x800000fb1b1bd210 */ /* 0x000fe20007ffe0ff */
[----:B------:R-:W-:-:S04]  /*d900*/  @!P2 IMAD.MOV R33, RZ, RZ, -R33 ;  /* 0x000000ffff21a224 */ /* 0x000fc800078e0a21 */
[----:B------:R-:W-:-:S04]  /*d910*/  @!P4 IMAD.IADD R25, R25, 0x1, -R251 ;  /* 0x000000011919c824 */ /* 0x000fc800078e0afb */
[--C-:B------:R-:W-:Y:S02]  /*d920*/  @!P6 IMAD.IADD R26, R26, 0x1, -R251.reuse ;  /* 0x000000011a1ae824 */ /* 0x100fe400078e0afb */
[----:B------:R-:W-:Y:S01]  /*d930*/  @!P0 IMAD.IADD R24, R24, 0x1, -R251 ;  /* 0x0000000118188824 */ /* 0x000fe200078e0afb */
[----:B------:R-:W-:Y:S04]  /*d940*/  STL [R1+0x598], R33 ;  /* 0x0005982101007387 */ /* 0x000fe80000100800 */
[----:B------:R-:W-:Y:S01]  /*d950*/  STL [R1+0x594], R31 ;  /* 0x0005941f01007387 */ /* 0x000fe20000100800 */
[----:B------:R-:W-:-:S13]  /*d960*/  ISETP.GT.U32.AND P2, PT, R251, R5, PT ;  /* 0x00000005fb00720c */ /* 0x000fda0003f44070 */
[----:B------:R-:W-:Y:S01]  /*d970*/  @!P2 IMAD.IADD R5, R5, 0x1, -R251 ;  /* 0x000000010505a824 */ /* 0x000fe200078e0afb */
[C---:B--2---:R-:W-:Y:S02]  /*d980*/  ISETP.GT.U32.AND P3, PT, R251.reuse, R9, PT ;  /* 0x00000009fb00720c */ /* 0x044fe40003f64070 */
[C---:B---3--:R-:W-:Y:S02]  /*d990*/  ISETP.GT.U32.AND P1, PT, R251.reuse, R29, PT ;  /* 0x0000001dfb00720c */ /* 0x048fe40003f24070 */
[C---:B----4-:R-:W-:Y:S02]  /*d9a0*/  ISETP.GT.U32.AND P5, PT, R251.reuse, R22, PT ;  /* 0x00000016fb00720c */ /* 0x050fe40003fa4070 */
[----:B------:R-:W-:-:S07]  /*d9b0*/  ISETP.GT.U32.AND P4, PT, R251, R23, PT ;  /* 0x00000017fb00720c */ /* 0x000fce0003f84070 */
[--C-:B------:R-:W-:Y:S02]  /*d9c0*/  @!P3 IMAD.IADD R9, R9, 0x1, -R251.reuse ;  /* 0x000000010909b824 */ /* 0x100fe400078e0afb */
[--C-:B------:R-:W-:Y:S02]  /*d9d0*/  @!P1 IMAD.IADD R29, R29, 0x1, -R251.reuse ;  /* 0x000000011d1d9824 */ /* 0x100fe400078e0afb */
[----:B------:R-:W-:Y:S02]  /*d9e0*/  @!P5 IADD3 R22, R22, -R251, RZ ;  /* 0x800000fb1616d210 */ /* 0x000fe40007ffe0ff */
[----:B------:R-:W-:Y:S02]  /*d9f0*/  ISETP.GT.U32.AND P0, PT, R251, R20, PT ;  /* 0x00000014fb00720c */ /* 0x000fe40003f04070 */
[----:B------:R-:W-:Y:S02]  /*da00*/  ISETP.GE.AND P3, PT, R19, RZ, PT ;  /* 0x000000ff1300720c */ /* 0x000fe40003f66270 */
[----:B------:R-:W-:Y:S01]  /*da10*/  ISETP.GE.AND P6, PT, R21, RZ, PT ;  /* 0x000000ff1500720c */ /* 0x000fe20003fc6270 */
[----:B------:R-:W-:-:S08]  /*da20*/  @!P4 IMAD.IADD R23, R23, 0x1, -R251 ;  /* 0x000000011717c824 */ /* 0x000fd000078e0afb */
[----:B------:R-:W-:Y:S01]  /*da30*/  @!P0 IMAD.IADD R20, R20, 0x1, -R251 ;  /* 0x0000000114148824 */ /* 0x000fe200078e0afb */
[----:B------:R-:W-:Y:S02]  /*da40*/  ISETP.GE.AND P5, PT, R6, RZ, PT ;  /* 0x000000ff0600720c */ /* 0x000fe40003fa6270 */
[----:B------:R-:W-:Y:S02]  /*da50*/  ISETP.GE.AND P1, PT, R8, RZ, PT ;  /* 0x000000ff0800720c */ /* 0x000fe40003f26270 */
[----:B------:R-:W2:Y:S01]  /*da60*/  LDL.LU R8, [R1+0x44] ;  /* 0x0000440001087983 */ /* 0x000ea20000300800 */
[----:B------:R-:W-:-:S03]  /*da70*/  @!P6 IMAD.MOV R28, RZ, RZ, -R28 ;  /* 0x000000ffff1ce224 */ /* 0x000fc600078e0a1c */
[----:B------:R-:W3:Y:S01]  /*da80*/  LDL.LU R19, [R1+0x40] ;  /* 0x0000400001137983 */ /* 0x000ee20000300800 */
[----:B------:R-:W-:-:S03]  /*da90*/  @!P3 IMAD.MOV R27, RZ, RZ, -R27 ;  /* 0x000000ffff1bb224 */ /* 0x000fc600078e0a1b */
[----:B------:R-:W4:Y:S04]  /*daa0*/  LDL.LU R21, [R1+0x3c] ;  /* 0x00003c0001157983 */ /* 0x000f280000300800 */
[----:B------:R-:W4:Y:S01]  /*dab0*/  LDL.LU R6, [R1+0x38] ;  /* 0x0000380001067983 */ /* 0x000f220000300800 */
[----:B------:R-:W-:-:S03]  /*dac0*/  ISETP.GE.AND P4, PT, R18, RZ, PT ;  /* 0x000000ff1200720c */ /* 0x000fc60003f86270 */
[----:B------:R-:W4:Y:S01]  /*dad0*/  LDL.LU R18, [R1+0x34] ;  /* 0x0000340001127983 */ /* 0x000f220000300800 */
[----:B------:R-:W-:-:S03]  /*dae0*/  ISETP.GE.AND P0, PT, R30, RZ, PT ;  /* 0x000000ff1e00720c */ /* 0x000fc60003f06270 */
[----:B------:R1:W-:Y:S04]  /*daf0*/  STL [R1+0x590], R28 ;  /* 0x0005901c01007387 */ /* 0x0003e80000100800 */
[----:B------:R-:W4:Y:S04]  /*db00*/  LDL R30, [R1+0x32c0] ;  /* 0x0032c000011e7983 */ /* 0x000f280000100800 */
[----:B------:R1:W-:Y:S01]  /*db10*/  STL [R1+0x58c], R27 ;  /* 0x00058c1b01007387 */ /* 0x0003e20000100800 */
[----:B------:R-:W-:-:S03]  /*db20*/  @!P1 IMAD.MOV R25, RZ, RZ, -R25 ;  /* 0x000000ffff199224 */ /* 0x000fc600078e0a19 */
[----:B-1----:R-:W4:Y:S01]  /*db30*/  LDL R28, [R1+0x32c4] ;  /* 0x0032c400011c7983 */ /* 0x002f220000100800 */
[----:B------:R-:W-:Y:S01]  /*db40*/  @!P5 IADD3 R24, -R24, RZ, RZ ;  /* 0x000000ff1818d210 */ /* 0x000fe20007ffe1ff */
[----:B------:R-:W-:Y:S02]  /*db50*/  @!P4 IMAD.MOV R5, RZ, RZ, -R5 ;  /* 0x000000ffff05c224 */ /* 0x000fe400078e0a05 */
[----:B------:R-:W4:Y:S04]  /*db60*/  LDL R27, [R1+0x32c8] ;  /* 0x0032c800011b7983 */ /* 0x000f280000100800 */
[----:B------:R1:W-:Y:S04]  /*db70*/  STL [R1+0x588], R25 ;  /* 0x0005881901007387 */ /* 0x0003e80000100800 */
[----:B-1----:R-:W4:Y:S04]  /*db80*/  LDL R25, [R1+0x32cc] ;  /* 0x0032cc0001197983 */ /* 0x002f280000100800 */
[----:B------:R1:W-:Y:S04]  /*db90*/  STL [R1+0x584], R24 ;  /* 0x0005841801007387 */ /* 0x0003e80000100800 */
[----:B-1----:R-:W4:Y:S04]  /*dba0*/  LDL R24, [R1+0x32d0] ;  /* 0x0032d00001187983 */ /* 0x002f280000100800 */
[----:B------:R1:W-:Y:S04]  /*dbb0*/  STL [R1+0x580], R5 ;  /* 0x0005800501007387 */ /* 0x0003e80000100800 */
[----:B-1----:R-:W4:Y:S01]  /*dbc0*/  LDL R5, [R1+0x32d4] ;  /* 0x0032d40001057983 */ /* 0x002f220000100800 */
[C---:B------:R-:W-:Y:S01]  /*dbd0*/  ISETP.GT.U32.AND P2, PT, R251.reuse, R4, PT ;  /* 0x00000004fb00720c */ /* 0x040fe20003f44070 */
[----:B------:R-:W-:Y:S01]  /*dbe0*/  IMAD.MOV.U32 R31, RZ, RZ, R26 ;  /* 0x000000ffff1f7224 */ /* 0x000fe200078e001a */
[----:B------:R-:W-:-:S02]  /*dbf0*/  ISETP.GT.U32.AND P3, PT, R251, R29, PT ;  /* 0x0000001dfb00720c */ /* 0x000fc40003f64070 */
[C---:B------:R-:W-:Y:S01]  /*dc00*/  ISETP.GT.U32.AND P1, PT, R251.reuse, R22, PT ;  /* 0x00000016fb00720c */ /* 0x040fe20003f24070 */
[----:B------:R-:W-:Y:S01]  /*dc10*/  @!P0 IMAD.MOV R31, RZ, RZ, -R31 ;  /* 0x000000ffff1f8224 */ /* 0x000fe200078e0a1f */
[----:B------:R-:W-:-:S07]  /*dc20*/  ISETP.GT.U32.AND P6, PT, R251, R23, PT ;  /* 0x00000017fb00720c */ /* 0x000fce0003fc4070 */
[----:B------:R-:W-:Y:S01]  /*dc30*/  @!P2 IMAD.IADD R4, R4, 0x1, -R251 ;  /* 0x000000010404a824 */ /* 0x000fe200078e0afb */
[----:B------:R-:W-:-:S04]  /*dc40*/  ISETP.GT.U32.AND P2, PT, R251, R9, PT ;  /* 0x00000009fb00720c */ /* 0x000fc80003f44070 */
[----:B------:R-:W-:Y:S01]  /*dc50*/  ISETP.GT.U32.AND P5, PT, R251, R4, PT ;  /* 0x00000004fb00720c */ /* 0x000fe20003fa4070 */
[--C-:B------:R-:W-:Y:S01]  /*dc60*/  @!P3 IMAD.IADD R29, R29, 0x1, -R251.reuse ;  /* 0x000000011d1db824 */ /* 0x100fe200078e0afb */
[----:B------:R-:W-:Y:S01]  /*dc70*/  @!P6 IADD3 R23, R23, -R251, RZ ;  /* 0x800000fb1717e210 */ /* 0x000fe20007ffe0ff */
[----:B------:R-:W-:-:S06]  /*dc80*/  @!P1 IMAD.IADD R22, R22, 0x1, -R251 ;  /* 0x0000000116169824 */ /* 0x000fcc00078e0afb */
[----:B------:R-:W-:-:S04]  /*dc90*/  @!P2 IMAD.IADD R9, R9, 0x1, -R251 ;  /* 0x000000010909a824 */ /* 0x000fc800078e0afb */
[----:B------:R-:W-:Y:S01]  /*dca0*/  @!P5 IMAD.IADD R4, R4, 0x1, -R251 ;  /* 0x000000010404d824 */ /* 0x000fe200078e0afb */
[----:B------:R-:W-:Y:S02]  /*dcb0*/  IADD3 R26, R246, 0x1e5, RZ ;  /* 0x000001e5f61a7810 */ /* 0x000fe40007ffe0ff */
[----:B------:R-:W-:-:S03]  /*dcc0*/  ISETP.GT.U32.AND P4, PT, R251, R20, PT ;  /* 0x00000014fb00720c */ /* 0x000fc60003f84070 */
[----:B------:R-:W-:Y:S04]  /*dcd0*/  STL [R1+0x3474], R26 ;  /* 0x0034741a01007387 */ /* 0x000fe80000100800 */
[----:B------:R1:W-:Y:S02]  /*dce0*/  STL [R1+0x57c], R31 ;  /* 0x00057c1f01007387 */ /* 0x0003e40000100800 */
[----:B-1----:R-:W-:-:S04]  /*dcf0*/  IMAD.MOV.U32 R31, RZ, RZ, R29 ;  /* 0x000000ffff1f7224 */ /* 0x002fc800078e001d */
[----:B------:R-:W-:Y:S01]  /*dd00*/  @!P4 IMAD.IADD R20, R20, 0x1, -R251 ;  /* 0x000000011414c824 */ /* 0x000fe200078e0afb */
[C---:B--2---:R-:W-:Y:S02]  /*dd10*/  ISETP.GT.U32.AND P0, PT, R251.reuse, R8, PT ;  /* 0x00000008fb00720c */ /* 0x044fe40003f04070 */
[C---:B---3--:R-:W-:Y:S02]  /*dd20*/  ISETP.GT.U32.AND P2, PT, R251.reuse, R19, PT ;  /* 0x00000013fb00720c */ /* 0x048fe40003f44070 */
[C---:B----4-:R-:W-:Y:S02]  /*dd30*/  ISETP.GT.U32.AND P3, PT, R251.reuse, R21, PT ;  /* 0x00000015fb00720c */ /* 0x050fe40003f64070 */
[----:B------:R-:W-:-:S07]  /*dd40*/  ISETP.GT.U32.AND P1, PT, R251, R6, PT ;  /* 0x00000006fb00720c */ /* 0x000fce0003f24070 */
[--C-:B------:R-:W-:Y:S01]  /*dd50*/  @!P0 IMAD.IADD R8, R8, 0x1, -R251.reuse ;  /* 0x0000000108088824 */ /* 0x100fe200078e0afb */
[----:B------:R-:W-:Y:S02]  /*dd60*/  ISETP.GT.U32.AND P6, PT, R251, R18, PT ;  /* 0x00000012fb00720c */ /* 0x000fe40003fc4070 */
[----:B------:R-:W-:Y:S02]  /*dd70*/  ISETP.GE.AND P5, PT, R30, RZ, PT ;  /* 0x000000ff1e00720c */ /* 0x000fe40003fa6270 */
[----:B------:R-:W-:Y:S01]  /*dd80*/  ISETP.GE.AND P0, PT, R28, RZ, PT ;  /* 0x000000ff1c00720c */ /* 0x000fe20003f06270 */
[--C-:B------:R-:W-:Y:S01]  /*dd90*/  @!P2 IMAD.IADD R19, R19, 0x1, -R251.reuse ;  /* 0x000000011313a824 */ /* 0x100fe200078e0afb */
[----:B------:R-:W2:Y:S01]  /*dda0*/  LDL.LU R28, [R1+0xb8] ;  /* 0x0000b800011c7983 */ /* 0x000ea20000300800 */
[----:B------:R-:W-:-:S08]  /*ddb0*/  @!P3 IMAD.IADD R21, R21, 0x1, -R251 ;  /* 0x000000011515b824 */ /* 0x000fd000078e0afb */
[----:B------:R-:W-:Y:S01]  /*ddc0*/  @!P5 IMAD.MOV R9, RZ, RZ, -R9 ;  /* 0x000000ffff09d224 */ /* 0x000fe200078e0a09 */
[----:B------:R-:W-:Y:S01]  /*ddd0*/  ISETP.GE.AND P2, PT, R27, RZ, PT ;  /* 0x000000ff1b00720c */ /* 0x000fe20003f46270 */
[----:B------:R-:W-:Y:S01]  /*dde0*/  @!P1 IMAD.IADD R6, R6, 0x1, -R251 ;  /* 0x0000000106069824 */ /* 0x000fe200078e0afb */
[----:B------:R-:W3:Y:S01]  /*ddf0*/  LDL.LU R27, [R1+0xb4] ;  /* 0x0000b400011b7983 */ /* 0x000ee20000300800 */
[----:B------:R-:W-:-:S03]  /*de00*/  @!P6 IADD3 R18, R18, -R251, RZ ;  /* 0x800000fb1212e210 */ /* 0x000fc60007ffe0ff */
[----:B------:R-:W4:Y:S01]  /*de10*/  LDL R30, [R1+0x32d8] ;  /* 0x0032d800011e7983 */ /* 0x000f220000100800 */
[----:B------:R-:W-:Y:S01]  /*de20*/  @!P0 IMAD.MOV R31, RZ, RZ, -R31 ;  /* 0x000000ffff1f8224 */ /* 0x000fe200078e0a1f */
[----:B------:R-:W-:Y:S02]  /*de30*/  ISETP.GE.AND P3, PT, R25, RZ, PT ;  /* 0x000000ff1900720c */ /* 0x000fe40003f66270 */
[----:B------:R-:W2:Y:S03]  /*de40*/  LDL.LU R25, [R1+0xb0] ;  /* 0x0000b00001197983 */ /* 0x000ea60000300800 */
[----:B------:R-:W-:Y:S01]  /*de50*/  @!P2 IMAD.MOV R22, RZ, RZ, -R22 ;  /* 0x000000ffff16a224 */ /* 0x000fe200078e0a16 */
[----:B------:R-:W-:Y:S02]  /*de60*/  ISETP.GE.AND P1, PT, R24, RZ, PT ;  /* 0x000000ff1800720c */ /* 0x000fe40003f26270 */
[----:B------:R-:W2:Y:S01]  /*de70*/  LDL.LU R24, [R1+0xac] ;  /* 0x0000ac0001187983 */ /* 0x000ea20000300800 */
[----:B------:R-:W-:-:S03]  /*de80*/  ISETP.GE.AND P6, PT, R5, RZ, PT ;  /* 0x000000ff0500720c */ /* 0x000fc60003fc6270 */
[----:B------:R-:W2:Y:S04]  /*de90*/  LDL.LU R5, [R1+0xa8] ;  /* 0x0000a80001057983 */ /* 0x000ea80000300800 */
[----:B------:R1:W-:Y:S04]  /*dea0*/  STL [R1+0x578], R9 ;  /* 0x0005780901007387 */ /* 0x0003e80000100800 */
[----:B-1----:R-:W2:Y:S04]  /*deb0*/  LDL.LU R9, [R1+0xa4] ;  /* 0x0000a40001097983 */ /* 0x002ea80000300800 */
[----:B------:R-:W2:Y:S04]  /*dec0*/  LDL R29, [R1+0x32dc] ;  /* 0x0032dc00011d7983 */ /* 0x000ea80000100800 */
[----:B------:R1:W-:Y:S01]  /*ded0*/  STL [R1+0x574], R31 ;  /* 0x0005741f01007387 */ /* 0x0003e20000100800 */
[----:B------:R-:W-:-:S02]  /*dee0*/  @!P1 IMAD.MOV R20, RZ, RZ, -R20 ;  /* 0x000000ffff149224 */ /* 0x000fc400078e0a14 */
[----:B-1----:R-:W-:Y:S02]  /*def0*/  IMAD.MOV.U32 R31, RZ, RZ, R23 ;  /* 0x000000ffff1f7224 */ /* 0x002fe400078e0017 */
[----:B------:R-:W2:Y:S03]  /*df00*/  LDL R23, [R1+0x32e0] ;  /* 0x0032e00001177983 */ /* 0x000ea60000100800 */
[----:B------:R-:W-:Y:S01]  /*df10*/  @!P3 IADD3 R31, -R31, RZ, RZ ;  /* 0x000000ff1f1fb210 */ /* 0x000fe20007ffe1ff */
[----:B------:R1:W-:Y:S04]  /*df20*/  STL [R1+0x570], R22 ;  /* 0x0005701601007387 */ /* 0x0003e80000100800 */
[----:B-1----:R-:W2:Y:S04]  /*df30*/  LDL R22, [R1+0x32e4] ;  /* 0x0032e40001167983 */ /* 0x002ea80000100800 */
[----:B------:R1:W-:Y:S02]  /*df40*/  STL [R1+0x56c], R31 ;  /* 0x00056c1f01007387 */ /* 0x0003e40000100800 */
[----:B-1----:R-:W-:-:S02]  /*df50*/  IMAD.MOV.U32 R31, RZ, RZ, R4 ;  /* 0x000000ffff1f7224 */ /* 0x002fc400078e0004 */
[----:B------:R-:W2:Y:S04]  /*df60*/  LDL R4, [R1+0x32ec] ;  /* 0x0032ec0001047983 */ /* 0x000ea80000100800 */
[----:B------:R1:W-:Y:S04]  /*df70*/  STL [R1+0x568], R20 ;  /* 0x0005681401007387 */ /* 0x0003e80000100800 */
[----:B-1----:R-:W2:Y:S01]  /*df80*/  LDL R20, [R1+0x32f0] ;  /* 0x0032f00001147983 */ /* 0x002ea20000100800 */
[C---:B------:R-:W-:Y:S02]  /*df90*/  ISETP.GT.U32.AND P4, PT, R251.reuse, R2, PT ;  /* 0x00000002fb00720c */ /* 0x040fe40003f84070 */
[----:B------:R-:W-:-:S02]  /*dfa0*/  ISETP.GT.U32.AND P0, PT, R251, R19, PT ;  /* 0x00000013fb00720c */ /* 0x000fc40003f04070 */
[C---:B------:R-:W-:Y:S02]  /*dfb0*/  ISETP.GT.U32.AND P3, PT, R251.reuse, R6, PT ;  /* 0x00000006fb00720c */ /* 0x040fe40003f64070 */
[C---:B------:R-:W-:Y:S02]  /*dfc0*/  ISETP.GT.U32.AND P2, PT, R251.reuse, R21, PT ;  /* 0x00000015fb00720c */ /* 0x040fe40003f44070 */
[----:B------:R-:W-:-:S05]  /*dfd0*/  ISETP.GT.U32.AND P1, PT, R251, R18, PT ;  /* 0x00000012fb00720c */ /* 0x000fca0003f24070 */
[--C-:B------:R-:W-:Y:S01]  /*dfe0*/  @!P4 IMAD.IADD R2, R2, 0x1, -R251.reuse ;  /* 0x000000010202c824 */ /* 0x100fe200078e0afb */
[----:B------:R-:W-:Y:S01]  /*dff0*/  ISETP.GT.U32.AND P4, PT, R251, R8, PT ;  /* 0x00000008fb00720c */ /* 0x000fe20003f84070 */
[--C-:B------:R-:W-:Y:S02]  /*e000*/  @!P0 IMAD.IADD R19, R19, 0x1, -R251.reuse ;  /* 0x0000000113138824 */ /* 0x100fe400078e0afb */
[----:B------:R-:W-:Y:S02]  /*e010*/  @!P3 IADD3 R6, R6, -R251, RZ ;  /* 0x800000fb0606b210 */ /* 0x000fe40007ffe0ff */
[----:B------:R-:W-:Y:S01]  /*e020*/  ISETP.GT.U32.AND P5, PT, R251, R2, PT ;  /* 0x00000002fb00720c */ /* 0x000fe20003fa4070 */
[--C-:B------:R-:W-:Y:S02]  /*e030*/  @!P2 IMAD.IADD R21, R21, 0x1, -R251.reuse ;  /* 0x000000011515a824 */ /* 0x100fe400078e0afb */
[----:B------:R-:W-:Y:S02]  /*e040*/  @!P1 IMAD.IADD R18, R18, 0x1, -R251 ;  /* 0x0000000112129824 */ /* 0x000fe400078e0afb */
[----:B------:R-:W-:-:S03]  /*e050*/  @!P6 IMAD.MOV R31, RZ, RZ, -R31 ;  /* 0x000000ffff1fe224 */ /* 0x000fc600078e0a1f */
[--C-:B------:R-:W-:Y:S01]  /*e060*/  @!P4 IMAD.IADD R8, R8, 0x1, -R251.reuse ;  /* 0x000000010808c824 */ /* 0x100fe200078e0afb */
[----:B------:R-:W-:Y:S01]  /*e070*/  IABS R26, R26 ;  /* 0x0000001a001a7213 */ /* 0x000fe20000000000 */
[----:B------:R1:W-:Y:S03]  /*e080*/  STL [R1+0x564], R31 ;  /* 0x0005641f01007387 */ /* 0x0003e60000100800 */
[----:B------:R-:W-:Y:S02]  /*e090*/  @!P5 IMAD.IADD R2, R2, 0x1, -R251 ;  /* 0x000000010202d824 */ /* 0x000fe400078e0afb */
[----:B------:R-:W-:Y:S02]  /*e0a0*/  IMAD.MOV.U32 R32, RZ, RZ, R26 ;  /* 0x000000ffff207224 */ /* 0x000fe400078e001a */
[----:B-1----:R-:W-:Y:S02]  /*e0b0*/  IMAD.MOV.U32 R31, RZ, RZ, R21 ;  /* 0x000000ffff1f7224 */ /* 0x002fe400078e0015 */
[----:B------:R-:W-:Y:S01]  /*e0c0*/  IMAD.MOV.U32 R33, RZ, RZ, R18 ;  /* 0x000000ffff217224 */ /* 0x000fe200078e0012 */
[----:B---3--:R-:W-:-:S02]  /*e0d0*/  ISETP.GT.U32.AND P0, PT, R251, R27, PT ;  /* 0x0000001bfb00720c */ /* 0x008fc40003f04070 */
[----:B----4-:R-:W-:Y:S01]  /*e0e0*/  ISETP.GE.AND P4, PT, R30, RZ, PT ;  /* 0x000000ff1e00720c */ /* 0x010fe20003f86270 */
[----:B------:R-:W-:Y:S01]  /*e0f0*/  IMAD.MOV.U32 R30, RZ, RZ, R8 ;  /* 0x000000ffff1e7224 */ /* 0x000fe200078e0008 */
[----:B--2---:R-:W-:-:S09]  /*e100*/  ISETP.GT.U32.AND P2, PT, R251, R25, PT ;  /* 0x00000019fb00720c */ /* 0x004fd20003f44070 */
[----:B------:R-:W-:Y:S01]  /*e110*/  @!P0 IMAD.IADD R27, R27, 0x1, -R251 ;  /* 0x000000011b1b8824 */ /* 0x000fe200078e0afb */
[----:B------:R-:W-:-:S03]  /*e120*/  ISETP.GT.U32.AND P3, PT, R251, R24, PT ;  /* 0x00000018fb00720c */ /* 0x000fc60003f64070 */
[----:B------:R-:W-:Y:S01]  /*e130*/  @!P2 IMAD.IADD R25, R25, 0x1, -R251 ;  /* 0x000000011919a824 */ /* 0x000fe200078e0afb */
[----:B------:R-:W-:Y:S01]  /*e140*/  ISETP.GT.U32.AND P1, PT, R251, R5, PT ;  /* 0x00000005fb00720c */ /* 0x000fe20003f24070 */
[----:B------:R-:W-:-:S08]  /*e150*/  @!P4 IMAD.MOV R30, RZ, RZ, -R30 ;  /* 0x000000ffff1ec224 */ /* 0x000fd000078e0a1e */
[----:B------:R-:W-:-:S04]  /*e160*/  @!P3 IADD3 R24, R24, -R251, RZ ;  /* 0x800000fb1818b210 */ /* 0x000fc80007ffe0ff */
[----:B------:R-:W-:Y:S01]  /*e170*/  @!P1 IMAD.IADD R5, R5, 0x1, -R251 ;  /* 0x0000000105059824 */ /* 0x000fe200078e0afb */
[----:B------:R-:W-:Y:S02]  /*e180*/  ISETP.GE.AND P5, PT, R29, RZ, PT ;  /* 0x000000ff1d00720c */ /* 0x000fe40003fa6270 */
[----:B------:R-:W-:Y:S02]  /*e190*/  ISETP.GE.AND P0, PT, R23, RZ, PT ;  /* 0x000000ff1700720c */ /* 0x000fe40003f06270 */
[----:B------:R-:W2:Y:S04]  /*e1a0*/  LDL.LU R23, [R1+0xa0] ;  /* 0x0000a00001177983 */ /* 0x000ea80000300800 */
[----:B------:R-:W3:Y:S01]  /*e1b0*/  LDL.LU R26, [R1+0x9c] ;  /* 0x00009c00011a7983 */ /* 0x000ee20000300800 */
[----:B------:R-:W-:-:S04]  /*e1c0*/  ISETP.GE.AND P2, PT, R22, RZ, PT ;  /* 0x000000ff1600720c */ /* 0x000fc80003f46270 */
[----:B------:R-:W-:Y:S02]  /*e1d0*/  @!P5 IADD3 R19, -R19, RZ, RZ ;  /* 0x000000ff1313d210 */ /* 0x000fe40007ffe1ff */
[----:B------:R-:W-:Y:S02]  /*e1e0*/  ISETP.GE.AND P3, PT, R4, RZ, PT ;  /* 0x000000ff0400720c */ /* 0x000fe40003f66270 */
[----:B------:R-:W4:Y:S04]  /*e1f0*/  LDL.LU R4, [R1+0x98] ;  /* 0x0000980001047983 */ /* 0x000f280000300800 */
[----:B------:R-:W4:Y:S01]  /*e200*/  LDL.LU R22, [R1+0x94] ;  /* 0x0000940001167983 */ /* 0x000f220000300800 */
[----:B------:R-:W-:-:S03]  /*e210*/  ISETP.GE.AND P1, PT, R20, RZ, PT ;  /* 0x000000ff1400720c */ /* 0x000fc60003f26270 */
[----:B------:R-:W4:Y:S04]  /*e220*/  LDL.LU R20, [R1+0x90] ;  /* 0x0000900001147983 */ /* 0x000f280000300800 */
[----:B------:R-:W4:Y:S04]  /*e230*/  LDL.LU R8, [R1+0x8c] ;  /* 0x00008c0001087983 */ /* 0x000f280000300800 */
[----:B------:R1:W-:Y:S04]  /*e240*/  STL [R1+0x560], R30 ;  /* 0x0005601e01007387 */ /* 0x0003e80000100800 */
[----:B------:R-:W4:Y:S04]  /*e250*/  LDL R21, [R1+0x32fc] ;  /* 0x0032fc0001157983 */ /* 0x000f280000100800 */
[----:B-1----:R-:W4:Y:S01]  /*e260*/  LDL R30, [R1+0x32f4] ;  /* 0x0032f400011e7983 */ /* 0x002f220000100800 */
[----:B------:R-:W-:-:S04]  /*e270*/  IMAD.HI.U32 R29, R252, R32, RZ ;  /* 0x00000020fc1d7227 */ /* 0x000fc800078e00ff */
[----:B------:R-:W-:Y:S01]  /*e280*/  @!P0 IMAD.MOV R31, RZ, RZ, -R31 ;  /* 0x000000ffff1f8224 */ /* 0x000fe200078e0a1f */
[----:B------:R1:W-:Y:S01]  /*e290*/  STL [R1+0x55c], R19 ;  /* 0x00055c1301007387 */ /* 0x0003e20000100800 */
[----:B------:R-:W-:Y:S02]  /*e2a0*/  @!P2 IMAD.MOV R6, RZ, RZ, -R6 ;  /* 0x000000ffff06a224 */ /* 0x000fe400078e0a06 */
[----:B------:R-:W-:Y:S01]  /*e2b0*/  IMAD.MOV R29, RZ, RZ, -R29 ;  /* 0x000000ffff1d7224 */ /* 0x000fe200078e0a1d */
[----:B------:R-:W4:Y:S04]  /*e2c0*/  LDL R18, [R1+0x3304] ;  /* 0x0033040001127983 */ /* 0x000f280000100800 */
[----:B-1----:R-:W4:Y:S04]  /*e2d0*/  LDL R19, [R1+0x3300] ;  /* 0x0033000001137983 */ /* 0x002f280000100800 */
[----:B------:R1:W-:Y:S04]  /*e2e0*/  STL [R1+0x558], R31 ;  /* 0x0005581f01007387 */ /* 0x0003e80000100800 */
[----:B------:R1:W-:Y:S02]  /*e2f0*/  STL [R1+0x554], R6 ;  /* 0x0005540601007387 */ /* 0x0003e40000100800 */
[----:B-1----:R-:W-:-:S02]  /*e300*/  IMAD.MOV.U32 R31, RZ, RZ, R2 ;  /* 0x000000ffff1f7224 */ /* 0x002fc400078e0002 */
[C---:B------:R-:W-:Y:S01]  /*e310*/  IMAD R2, R251.reuse, R29, R32 ;  /* 0x0000001dfb027224 */ /* 0x040fe200078e0220 */
[----:B------:R-:W4:Y:S04]  /*e320*/  LDL R6, [R1+0x3308] ;  /* 0x0033080001067983 */ /* 0x000f280000100800 */
[----:B------:R-:W4:Y:S01]  /*e330*/  LDL R29, [R1+0x330c] ;  /* 0x00330c00011d7983 */ /* 0x000f220000100800 */
[----:B------:R-:W-:-:S13]  /*e340*/  ISETP.GT.U32.AND P6, PT, R251, R28, PT ;  /* 0x0000001cfb00720c */ /* 0x000fda0003fc4070 */
[----:B------:R-:W-:Y:S01]  /*e350*/  @!P6 IMAD.IADD R28, R28, 0x1, -R251 ;  /* 0x000000011c1ce824 */ /* 0x000fe200078e0afb */
[C---:B------:R-:W-:Y:S01]  /*e360*/  ISETP.GT.U32.AND P6, PT, R251.reuse, R9, PT ;  /* 0x00000009fb00720c */ /* 0x040fe20003fc4070 */
[----:B------:R-:W-:Y:S01]  /*e370*/  @!P1 IMAD.MOV R31, RZ, RZ, -R31 ;  /* 0x000000ffff1f9224 */ /* 0x000fe200078e0a1f */
[C---:B------:R-:W-:Y:S02]  /*e380*/  ISETP.GT.U32.AND P5, PT, R251.reuse, R27, PT ;  /* 0x0000001bfb00720c */ /* 0x040fe40003fa4070 */
[C---:B------:R-:W-:Y:S02]  /*e390*/  ISETP.GT.U32.AND P4, PT, R251.reuse, R28, PT ;  /* 0x0000001cfb00720c */ /* 0x040fe40003f84070 */
[----:B------:R-:W-:-:S07]  /*e3a0*/  ISETP.GT.U32.AND P0, PT, R251, R25, PT ;  /* 0x00000019fb00720c */ /* 0x000fce0003f04070 */
[----:B------:R-:W-:Y:S01]  /*e3b0*/  @!P6 IMAD.IADD R9, R9, 0x1, -R251 ;  /* 0x000000010909e824 */ /* 0x000fe200078e0afb */
[----:B------:R-:W-:-:S04]  /*e3c0*/  ISETP.GT.U32.AND P2, PT, R251, R24, PT ;  /* 0x00000018fb00720c */ /* 0x000fc80003f44070 */
[----:B------:R-:W-:Y:S02]  /*e3d0*/  ISETP.GT.U32.AND P6, PT, R251, R9, PT ;  /* 0x00000009fb00720c */ /* 0x000fe40003fc4070 */
[----:B------:R-:W-:Y:S01]  /*e3e0*/  @!P4 IADD3 R28, R28, -R251, RZ ;  /* 0x800000fb1c1cc210 */ /* 0x000fe20007ffe0ff */
[----:B------:R-:W-:Y:S02]  /*e3f0*/  @!P5 IMAD.IADD R27, R27, 0x1, -R251 ;  /* 0x000000011b1bd824 */ /* 0x000fe400078e0afb */
[----:B------:R-:W-:Y:S02]  /*e400*/  @!P3 IMAD.MOV R33, RZ, RZ, -R33 ;  /* 0x000000ffff21b224 */ /* 0x000fe400078e0a21 */
[--C-:B------:R-:W-:Y:S02]  /*e410*/  @!P0 IMAD.IADD R25, R25, 0x1, -R251.reuse ;  /* 0x0000000119198824 */ /* 0x100fe400078e0afb */
[----:B------:R-:W-:-:S04]  /*e420*/  @!P2 IMAD.IADD R24, R24, 0x1, -R251 ;  /* 0x000000011818a824 */ /* 0x000fc800078e0afb */
[----:B------:R-:W-:Y:S01]  /*e430*/  @!P6 IMAD.IADD R9, R9, 0x1, -R251 ;  /* 0x000000010909e824 */ /* 0x000fe200078e0afb */
[----:B------:R-:W-:Y:S04]  /*e440*/  STL [R1+0x550], R33 ;  /* 0x0005502101007387 */ /* 0x000fe80000100800 */
[----:B------:R1:W-:Y:S02]  /*e450*/  STL [R1+0x54c], R31 ;  /* 0x00054c1f01007387 */ /* 0x0003e40000100800 */
[----:B-1----:R-:W-:Y:S01]  /*e460*/  IMAD.MOV.U32 R31, RZ, RZ, R9 ;  /* 0x000000ffff1f7224 */ /* 0x002fe200078e0009 */
[C---:B--2---:R-:W-:Y:S02]  /*e470*/  ISETP.GT.U32.AND P1, PT, R251.reuse, R23, PT ;  /* 0x00000017fb00720c */ /* 0x044fe40003f24070 */
[----:B---3--:R-:W-:-:S11]  /*e480*/  ISETP.GT.U32.AND P4, PT, R251, R26, PT ;  /* 0x0000001afb00720c */ /* 0x008fd60003f84070 */
[----:B------:R-:W-:Y:S02]  /*e490*/  @!P1 IMAD.IADD R23, R23, 0x1, -R251 ;  /* 0x0000000117179824 */ /* 0x000fe400078e0afb */
[----:B------:R-:W-:Y:S02]  /*e4a0*/  @!P4 IADD3 R26, R26, -R251, RZ ;  /* 0x800000fb1a1ac210 */ /* 0x000fe40007ffe0ff */
[C---:B----4-:R-:W-:Y:S02]  /*e4b0*/  ISETP.GT.U32.AND P5, PT, R251.reuse, R4, PT ;  /* 0x00000004fb00720c */ /* 0x050fe40003fa4070 */
[C---:B------:R-:W-:Y:S02]  /*e4c0*/  ISETP.GT.U32.AND P0, PT, R251.reuse, R22, PT ;  /* 0x00000016fb00720c */ /* 0x040fe40003f04070 */
[----:B------:R-:W-:-:S09]  /*e4d0*/  ISETP.GT.U32.AND P2, PT, R251, R20, PT ;  /* 0x00000014fb00720c */ /* 0x000fd20003f44070 */
[--C-:B------:R-:W-:Y:S01]  /*e4e0*/  @!P5 IMAD.IADD R4, R4, 0x1, -R251.reuse ;  /* 0x000000010404d824 */ /* 0x100fe200078e0afb */
[----:B------:R-:W-:Y:S02]  /*e4f0*/  ISETP.GE.AND P1, PT, R21, RZ, PT ;  /* 0x000000ff1500720c */ /* 0x000fe40003f26270 */
[----:B------:R-:W2:Y:S01]  /*e500*/  LDL.LU R21, [R1+0x88] ;  /* 0x0000880001157983 */ /* 0x000ea20000300800 */
[----:B------:R-:W-:Y:S01]  /*e510*/  ISETP.GE.AND P6, PT, R30, RZ, PT ;  /* 0x000000ff1e00720c */ /* 0x000fe20003fc6270 */
[--C-:B------:R-:W-:Y:S02]  /*e520*/  @!P0 IMAD.IADD R22, R22, 0x1, -R251.reuse ;  /* 0x0000000116168824 */ /* 0x100fe400078e0afb */
[----:B------:R-:W-:-:S07]  /*e530*/  @!P2 IMAD.IADD R20, R20, 0x1, -R251 ;  /* 0x000000011414a824 */ /* 0x000fce00078e0afb */
[----:B------:R-:W-:Y:S01]  /*e540*/  @!P1 IMAD.MOV R27, RZ, RZ, -R27 ;  /* 0x000000ffff1b9224 */ /* 0x000fe200078e0a1b */
[----:B------:R-:W-:Y:S02]  /*e550*/  ISETP.GE.AND P5, PT, R18, RZ, PT ;  /* 0x000000ff1200720c */ /* 0x000fe40003fa6270 */
[----:B------:R-:W-:Y:S01]  /*e560*/  @!P6 IMAD.MOV R28, RZ, RZ, -R28 ;  /* 0x000000ffff1ce224 */ /* 0x000fe200078e0a1c */
[----:B------:R-:W-:Y:S02]  /*e570*/  ISETP.GE.AND P4, PT, R19, RZ, PT ;  /* 0x000000ff1300720c */ /* 0x000fe40003f86270 */
[----:B------:R-:W3:Y:S04]  /*e580*/  LDL.LU R19, [R1+0x84] ;  /* 0x0000840001137983 */ /* 0x000ee80000300800 */
[----:B------:R-:W4:Y:S04]  /*e590*/  LDL.LU R30, [R1+0x80] ;  /* 0x00008000011e7983 */ /* 0x000f280000300800 */
[----:B------:R-:W4:Y:S01]  /*e5a0*/  LDL.LU R18, [R1+0x7c] ;  /* 0x00007c0001127983 */ /* 0x000f220000300800 */
[----:B------:R-:W-:-:S03]  /*e5b0*/  ISETP.GE.AND P0, PT, R6, RZ, PT ;  /* 0x000000ff0600720c */ /* 0x000fc60003f06270 */
[----:B------:R-:W4:Y:S01]  /*e5c0*/  LDL.LU R6, [R1+0x78] ;  /* 0x0000780001067983 */ /* 0x000f220000300800 */
[----:B------:R-:W-:-:S03]  /*e5d0*/  ISETP.GE.AND P2, PT, R29, RZ, PT ;  /* 0x000000ff1d00720c */ /* 0x000fc60003f46270 */
[----:B------:R1:W-:Y:S04]  /*e5e0*/  STL [R1+0x548], R28 ;  /* 0x0005481c01007387 */ /* 0x0003e80000100800 */
[----:B------:R-:W4:Y:S04]  /*e5f0*/  LDL R29, [R1+0x3314] ;  /* 0x00331400011d7983 */ /* 0x000f280000100800 */
[----:B------:R1:W-:Y:S04]  /*e600*/  STL [R1+0x544], R27 ;  /* 0x0005441b01007387 */ /* 0x0003e80000100800 */
[----:B-1----:R-:W4:Y:S01]  /*e610*/  LDL R28, [R1+0x331c] ;  /* 0x00331c00011c7983 */ /* 0x002f220000100800 */
[----:B------:R-:W-:Y:S01]  /*e620*/  @!P4 IADD3 R25, -R25, RZ, RZ ;  /* 0x000000ff1919c210 */ /* 0x000fe20007ffe1ff */
[----:B------:R-:W-:-:S02]  /*e630*/  @!P5 IMAD.MOV R24, RZ, RZ, -R24 ;  /* 0x000000ffff18d224 */ /* 0x000fc400078e0a18 */
[----:B------:R-:W4:Y:S04]  /*e640*/  LDL R27, [R1+0x3320] ;  /* 0x00332000011b7983 */ /* 0x000f280000100800 */
[----:B------:R1:W-:Y:S04]  /*e650*/  STL [R1+0x540], R25 ;  /* 0x0005401901007387 */ /* 0x0003e80000100800 */
[----:B-1----:R-:W4:Y:S04]  /*e660*/  LDL R25, [R1+0x3324] ;  /* 0x0033240001197983 */ /* 0x002f280000100800 */
[----:B------:R1:W-:Y:S04]  /*e670*/  STL [R1+0x53c], R24 ;  /* 0x00053c1801007387 */ /* 0x0003e80000100800 */
[----:B------:R-:W4:Y:S04]  /*e680*/  LDL R9, [R1+0x3330] ;  /* 0x0033300001097983 */ /* 0x000f280000100800 */
[----:B-1----:R-:W4:Y:S01]  /*e690*/  LDL R24, [R1+0x3328] ;  /* 0x0033280001187983 */ /* 0x002f220000100800 */
[----:B------:R-:W-:-:S13]  /*e6a0*/  ISETP.GT.U32.AND P3, PT, R251, R5, PT ;  /* 0x00000005fb00720c */ /* 0x000fda0003f64070 */
[----:B------:R-:W-:Y:S01]  /*e6b0*/  @!P3 IMAD.IADD R5, R5, 0x1, -R251 ;  /* 0x000000010505b824 */ /* 0x000fe200078e0afb */
[C---:B------:R-:W-:Y:S02]  /*e6c0*/  ISETP.GT.U32.AND P3, PT, R251.reuse, R8, PT ;  /* 0x00000008fb00720c */ /* 0x040fe40003f64070 */
[C---:B------:R-:W-:Y:S01]  /*e6d0*/  ISETP.GT.U32.AND P1, PT, R251.reuse, R26, PT ;  /* 0x0000001afb00720c */ /* 0x040fe20003f24070 */
[----:B------:R-:W-:Y:S01]  /*e6e0*/  @!P2 IMAD.MOV R31, RZ, RZ, -R31 ;  /* 0x000000ffff1fa224 */ /* 0x000fe200078e0a1f */
[C---:B------:R-:W-:Y:S02]  /*e6f0*/  ISETP.GT.U32.AND P4, PT, R251.reuse, R4, PT ;  /* 0x00000004fb00720c */ /* 0x040fe40003f84070 */
[----:B------:R-:W-:-:S07]  /*e700*/  ISETP.GT.U32.AND P6, PT, R251, R22, PT ;  /* 0x00000016fb00720c */ /* 0x000fce0003fc4070 */
[----:B------:R-:W-:Y:S01]  /*e710*/  @!P3 IMAD.IADD R8, R8, 0x1, -R251 ;  /* 0x000000010808b824 */ /* 0x000fe200078e0afb */
[----:B------:R-:W-:-:S04]  /*e720*/  ISETP.GT.U32.AND P3, PT, R251, R23, PT ;  /* 0x00000017fb00720c */ /* 0x000fc80003f64070 */
[----:B------:R-:W-:Y:S01]  /*e730*/  ISETP.GT.U32.AND P5, PT, R251, R8, PT ;  /* 0x00000008fb00720c */ /* 0x000fe20003fa4070 */
[----:B------:R-:W-:Y:S01]  /*e740*/  @!P1 IMAD.IADD R26, R26, 0x1, -R251 ;  /* 0x000000011a1a9824 */ /* 0x000fe200078e0afb */
[----:B------:R-:W-:Y:S01]  /*e750*/  @!P4 IADD3 R4, R4, -R251, RZ ;  /* 0x800000fb0404c210 */ /* 0x000fe20007ffe0ff */
[----:B------:R-:W-:-:S06]  /*e760*/  @!P0 IMAD.MOV R5, RZ, RZ, -R5 ;  /* 0x000000ffff058224 */ /* 0x000fcc00078e0a05 */
[--C-:B------:R-:W-:Y:S02]  /*e770*/  @!P3 IMAD.IADD R23, R23, 0x1, -R251.reuse ;  /* 0x000000011717b824 */ /* 0x100fe400078e0afb */
[--C-:B------:R-:W-:Y:S02]  /*e780*/  @!P6 IMAD.IADD R22, R22, 0x1, -R251.reuse ;  /* 0x000000011616e824 */ /* 0x100fe400078e0afb */
[----:B------:R-:W-:Y:S01]  /*e790*/  @!P5 IMAD.IADD R8, R8, 0x1, -R251 ;  /* 0x000000010808d824 */ /* 0x000fe200078e0afb */
[----:B------:R1:W-:Y:S01]  /*e7a0*/  STL [R1+0x538], R5 ;  /* 0x0005380501007387 */ /* 0x0003e20000100800 */
[----:B------:R-:W-:Y:S02]  /*e7b0*/  ISETP.GT.U32.AND P0, PT, R251, R20, PT ;  /* 0x00000014fb00720c */ /* 0x000fe40003f04070 */
[----:B-1----:R-:W-:-:S05]  /*e7c0*/  IADD3 R5, R246, 0x1e6, RZ ;  /* 0x000001e6f6057810 */ /* 0x002fca0007ffe0ff */
[----:B------:R-:W-:Y:S04]  /*e7d0*/  STL [R1+0x3468], R5 ;  /* 0x0034680501007387 */ /* 0x000fe80000100800 */
[----:B------:R1:W-:Y:S02]  /*e7e0*/  STL [R1+0x534], R31 ;  /* 0x0005341f01007387 */ /* 0x0003e40000100800 */
[----:B-1----:R-:W-:Y:S02]  /*e7f0*/  IMAD.MOV.U32 R31, RZ, RZ, R26 ;  /* 0x000000ffff1f7224 */ /* 0x002fe400078e001a */
[----:B------:R-:W-:Y:S01]  /*e800*/  @!P0 IMAD.IADD R20, R20, 0x1, -R251 ;  /* 0x0000000114148824 */ /* 0x000fe200078e0afb */
[----:B--2---:R-:W-:-:S13]  /*e810*/  ISETP.GT.U32.AND P2, PT, R251, R21, PT ;  /* 0x00000015fb00720c */ /* 0x004fda0003f44070 */
[----:B------:R-:W-:Y:S01]  /*e820*/  @!P2 IMAD.IADD R21, R21, 0x1, -R251 ;  /* 0x000000011515a824 */ /* 0x000fe200078e0afb */
[C---:B---3--:R-:W-:Y:S02]  /*e830*/  ISETP.GT.U32.AND P3, PT, R251.reuse, R19, PT ;  /* 0x00000013fb00720c */ /* 0x048fe40003f64070 */
[C---:B----4-:R-:W-:Y:S02]  /*e840*/  ISETP.GT.U32.AND P1, PT, R251.reuse, R30, PT ;  /* 0x0000001efb00720c */ /* 0x050fe40003f24070 */
[C---:B------:R-:W-:Y:S02]  /*e850*/  ISETP.GT.U32.AND P4, PT, R251.reuse, R18, PT ;  /* 0x00000012fb00720c */ /* 0x040fe40003f84070 */
[----:B------:R-:W-:Y:S02]  /*e860*/  ISETP.GT.U32.AND P6, PT, R251, R6, PT ;  /* 0x00000006fb00720c */ /* 0x000fe40003fc4070 */
[----:B------:R-:W-:-:S05]  /*e870*/  ISETP.GE.AND P5, PT, R29, RZ, PT ;  /* 0x000000ff1d00720c */ /* 0x000fca0003fa6270 */
[--C-:B------:R-:W-:Y:S01]  /*e880*/  @!P3 IMAD.IADD R19, R19, 0x1, -R251.reuse ;  /* 0x000000011313b824 */ /* 0x100fe200078e0afb */
[----:B------:R-:W2:Y:S01]  /*e890*/  LDL.LU R29, [R1+0xf0] ;  /* 0x0000f000011d7983 */ /* 0x000ea20000300800 */
[----:B------:R-:W-:Y:S01]  /*e8a0*/  ISETP.GE.AND P2, PT, R28, RZ, PT ;  /* 0x000000ff1c00720c */ /* 0x000fe20003f46270 */
[----:B------:R-:W-:Y:S02]  /*e8b0*/  @!P1 IMAD.IADD R30, R30, 0x1, -R251 ;  /* 0x000000011e1e9824 */ /* 0x000fe400078e0afb */
[----:B------:R-:W3:Y:S01]  /*e8c0*/  LDL.LU R28, [R1+0xec] ;  /* 0x0000ec00011c7983 */ /* 0x000ee20000300800 */
[----:B------:R-:W-:Y:S02]  /*e8d0*/  @!P4 IADD3 R18, R18, -R251, RZ ;  /* 0x800000fb1212c210 */ /* 0x000fe40007ffe0ff */
[----:B------:R-:W-:Y:S01]  /*e8e0*/  ISETP.GE.AND P3, PT, R27, RZ, PT ;  /* 0x000000ff1b00720c */ /* 0x000fe20003f66270 */
[----:B------:R-:W-:Y:S02]  /*e8f0*/  @!P5 IMAD.MOV R23, RZ, RZ, -R23 ;  /* 0x000000ffff17d224 */ /* 0x000fe400078e0a17 */
[----:B------:R-:W-:-:S04]  /*e900*/  @!P6 IMAD.IADD R6, R6, 0x1, -R251 ;  /* 0x000000010606e824 */ /* 0x000fc800078e0afb */
[----:B------:R-:W-:Y:S01]  /*e910*/  @!P2 IMAD.MOV R31, RZ, RZ, -R31 ;  /* 0x000000ffff1fa224 */ /* 0x000fe200078e0a1f */
[----:B------:R-:W-:Y:S02]  /*e920*/  ISETP.GE.AND P1, PT, R25, RZ, PT ;  /* 0x000000ff1900720c */ /* 0x000fe40003f26270 */
[----:B------:R-:W4:Y:S04]  /*e930*/  LDL R25, [R1+0x3334] ;  /* 0x0033340001197983 */ /* 0x000f280000100800 */
[----:B------:R-:W2:Y:S01]  /*e940*/  LDL.LU R27, [R1+0xe8] ;  /* 0x0000e800011b7983 */ /* 0x000ea20000300800 */
[----:B------:R-:W-:Y:S02]  /*e950*/  ISETP.GE.AND P6, PT, R9, RZ, PT ;  /* 0x000000ff0900720c */ /* 0x000fe40003fc6270 */
[----:B------:R-:W-:-:S02]  /*e960*/  ISETP.GE.AND P4, PT, R24, RZ, PT ;  /* 0x000000ff1800720c */ /* 0x000fc40003f86270 */
[----:B------:R-:W2:Y:S04]  /*e970*/  LDL.LU R24, [R1+0xe4] ;  /* 0x0000e40001187983 */ /* 0x000ea80000300800 */
[----:B------:R-:W2:Y:S04]  /*e980*/  LDL.LU R9, [R1+0xe0] ;  /* 0x0000e00001097983 */ /* 0x000ea80000300800 */
[----:B------:R-:W2:Y:S04]  /*e990*/  LDL.LU R26, [R1+0xdc] ;  /* 0x0000dc00011a7983 */ /* 0x000ea80000300800 */
[----:B------:R1:W-:Y:S01]  /*e9a0*/  STL [R1+0x530], R23 ;  /* 0x0005301701007387 */ /* 0x0003e20000100800 */
[----:B------:R-:W-:-:S03]  /*e9b0*/  @!P3 IADD3 R4, -R4, RZ, RZ ;  /* 0x000000ff0404b210 */ /* 0x000fc60007ffe1ff */
[----:B-1----:R-:W2:Y:S04]  /*e9c0*/  LDL R23, [R1+0x3338] ;  /* 0x0033380001177983 */ /* 0x002ea80000100800 */
[----:B------:R1:W-:Y:S01]  /*e9d0*/  STL [R1+0x52c], R31 ;  /* 0x00052c1f01007387 */ /* 0x0003e20000100800 */
[----:B------:R-:W-:Y:S02]  /*e9e0*/  @!P4 IMAD.MOV R20, RZ, RZ, -R20 ;  /* 0x000000ffff14c224 */ /* 0x000fe400078e0a14 */
[----:B-1----:R-:W-:Y:S02]  /*e9f0*/  IMAD.MOV.U32 R31, RZ, RZ, R22 ;  /* 0x000000ffff1f7224 */ /* 0x002fe400078e0016 */
[----:B------:R-:W2:Y:S02]  /*ea00*/  LDL R22, [R1+0x3340] ;  /* 0x0033400001167983 */ /* 0x000ea40000100800 */
[----:B------:R-:W-:-:S02]  /*ea10*/  @!P1 IMAD.MOV R31, RZ, RZ, -R31 ;  /* 0x000000ffff1f9224 */ /* 0x000fc400078e0a1f */
        /* <DEDUP_REMOVED lines=10> */
[----:B------:R-:W-:-:S07]  /*eac0*/  ISETP.GT.U32.AND P4, PT, R251, R6, PT ;  /* 0x00000006fb00720c */ /* 0x000fce0003f84070 */
[----:B------:R-:W-:Y:S01]  /*ead0*/  @!P0 IMAD.IADD R3, R3, 0x1, -R251 ;  /* 0x0000000103038824 */ /* 0x000fe200078e0afb */
[----:B------:R-:W-:-:S04]  /*eae0*/  ISETP.GT.U32.AND P0, PT, R251, R21, PT ;  /* 0x00000015fb00720c */ /* 0x000fc80003f04070 */
[C---:B------:R-:W-:Y:S02]  /*eaf0*/  ISETP.GT.U32.AND P5, PT, R251.reuse, R3, PT ;  /* 0x00000003fb00720c */ /* 0x040fe40003fa4070 */
[----:B------:R-:W-:Y:S01]  /*eb00*/  ISETP.GT.U32.AND P3, PT, R251, R30, PT ;  /* 0x0000001efb00720c */ /* 0x000fe20003f64070 */
[--C-:B------:R-:W-:Y:S02]  /*eb10*/  @!P2 IMAD.IADD R19, R19, 0x1, -R251.reuse ;  /* 0x000000011313a824 */ /* 0x100fe400078e0afb */
[--C-:B------:R-:W-:Y:S02]  /*eb20*/  @!P1 IMAD.IADD R18, R18, 0x1, -R251.reuse ;  /* 0x0000000112129824 */ /* 0x100fe400078e0afb */
[--C-:B------:R-:W-:Y:S02]  /*eb30*/  @!P4 IMAD.IADD R6, R6, 0x1, -R251.reuse ;  /* 0x000000010606c824 */ /* 0x100fe400078e0afb */
[----:B------:R-:W-:Y:S02]  /*eb40*/  @!P0 IMAD.IADD R21, R21, 0x1, -R251 ;  /* 0x0000000115158824 */ /* 0x000fe400078e0afb */
[----:B------:R-:W-:-:S02]  /*eb50*/  @!P6 IMAD.MOV R31, RZ, RZ, -R31 ;  /* 0x000000ffff1fe224 */ /* 0x000fc400078e0a1f */
[----:B------:R-:W-:Y:S02]  /*eb60*/  @!P5 IMAD.IADD R3, R3, 0x1, -R251 ;  /* 0x000000010303d824 */ /* 0x000fe400078e0afb */
[----:B------:R-:W-:Y:S01]  /*eb70*/  @!P3 IADD3 R30, R30, -R251, RZ ;  /* 0x800000fb1e1eb210 */ /* 0x000fe20007ffe0ff */
[----:B------:R1:W-:Y:S02]  /*eb80*/  STL [R1+0x51c], R31 ;  /* 0x00051c1f01007387 */ /* 0x0003e40000100800 */
[----:B-1----:R-:W-:Y:S01]  /*eb90*/  IMAD.MOV.U32 R31, RZ, RZ, R21 ;  /* 0x000000ffff1f7224 */ /* 0x002fe200078e0015 */
[----:B---3--:R-:W-:Y:S02]  /*eba0*/  ISETP.GT.U32.AND P2, PT, R251, R28, PT ;  /* 0x0000001cfb00720c */ /* 0x008fe40003f44070 */
[----:B----4-:R-:W-:-:S11]  /*ebb0*/  ISETP.GE.AND P0, PT, R25, RZ, PT ;  /* 0x000000ff1900720c */ /* 0x010fd60003f06270 */
[----:B------:R-:W-:Y:S01]  /*ebc0*/  @!P2 IMAD.IADD R28, R28, 0x1, -R251 ;  /* 0x000000011c1ca824 */ /* 0x000fe200078e0afb */
[C---:B--2---:R-:W-:Y:S02]  /*ebd0*/  ISETP.GT.U32.AND P3, PT, R251.reuse, R27, PT ;  /* 0x0000001bfb00720c */ /* 0x044fe40003f64070 */
[C---:B------:R-:W-:Y:S02]  /*ebe0*/  ISETP.GT.U32.AND P1, PT, R251.reuse, R24, PT ;  /* 0x00000018fb00720c */ /* 0x040fe40003f24070 */
[----:B------:R-:W-:Y:S01]  /*ebf0*/  ISETP.GT.U32.AND P4, PT, R251, R9, PT ;  /* 0x00000009fb00720c */ /* 0x000fe20003f84070 */
[----:B------:R-:W-:Y:S01]  /*ec00*/  @!P0 IMAD.MOV R31, RZ, RZ, -R31 ;  /* 0x000000ffff1f8224 */ /* 0x000fe200078e0a1f */
[----:B------:R-:W-:Y:S02]  /*ec10*/  ISETP.GE.AND P5, PT, R23, RZ, PT ;  /* 0x000000ff1700720c */ /* 0x000fe40003fa6270 */
[----:B------:R-:W2:Y:S07]  /*ec20*/  LDL.LU R23, [R1+0xd8] ;  /* 0x0000d80001177983 */ /* 0x000eae0000300800 */
[----:B------:R-:W-:-:S02]  /*ec30*/  @!P1 IADD3 R24, R24, -R251, RZ ;  /* 0x800000fb18189210 */ /* 0x000fc40007ffe0ff */
[--C-:B------:R-:W-:Y:S01]  /*ec40*/  @!P4 IMAD.IADD R9, R9, 0x1, -R251.reuse ;  /* 0x000000010909c824 */ /* 0x100fe200078e0afb */
[----:B------:R-:W3:Y:S01]  /*ec50*/  LDL.LU R25, [R1+0xd4] ;  /* 0x0000d40001197983 */ /* 0x000ee20000300800 */
[----:B------:R-:W-:Y:S01]  /*ec60*/  @!P3 IMAD.IADD R27, R27, 0x1, -R251 ;  /* 0x000000011b1bb824 */ /* 0x000fe200078e0afb */
[----:B------:R-:W-:Y:S02]  /*ec70*/  ISETP.GE.AND P2, PT, R22, RZ, PT ;  /* 0x000000ff1600720c */ /* 0x000fe40003f46270 */
[----:B------:R-:W-:Y:S02]  /*ec80*/  @!P5 IADD3 R19, -R19, RZ, RZ ;  /* 0x000000ff1313d210 */ /* 0x000fe40007ffe1ff */
[----:B------:R-:W-:Y:S02]  /*ec90*/  ISETP.GE.AND P3, PT, R4, RZ, PT ;  /* 0x000000ff0400720c */ /* 0x000fe40003f66270 */
[----:B------:R-:W-:Y:S02]  /*eca0*/  ISETP.GE.AND P1, PT, R8, RZ, PT ;  /* 0x000000ff0800720c */ /* 0x000fe40003f26270 */
[----:B------:R-:W4:Y:S04]  /*ecb0*/  LDL.LU R8, [R1+0xd0] ;  /* 0x0000d00001087983 */ /* 0x000f280000300800 */
[----:B------:R-:W4:Y:S01]  /*ecc0*/  LDL.LU R22, [R1+0xcc] ;  /* 0x0000cc0001167983 */ /* 0x000f220000300800 */
[----:B------:R-:W-:-:S03]  /*ecd0*/  ISETP.GE.AND P4, PT, R20, RZ, PT ;  /* 0x000000ff1400720c */ /* 0x000fc60003f86270 */
[----:B------:R-:W4:Y:S04]  /*ece0*/  LDL.LU R20, [R1+0xc8] ;  /* 0x0000c80001147983 */ /* 0x000f280000300800 */
[----:B------:R-:W4:Y:S04]  /*ecf0*/  LDL.LU R21, [R1+0xc4] ;  /* 0x0000c40001157983 */ /* 0x000f280000300800 */
[----:B------:R1:W-:Y:S04]  /*ed00*/  STL [R1+0x518], R31 ;  /* 0x0005181f01007387 */ /* 0x0003e80000100800 */
[----:B------:R1:W-:Y:S04]  /*ed10*/  STL [R1+0x514], R19 ;  /* 0x0005141301007387 */ /* 0x0003e80000100800 */
[----:B------:R-:W4:Y:S01]  /*ed20*/  LDL R33, [R1+0x335c] ;  /* 0x00335c0001217983 */ /* 0x000f220000100800 */
[----:B-1----:R-:W-:-:S02]  /*ed30*/  IMAD.MOV.U32 R31, RZ, RZ, R30 ;  /* 0x000000ffff1f7224 */ /* 0x002fc400078e001e */
[----:B------:R-:W-:Y:S01]  /*ed40*/  IMAD.MOV.U32 R30, RZ, RZ, R18 ;  /* 0x000000ffff1e7224 */ /* 0x000fe200078e0012 */
[----:B------:R-:W4:Y:S01]  /*ed50*/  LDL R19, [R1+0x3354] ;  /* 0x0033540001137983 */ /* 0x000f220000100800 */
[----:B------:R-:W-:-:S03]  /*ed60*/  @!P2 IMAD.MOV R31, RZ, RZ, -R31 ;  /* 0x000000ffff1fa224 */ /* 0x000fc600078e0a1f */
[----:B------:R-:W4:Y:S04]  /*ed70*/  LDL R18, [R1+0x3358] ;  /* 0x0033580001127983 */ /* 0x000f280000100800 */
[----:B------:R1:W-:Y:S04]  /*ed80*/  STL [R1+0x510], R31 ;  /* 0x0005101f01007387 */ /* 0x0003e80000100800 */
[----:B------:R-:W4:Y:S01]  /*ed90*/  LDL R32, [R1+0x3364] ;  /* 0x0033640001207983 */ /* 0x000f220000100800 */
[----:B------:R-:W-:-:S03]  /*eda0*/  @!P3 IMAD.MOV R30, RZ, RZ, -R30 ;  /* 0x000000ffff1eb224 */ /* 0x000fc600078e0a1e */
[----:B-1----:R-:W4:Y:S04]  /*edb0*/  LDL R31, [R1+0x336c] ;  /* 0x00336c00011f7983 */ /* 0x002f280000100800 */
[----:B------:R1:W-:Y:S04]  /*edc0*/  STL [R1+0x50c], R30 ;  /* 0x00050c1e01007387 */ /* 0x0003e80000100800 */
[----:B-1----:R-:W4:Y:S01]  /*edd0*/  LDL R30, [R1+0x3370] ;  /* 0x00337000011e7983 */ /* 0x002f220000100800 */
[----:B------:R-:W-:-:S13]  /*ede0*/  ISETP.GT.U32.AND P6, PT, R251, R29, PT ;  /* 0x0000001dfb00720c */ /* 0x000fda0003fc4070 */
[----:B------:R-:W-:Y:S01]  /*edf0*/  @!P6 IMAD.IADD R29, R29, 0x1, -R251 ;  /* 0x000000011d1de824 */ /* 0x000fe200078e0afb */
[C---:B------:R-:W-:Y:S02]  /*ee00*/  ISETP.GT.U32.AND P6, PT, R251.reuse, R26, PT ;  /* 0x0000001afb00720c */ /* 0x040fe40003fc4070 */
[C---:B------:R-:W-:Y:S02]  /*ee10*/  ISETP.GT.U32.AND P5, PT, R251.reuse, R28, PT ;  /* 0x0000001cfb00720c */ /* 0x040fe40003fa4070 */
[----:B------:R-:W-:Y:S01]  /*ee20*/  ISETP.GT.U32.AND P0, PT, R251, R29, PT ;  /* 0x0000001dfb00720c */ /* 0x000fe20003f04070 */
[----:B------:R-:W-:-:S08]  /*ee30*/  IMAD.MOV.U32 R34, RZ, RZ, R3 ;  /* 0x000000ffff227224 */ /* 0x000fd000078e0003 */
[----:B------:R-:W-:Y:S02]  /*ee40*/  @!P6 IMAD.IADD R26, R26, 0x1, -R251 ;  /* 0x000000011a1ae824 */ /* 0x000fe400078e0afb */
[----:B------:R-:W-:-:S03]  /*ee50*/  @!P4 IMAD.MOV R34, RZ, RZ, -R34 ;  /* 0x000000ffff22c224 */ /* 0x000fc600078e0a22 */
[C---:B------:R-:W-:Y:S02]  /*ee60*/  ISETP.GT.U32.AND P6, PT, R251.reuse, R26, PT ;  /* 0x0000001afb00720c */ /* 0x040fe40003fc4070 */
[----:B------:R-:W-:Y:S02]  /*ee70*/  IABS R5, R5 ;  /* 0x0000000500057213 */ /* 0x000fe40000000000 */
[----:B------:R-:W-:Y:S02]  /*ee80*/  ISETP.GT.U32.AND P3, PT, R251, R24, PT ;  /* 0x00000018fb00720c */ /* 0x000fe40003f64070 */
[----:B------:R-:W-:Y:S01]  /*ee90*/  @!P0 IADD3 R29, R29, -R251, RZ ;  /* 0x800000fb1d1d8210 */ /* 0x000fe20007ffe0ff */
[----:B------:R-:W-:Y:S02]  /*eea0*/  @!P5 IMAD.IADD R28, R28, 0x1, -R251 ;  /* 0x000000011c1cd824 */ /* 0x000fe400078e0afb */
[----:B------:R-:W-:-:S04]  /*eeb0*/  IMAD.HI.U32 R4, R252, R5, RZ ;  /* 0x00000005fc047227 */ /* 0x000fc800078e00ff */
[----:B------:R-:W-:Y:S02]  /*eec0*/  @!P1 IMAD.MOV R6, RZ, RZ, -R6 ;  /* 0x000000ffff069224 */ /* 0x000fe400078e0a06 */
[----:B------:R-:W-:Y:S02]  /*eed0*/  IMAD.MOV R4, RZ, RZ, -R4 ;  /* 0x000000ffff047224 */ /* 0x000fe400078e0a04 */
[----:B------:R-:W-:Y:S01]  /*eee0*/  @!P6 IMAD.IADD R26, R26, 0x1, -R251 ;  /* 0x000000011a1ae824 */ /* 0x000fe200078e0afb */
[C---:B------:R-:W-:Y:S01]  /*eef0*/  ISETP.GT.U32.AND P2, PT, R251.reuse, R27, PT ;  /* 0x0000001bfb00720c */ /* 0x040fe20003f44070 */
[----:B------:R1:W-:Y:S01]  /*ef00*/  STL [R1+0x508], R6 ;  /* 0x0005080601007387 */ /* 0x0003e20000100800 */
[----:B------:R-:W-:Y:S02]  /*ef10*/  IMAD R3, R251, R4, R5 ;  /* 0x00000004fb037224 */ /* 0x000fe400078e0205 */
[--C-:B------:R-:W-:Y:S01]  /*ef20*/  @!P3 IMAD.IADD R24, R24, 0x1, -R251.reuse ;  /* 0x000000011818b824 */ /* 0x100fe200078e0afb */
[----:B-1----:R-:W4:Y:S04]  /*ef30*/  LDL.LU R6, [R1+0x3fd0] ;  /* 0x003fd00001067983 */ /* 0x002f280000300800 */
[----:B------:R-:W4:Y:S04]  /*ef40*/  LDL.LU R5, [R1+0x3fcc] ;  /* 0x003fcc0001057983 */ /* 0x000f280000300800 */
[----:B------:R-:W4:Y:S04]  /*ef50*/  LDL.LU R4, [R1+0x3fc8] ;  /* 0x003fc80001047983 */ /* 0x000f280000300800 */
[----:B------:R-:W-:Y:S01]  /*ef60*/  STL [R1+0x504], R34 ;  /* 0x0005042201007387 */ /* 0x000fe20000100800 */
[----:B------:R-:W-:Y:S01]  /*ef70*/  @!P2 IMAD.IADD R27, R27, 0x1, -R251 ;  /* 0x000000011b1ba824 */ /* 0x000fe200078e0afb */
[----:B--2---:R-:W-:-:S02]  /*ef80*/  ISETP.GT.U32.AND P4, PT, R251, R23, PT ;  /* 0x00000017fb00720c */ /* 0x004fc40003f84070 */
[----:B---3--:R-:W-:-:S11]  /*ef90*/  ISETP.GT.U32.AND P0, PT, R251, R25, PT ;  /* 0x00000019fb00720c */ /* 0x008fd60003f04070 */
[----:B------:R-:W-:Y:S02]  /*efa0*/  @!P4 IMAD.IADD R23, R23, 0x1, -R251 ;  /* 0x000000011717c824 */ /* 0x000fe400078e0afb */
[----:B------:R-:W-:Y:S02]  /*efb0*/  @!P0 IADD3 R25, R25, -R251, RZ ;  /* 0x800000fb19198210 */ /* 0x000fe40007ffe0ff */
[C---:B----4-:R-:W-:Y:S02]  /*efc0*/  ISETP.GT.U32.AND P5, PT, R251.reuse, R8, PT ;  /* 0x00000008fb00720c */ /* 0x050fe40003fa4070 */
[----:B------:R-:W-:-:S11]  /*efd0*/  ISETP.GT.U32.AND P3, PT, R251, R20, PT ;  /* 0x00000014fb00720c */ /* 0x000fd60003f64070 */
[----:B------:R-:W-:Y:S01]  /*efe0*/  @!P5 IMAD.IADD R8, R8, 0x1, -R251 ;  /* 0x000000010808d824 */ /* 0x000fe200078e0afb */
[----:B------:R-:W-:Y:S02]  /*eff0*/  ISETP.GE.AND P0, PT, R33, RZ, PT ;  /* 0x000000ff2100720c */ /* 0x000fe40003f06270 */
[----:B------:R-:W-:Y:S02]  /*f000*/  ISETP.GE.AND P6, PT, R19, RZ, PT ;  /* 0x000000ff1300720c */ /* 0x000fe40003fc6270 */
[----:B------:R-:W2:Y:S01]  /*f010*/  LDL.LU R19, [R1+0xc0] ;  /* 0x0000c00001137983 */ /* 0x000ea20000300800 */
[----:B------:R-:W-:-:S03]  /*f020*/  ISETP.GE.AND P4, PT, R18, RZ, PT ;  /* 0x000000ff1200720c */ /* 0x000fc60003f86270 */
[----:B------:R-:W3:Y:S01]  /*f030*/  LDL.LU R18, [R1+0xbc] ;  /* 0x0000bc0001127983 */ /* 0x000ee20000300800 */
[----:B------:R-:W-:-:S06]  /*f040*/  ISETP.GE.AND P5, PT, R32, RZ, PT ;  /* 0x000000ff2000720c */ /* 0x000fcc0003fa6270 */
[----:B------:R-:W-:Y:S02]  /*f050*/  @!P6 IMAD.MOV R29, RZ, RZ, -R29 ;  /* 0x000000ffff1de224 */ /* 0x000fe400078e0a1d */
[----:B------:R-:W-:Y:S02]  /*f060*/  @!P3 IMAD.IADD R20, R20, 0x1, -R251 ;  /* 0x000000011414b824 */ /* 0x000fe400078e0afb */
[----:B------:R-:W-:Y:S01]  /*f070*/  @!P4 IMAD.MOV R28, RZ, RZ, -R28 ;  /* 0x000000ffff1cc224 */ /* 0x000fe200078e0a1c */
[----:B------:R1:W-:Y:S01]  /*f080*/  STL [R1+0x500], R29 ;  /* 0x0005001d01007387 */ /* 0x0003e20000100800 */
[----:B------:R-:W-:Y:S01]  /*f090*/  @!P0 IADD3 R27, -R27, RZ, RZ ;  /* 0x000000ff1b1b8210 */ /* 0x000fe20007ffe1ff */
[----:B------:R-:W-:Y:S01]  /*f0a0*/  @!P5 IMAD.MOV R24, RZ, RZ, -R24 ;  /* 0x000000ffff18d224 */ /* 0x000fe200078e0a18 */
[----:B------:R-:W-:Y:S02]  /*f0b0*/  ISETP.GE.AND P3, PT, R30, RZ, PT ;  /* 0x000000ff1e00720c */ /* 0x000fe40003f66270 */
[----:B------:R-:W4:Y:S04]  /*f0c0*/  LDL R30, [R1+0x3374] ;  /* 0x00337400011e7983 */ /* 0x000f280000100800 */
[----:B------:R1:W-:Y:S04]  /*f0d0*/  STL [R1+0x4fc], R28 ;  /* 0x0004fc1c01007387 */ /* 0x0003e80000100800 */
[----:B-1----:R-:W4:Y:S04]  /*f0e0*/  LDL R29, [R1+0x3378] ;  /* 0x00337800011d7983 */ /* 0x002f280000100800 */
[----:B------:R-:W4:Y:S04]  /*f0f0*/  LDL R28, [R1+0x3380] ;  /* 0x00338000011c7983 */ /* 0x000f280000100800 */
[----:B------:R1:W-:Y:S04]  /*f100*/  STL [R1+0x4f8], R27 ;  /* 0x0004f81b01007387 */ /* 0x0003e80000100800 */
[----:B-1----:R-:W4:Y:S04]  /*f110*/  LDL R27, [R1+0x3388] ;  /* 0x00338800011b7983 */ /* 0x002f280000100800 */
[----:B------:R1:W-:Y:S04]  /*f120*/  STL [R1+0x4f4], R24 ;  /* 0x0004f41801007387 */ /* 0x0003e80000100800 */
[----:B-1----:R-:W4:Y:S01]  /*f130*/  LDL R24, [R1+0x338c] ;  /* 0x00338c0001187983 */ /* 0x002f220000100800 */
[----:B------:R-:W-:-:S02]  /*f140*/  ISETP.GT.U32.AND P1, PT, R251, R9, PT ;  /* 0x00000009fb00720c */ /* 0x000fc40003f24070 */
[----:B------:R-:W-:-:S11]  /*f150*/  ISETP.GT.U32.AND P2, PT, R251, R22, PT ;  /* 0x00000016fb00720c */ /* 0x000fd60003f44070 */
[--C-:B------:R-:W-:Y:S01]  /*f160*/  @!P1 IMAD.IADD R9, R9, 0x1, -R251.reuse ;  /* 0x0000000109099824 */ /* 0x100fe200078e0afb */
[C---:B------:R-:W-:Y:S01]  /*f170*/  ISETP.GT.U32.AND P1, PT, R251.reuse, R21, PT ;  /* 0x00000015fb00720c */ /* 0x040fe20003f24070 */
[--C-:B------:R-:W-:Y:S01]  /*f180*/  @!P2 IMAD.IADD R22, R22, 0x1, -R251.reuse ;  /* 0x000000011616a824 */ /* 0x100fe200078e0afb */
[----:B------:R-:W-:Y:S02]  /*f190*/  ISETP.GT.U32.AND P0, PT, R251, R8, PT ;  /* 0x00000008fb00720c */ /* 0x000fe40003f04070 */
[----:B------:R-:W-:Y:S01]  /*f1a0*/  ISETP.GE.AND P2, PT, R31, RZ, PT ;  /* 0x000000ff1f00720c */ /* 0x000fe20003f46270 */
[----:B------:R-:W-:Y:S01]  /*f1b0*/  IMAD.MOV.U32 R31, RZ, RZ, R26 ;  /* 0x000000ffff1f7224 */ /* 0x000fe200078e001a */
[----:B------:R-:W-:Y:S01]  /*f1c0*/  ISETP.GT.U32.AND P4, PT, R251, R25, PT ;  /* 0x00000019fb00720c */ /* 0x000fe20003f84070 */
[----:B------:R-:W4:Y:S06]  /*f1d0*/  LDL R26, [R1+0x3390] ;  /* 0x00339000011a7983 */ /* 0x000f2c0000100800 */
[----:B------:R-:W-:Y:S01]  /*f1e0*/  @!P1 IMAD.IADD R21, R21, 0x1, -R251 ;  /* 0x0000000115159824 */ /* 0x000fe200078e0afb */
[----:B------:R-:W-:Y:S01]  /*f1f0*/  ISETP.GT.U32.AND P1, PT, R251, R23, PT ;  /* 0x00000017fb00720c */ /* 0x000fe20003f24070 */
[----:B------:R-:W-:-:S03]  /*f200*/  @!P3 IMAD.MOV R31, RZ, RZ, -R31 ;  /* 0x000000ffff1fb224 */ /* 0x000fc600078e0a1f */
[C---:B------:R-:W-:Y:S01]  /*f210*/  ISETP.GT.U32.AND P5, PT, R251.reuse, R21, PT ;  /* 0x00000015fb00720c */ /* 0x040fe20003fa4070 */
[----:B------:R-:W-:Y:S01]  /*f220*/  @!P2 IMAD.MOV R9, RZ, RZ, -R9 ;  /* 0x000000ffff09a224 */ /* 0x000fe200078e0a09 */
[----:B------:R-:W-:Y:S02]  /*f230*/  @!P0 IADD3 R8, R8, -R251, RZ ;  /* 0x800000fb08088210 */ /* 0x000fe40007ffe0ff */
[----:B------:R-:W-:-:S05]  /*f240*/  ISETP.GT.U32.AND P0, PT, R251, R5, PT ;  /* 0x00000005fb00720c */ /* 0x000fca0003f04070 */
[--C-:B------:R-:W-:Y:S01]  /*f250*/  @!P1 IMAD.IADD R23, R23, 0x1, -R251.reuse ;  /* 0x0000000117179824 */ /* 0x100fe200078e0afb */
[----:B------:R1:W-:Y:S01]  /*f260*/  STL [R1+0x4f0], R9 ;  /* 0x0004f00901007387 */ /* 0x0003e20000100800 */
[--C-:B------:R-:W-:Y:S01]  /*f270*/  @!P4 IMAD.IADD R25, R25, 0x1, -R251.reuse ;  /* 0x000000011919c824 */ /* 0x100fe200078e0afb */
[----:B------:R-:W-:Y:S01]  /*f280*/  ISETP.GT.U32.AND P4, PT, R251, R4, PT ;  /* 0x00000004fb00720c */ /* 0x000fe20003f84070 */
[----:B------:R-:W-:Y:S01]  /*f290*/  @!P5 IMAD.IADD R21, R21, 0x1, -R251 ;  /* 0x000000011515d824 */ /* 0x000fe200078e0afb */
[----:B------:R-:W-:Y:S02]  /*f2a0*/  ISETP.GT.U32.AND P6, PT, R251, R22, PT ;  /* 0x00000016fb00720c */ /* 0x000fe40003fc4070 */
[----:B-1----:R-:W-:Y:S02]  /*f2b0*/  IADD3 R9, R246, 0x1e7, RZ ;  /* 0x000001e7f6097810 */ /* 0x002fe40007ffe0ff */
[----:B------:R-:W-:-:S03]  /*f2c0*/  @!P0 IADD3 R5, R5, -R251, RZ ;  /* 0x800000fb05058210 */ /* 0x000fc60007ffe0ff */
[----:B------:R-:W-:Y:S04]  /*f2d0*/  STL [R1+0x3454], R9 ;  /* 0x0034540901007387 */ /* 0x000fe80000100800 */
[----:B------:R1:W-:Y:S04]  /*f2e0*/  STL [R1+0x4ec], R31 ;  /* 0x0004ec1f01007387 */ /* 0x0003e80000100800 */
[----:B------:R-:W4:Y:S04]  /*f2f0*/  LDL.LU R34, [R1+0x130] ;  /* 0x0001300001227983 */ /* 0x000f280000300800 */
[----:B------:R-:W4:Y:S01]  /*f300*/  LDL.LU R32, [R1+0x12c] ;  /* 0x00012c0001207983 */ /* 0x000f220000300800 */
[----:B------:R-:W-:Y:S01]  /*f310*/  ISETP.GT.U32.AND P2, PT, R251, R20, PT ;  /* 0x00000014fb00720c */ /* 0x000fe20003f44070 */
[----:B------:R-:W-:-:S02]  /*f320*/  @!P4 IMAD.IADD R4, R4, 0x1, -R251 ;  /* 0x000000010404c824 */ /* 0x000fc400078e0afb */
[----:B------:R-:W-:-:S10]  /*f330*/  @!P6 IMAD.IADD R22, R22, 0x1, -R251 ;  /* 0x000000011616e824 */ /* 0x000fd400078e0afb */
[----:B------:R-:W-:Y:S01]  /*f340*/  @!P2 IMAD.IADD R20, R20, 0x1, -R251 ;  /* 0x000000011414a824 */ /* 0x000fe200078e0afb */
[C---:B--2---:R-:W-:Y:S02]  /*f350*/  ISETP.GT.U32.AND P3, PT, R251.reuse, R19, PT ;  /* 0x00000013fb00720c */ /* 0x044fe40003f64070 */
[----:B---3--:R-:W-:-:S11]  /*f360*/  ISETP.GT.U32.AND P1, PT, R251, R18, PT ;  /* 0x00000012fb00720c */ /* 0x008fd60003f24070 */
[--C-:B------:R-:W-:Y:S02]  /*f370*/  @!P3 IMAD.IADD R19, R19, 0x1, -R251.reuse ;  /* 0x000000011313b824 */ /* 0x100fe400078e0afb */
[----:B------:R-:W-:Y:S01]  /*f380*/  @!P1 IMAD.IADD R18, R18, 0x1, -R251 ;  /* 0x0000000112129824 */ /* 0x000fe200078e0afb */
[----:B----4-:R-:W-:Y:S02]  /*f390*/  ISETP.GE.AND P5, PT, R30, RZ, PT ;  /* 0x000000ff1e00720c */ /* 0x010fe40003fa6270 */
[----:B------:R-:W-:Y:S02]  /*f3a0*/  ISETP.GE.AND P3, PT, R29, RZ, PT ;  /* 0x000000ff1d00720c */ /* 0x000fe40003f66270 */
[----:B------:R-:W-:-:S09]  /*f3b0*/  ISETP.GE.AND P1, PT, R28, RZ, PT ;  /* 0x000000ff1c00720c */ /* 0x000fd20003f26270 */
[----:B------:R-:W-:Y:S02]  /*f3c0*/  @!P5 IMAD.MOV R23, RZ, RZ, -R23 ;  /* 0x000000ffff17d224 */ /* 0x000fe400078e0a17 */
[----:B------:R-:W-:Y:S01]  /*f3d0*/  @!P3 IMAD.MOV R25, RZ, RZ, -R25 ;  /* 0x000000ffff19b224 */ /* 0x000fe200078e0a19 */
[----:B------:R-:W-:Y:S01]  /*f3e0*/  ISETP.GE.AND P4, PT, R27, RZ, PT ;  /* 0x000000ff1b00720c */ /* 0x000fe20003f86270 */
[----:B------:R-:W-:Y:S01]  /*f3f0*/  @!P1 IMAD.MOV R8, RZ, RZ, -R8 ;  /* 0x000000ffff089224 */ /* 0x000fe200078e0a08 */
[----:B------:R-:W-:Y:S02]  /*f400*/  ISETP.GE.AND P0, PT, R24, RZ, PT ;  /* 0x000000ff1800720c */ /* 0x000fe40003f06270 */
[----:B------:R-:W2:Y:S04]  /*f410*/  LDL R24, [R1+0x3394] ;  /* 0x0033940001187983 */ /* 0x000ea80000100800 */
[----:B-1----:R-:W3:Y:S04]  /*f420*/  LDL.LU R31, [R1+0x128] ;  /* 0x00012800011f7983 */ /* 0x002ee80000300800 */
[----:B------:R-:W4:Y:S04]  /*f430*/  LDL.LU R30, [R1+0x124] ;  /* 0x00012400011e7983 */ /* 0x000f280000300800 */
[----:B------:R-:W4:Y:S04]  /*f440*/  LDL.LU R27, [R1+0x120] ;  /* 0x00012000011b7983 */ /* 0x000f280000300800 */
[----:B------:R-:W4:Y:S04]  /*f450*/  LDL.LU R29, [R1+0x11c] ;  /* 0x00011c00011d7983 */ /* 0x000f280000300800 */
[----:B------:R1:W-:Y:S04]  /*f460*/  STL [R1+0x4e8], R23 ;  /* 0x0004e81701007387 */ /* 0x0003e80000100800 */
[----:B-1----:R-:W4:Y:S04]  /*f470*/  LDL R23, [R1+0x339c] ;  /* 0x00339c0001177983 */ /* 0x002f280000100800 */
[----:B------:R1:W-:Y:S01]  /*f480*/  STL [R1+0x4e4], R25 ;  /* 0x0004e41901007387 */ /* 0x0003e20000100800 */
[----:B------:R-:W-:-:S02]  /*f490*/  @!P0 IMAD.MOV R20, RZ, RZ, -R20 ;  /* 0x000000ffff148224 */ /* 0x000fc400078e0a14 */
[----:B-1----:R-:W-:Y:S02]  /*f4a0*/  IMAD.MOV.U32 R25, RZ, RZ, R22 ;  /* 0x000000ffff197224 */ /* 0x002fe400078e0016 */
[----:B------:R-:W4:Y:S04]  /*f4b0*/  LDL R22, [R1+0x33a0] ;  /* 0x0033a00001167983 */ /* 0x000f280000100800 */
[----:B------:R1:W-:Y:S01]  /*f4c0*/  STL [R1+0x4e0], R8 ;  /* 0x0004e00801007387 */ /* 0x0003e20000100800 */
[----:B------:R-:W-:-:S03]  /*f4d0*/  @!P4 IADD3 R25, -R25, RZ, RZ ;  /* 0x000000ff1919c210 */ /* 0x000fc60007ffe1ff */
[----:B-1----:R-:W4:Y:S04]  /*f4e0*/  LDL R8, [R1+0x33a4] ;  /* 0x0033a40001087983 */ /* 0x002f280000100800 */
[----:B------:R1:W-:Y:S02]  /*f4f0*/  STL [R1+0x4dc], R25 ;  /* 0x0004dc1901007387 */ /* 0x0003e40000100800 */
[----:B-1----:R-:W-:Y:S02]  /*f500*/  IMAD.MOV.U32 R25, RZ, RZ, R21 ;  /* 0x000000ffff197224 */ /* 0x002fe400078e0015 */
[----:B------:R-:W4:Y:S04]  /*f510*/  LDL R21, [R1+0x33a8] ;  /* 0x0033a80001157983 */ /* 0x000f280000100800 */
[----:B------:R1:W-:Y:S04]  /*f520*/  STL [R1+0x4d8], R20 ;  /* 0x0004d81401007387 */ /* 0x0003e80000100800 */
[----:B-1----:R-:W4:Y:S01]  /*f530*/  LDL R20, [R1+0x33b0] ;  /* 0x0033b00001147983 */ /* 0x002f220000100800 */
[----:B------:R-:W-:-:S02]  /*f540*/  ISETP.GT.U32.AND P2, PT, R251, R7, PT ;  /* 0x00000007fb00720c */ /* 0x000fc40003f44070 */
[C---:B------:R-:W-:Y:S02]  /*f550*/  ISETP.GT.U32.AND P6, PT, R251.reuse, R6, PT ;  /* 0x00000006fb00720c */ /* 0x040fe40003fc4070 */
[C---:B------:R-:W-:Y:S02]  /*f560*/  ISETP.GT.U32.AND P3, PT, R251.reuse, R18, PT ;  /* 0x00000012fb00720c */ /* 0x040fe40003f64070 */
[C---:B------:R-:W-:Y:S02]  /*f570*/  ISETP.GT.U32.AND P1, PT, R251.reuse, R4, PT ;  /* 0x00000004fb00720c */ /* 0x040fe40003f24070 */
[----:B------:R-:W-:-:S05]  /*f580*/  ISETP.GT.U32.AND P4, PT, R251, R5, PT ;  /* 0x00000005fb00720c */ /* 0x000fca0003f84070 */
[--C-:B------:R-:W-:Y:S01]  /*f590*/  @!P2 IMAD.IADD R7, R7, 0x1, -R251.reuse ;  /* 0x000000010707a824 */ /* 0x100fe200078e0afb */
[C---:B------:R-:W-:Y:S01]  /*f5a0*/  ISETP.GT.U32.AND P2, PT, R251.reuse, R19, PT ;  /* 0x00000013fb00720c */ /* 0x040fe20003f44070 */
[--C-:B------:R-:W-:Y:S01]  /*f5b0*/  @!P6 IMAD.IADD R6, R6, 0x1, -R251.reuse ;  /* 0x000000010606e824 */ /* 0x100fe200078e0afb */
[----:B------:R-:W-:Y:S01]  /*f5c0*/  ISETP.GE.AND P6, PT, R26, RZ, PT ;  /* 0x000000ff1a00720c */ /* 0x000fe20003fc6270 */
[--C-:B------:R-:W-:Y:S01]  /*f5d0*/  @!P3 IMAD.IADD R18, R18, 0x1, -R251.reuse ;  /* 0x000000011212b824 */ /* 0x100fe200078e0afb */
[C---:B------:R-:W-:Y:S01]  /*f5e0*/  ISETP.GT.U32.AND P5, PT, R251.reuse, R7, PT ;  /* 0x00000007fb00720c */ /* 0x040fe20003fa4070 */
[----:B------:R-:W-:Y:S01]  /*f5f0*/  @!P1 IMAD.IADD R4, R4, 0x1, -R251 ;  /* 0x0000000104049824 */ /* 0x000fe200078e0afb */
[C---:B------:R-:W-:Y:S02]  /*f600*/  ISETP.GT.U32.AND P0, PT, R251.reuse, R6, PT ;  /* 0x00000006fb00720c */ /* 0x040fe40003f04070 */
[----:B------:R-:W-:-:S05]  /*f610*/  ISETP.GT.U32.AND P3, PT, R251, R32, PT ;  /* 0x00000020fb00720c */ /* 0x000fca0003f64070 */
[----:B------:R-:W-:Y:S02]  /*f620*/  @!P2 IMAD.IADD R19, R19, 0x1, -R251 ;  /* 0x000000011313a824 */ /* 0x000fe400078e0afb */
[----:B------:R-:W-:Y:S01]  /*f630*/  @!P6 IMAD.MOV R25, RZ, RZ, -R25 ;  /* 0x000000ffff19e224 */ /* 0x000fe200078e0a19 */
[----:B------:R-:W-:Y:S01]  /*f640*/  @!P4 IADD3 R5, R5, -R251, RZ ;  /* 0x800000fb0505c210 */ /* 0x000fe20007ffe0ff */
[--C-:B------:R-:W-:Y:S02]  /*f650*/  @!P5 IMAD.IADD R7, R7, 0x1, -R251.reuse ;  /* 0x000000010707d824 */ /* 0x100fe400078e0afb */
[--C-:B------:R-:W-:Y:S01]  /*f660*/  @!P0 IMAD.IADD R6, R6, 0x1, -R251.reuse ;  /* 0x0000000106068824 */ /* 0x100fe200078e0afb */
[----:B------:R1:W-:Y:S01]  /*f670*/  STL [R1+0x4d4], R25 ;  /* 0x0004d41901007387 */ /* 0x0003e20000100800 */
[----:B------:R-:W-:-:S03]  /*f680*/  @!P3 IMAD.IADD R32, R32, 0x1, -R251 ;  /* 0x000000012020b824 */ /* 0x000fc600078e0afb */
[----:B------:R-:W4:Y:S04]  /*f690*/  LDL.LU R26, [R1+0x118] ;  /* 0x00011800011a7983 */ /* 0x000f280000300800 */
[----:B------:R-:W4:Y:S01]  /*f6a0*/  LDL.LU R28, [R1+0x114] ;  /* 0x00011400011c7983 */ /* 0x000f220000300800 */
[C---:B---3--:R-:W-:Y:S02]  /*f6b0*/  ISETP.GT.U32.AND P1, PT, R251.reuse, R31, PT ;  /* 0x0000001ffb00720c */ /* 0x048fe40003f24070 */
[----:B--2---:R-:W-:Y:S02]  /*f6c0*/  ISETP.GE.AND P2, PT, R24, RZ, PT ;  /* 0x000000ff1800720c */ /* 0x004fe40003f46270 */
[C---:B----4-:R-:W-:Y:S01]  /*f6d0*/  ISETP.GT.U32.AND P4, PT, R251.reuse, R30, PT ;  /* 0x0000001efb00720c */ /* 0x050fe20003f84070 */
[----:B------:R-:W2:Y:S01]  /*f6e0*/  LDL.LU R24, [R1+0x110] ;  /* 0x0001100001187983 */ /* 0x000ea20000300800 */
[----:B------:R-:W-:-:S03]  /*f6f0*/  ISETP.GT.U32.AND P0, PT, R251, R27, PT ;  /* 0x0000001bfb00720c */ /* 0x000fc60003f04070 */
[----:B-1----:R-:W3:Y:S04]  /*f700*/  LDL.LU R25, [R1+0x10c] ;  /* 0x00010c0001197983 */ /* 0x002ee80000300800 */
[----:B------:R-:W-:Y:S02]  /*f710*/  @!P1 IMAD.IADD R31, R31, 0x1, -R251 ;  /* 0x000000011f1f9824 */ /* 0x000fe400078e0afb */
[----:B------:R-:W-:Y:S01]  /*f720*/  @!P2 IMAD.MOV R19, RZ, RZ, -R19 ;  /* 0x000000ffff13a224 */ /* 0x000fe200078e0a13 */
[----:B------:R-:W-:Y:S01]  /*f730*/  ISETP.GE.AND P5, PT, R23, RZ, PT ;  /* 0x000000ff1700720c */ /* 0x000fe20003fa6270 */
[----:B------:R-:W-:Y:S02]  /*f740*/  @!P4 IMAD.IADD R30, R30, 0x1, -R251 ;  /* 0x000000011e1ec824 */ /* 0x000fe400078e0afb */
[----:B------:R-:W-:-:S02]  /*f750*/  @!P0 IADD3 R27, R27, -R251, RZ ;  /* 0x800000fb1b1b8210 */ /* 0x000fc40007ffe0ff */
[----:B------:R-:W-:-:S08]  /*f760*/  ISETP.GE.AND P3, PT, R22, RZ, PT ;  /* 0x000000ff1600720c */ /* 0x000fd00003f66270 */
[----:B------:R-:W-:Y:S01]  /*f770*/  @!P5 IMAD.MOV R18, RZ, RZ, -R18 ;  /* 0x000000ffff12d224 */ /* 0x000fe200078e0a12 */
[----:B------:R-:W4:Y:S04]  /*f780*/  LDL.LU R22, [R1+0x108] ;  /* 0x0001080001167983 */ /* 0x000f280000300800 */
[----:B------:R-:W4:Y:S01]  /*f790*/  LDL.LU R23, [R1+0x104] ;  /* 0x0001040001177983 */ /* 0x000f220000300800 */
[----:B------:R-:W-:-:S03]  /*f7a0*/  ISETP.GE.AND P1, PT, R8, RZ, PT ;  /* 0x000000ff0800720c */ /* 0x000fc60003f26270 */
[----:B------:R1:W-:Y:S01]  /*f7b0*/  STL [R1+0x4d0], R19 ;  /* 0x0004d01301007387 */ /* 0x0003e20000100800 */
[----:B------:R-:W-:-:S09]  /*f7c0*/  @!P3 IMAD.MOV R4, RZ, RZ, -R4 ;  /* 0x000000ffff04b224 */ /* 0x000fd200078e0a04 */
[----:B------:R-:W-:Y:S02]  /*f7d0*/  @!P1 IADD3 R5, -R5, RZ, RZ ;  /* 0x000000ff05059210 */ /* 0x000fe40007ffe1ff */
[----:B------:R-:W-:Y:S02]  /*f7e0*/  ISETP.GE.AND P4, PT, R21, RZ, PT ;  /* 0x000000ff1500720c */ /* 0x000fe40003f86270 */
[----:B------:R-:W4:Y:S01]  /*f7f0*/  LDL R21, [R1+0x33b8] ;  /* 0x0033b80001157983 */ /* 0x000f220000100800 */
[----:B------:R-:W-:-:S03]  /*f800*/  ISETP.GE.AND P0, PT, R20, RZ, PT ;  /* 0x000000ff1400720c */ /* 0x000fc60003f06270 */
[----:B------:R-:W4:Y:S04]  /*f810*/  LDL R20, [R1+0x33bc] ;  /* 0x0033bc0001147983 */ /* 0x000f280000100800 */
[----:B------:R1:W-:Y:S04]  /*f820*/  STL [R1+0x4cc], R18 ;  /* 0x0004cc1201007387 */ /* 0x0003e80000100800 */
[----:B-1----:R-:W4:Y:S04]  /*f830*/  LDL R19, [R1+0x33c0] ;  /* 0x0033c00001137983 */ /* 0x002f280000100800 */
[----:B------:R-:W-:Y:S04]  /*f840*/  STL [R1+0x4c8], R4 ;  /* 0x0004c80401007387 */ /* 0x000fe80000100800 */
[----:B------:R-:W4:Y:S04]  /*f850*/  LDL R18, [R1+0x33c4] ;  /* 0x0033c40001127983 */ /* 0x000f280000100800 */
[----:B------:R1:W-:Y:S04]  /*f860*/  STL [R1+0x4c4], R5 ;  /* 0x0004c40501007387 */ /* 0x0003e80000100800 */
[----:B------:R-:W4:Y:S04]  /*f870*/  LDL R33, [R1+0x33d0] ;  /* 0x0033d00001217983 */ /* 0x000f280000100800 */
[----:B-1----:R-:W4:Y:S01]  /*f880*/  LDL R5, [R1+0x33c8] ;  /* 0x0033c80001057983 */ /* 0x002f220000100800 */
[----:B------:R-:W-:-:S13]  /*f890*/  ISETP.GT.U32.AND P6, PT, R251, R34, PT ;  /* 0x00000022fb00720c */ /* 0x000fda0003fc4070 */
[----:B------:R-:W-:Y:S01]  /*f8a0*/  @!P6 IMAD.IADD R34, R34, 0x1, -R251 ;  /* 0x000000012222e824 */ /* 0x000fe200078e0afb */
[C---:B------:R-:W-:Y:S02]  /*f8b0*/  ISETP.GT.U32.AND P6, PT, R251.reuse, R29, PT ;  /* 0x0000001dfb00720c */ /* 0x040fe40003fc4070 */
[C---:B------:R-:W-:Y:S01]  /*f8c0*/  ISETP.GT.U32.AND P3, PT, R251.reuse, R31, PT ;  /* 0x0000001ffb00720c */ /* 0x040fe20003f64070 */
[----:B------:R-:W-:Y:S01]  /*f8d0*/  IMAD.MOV.U32 R4, RZ, RZ, R6 ;  /* 0x000000ffff047224 */ /* 0x000fe200078e0006 */
[C---:B------:R-:W-:Y:S01]  /*f8e0*/  ISETP.GT.U32.AND P2, PT, R251.reuse, R34, PT ;  /* 0x00000022fb00720c */ /* 0x040fe20003f44070 */
[----:B------:R-:W-:Y:S01]  /*f8f0*/  IMAD.MOV.U32 R6, RZ, RZ, R7 ;  /* 0x000000ffff067224 */ /* 0x000fe200078e0007 */
[----:B------:R-:W-:-:S07]  /*f900*/  ISETP.GT.U32.AND P5, PT, R251, R32, PT ;  /* 0x00000020fb00720c */ /* 0x000fce0003fa4070 */
[--C-:B------:R-:W-:Y:S02]  /*f910*/  @!P6 IMAD.IADD R29, R29, 0x1, -R251.reuse ;  /* 0x000000011d1de824 */ /* 0x100fe400078e0afb */
[----:B------:R-:W-:Y:S01]  /*f920*/  @!P0 IMAD.MOV R6, RZ, RZ, -R6 ;  /* 0x000000ffff068224 */ /* 0x000fe200078e0a06 */
[C---:B------:R-:W-:Y:S02]  /*f930*/  ISETP.GT.U32.AND P0, PT, R251.reuse, R26, PT ;  /* 0x0000001afb00720c */ /* 0x040fe40003f04070 */
[C---:B------:R-:W-:Y:S02]  /*f940*/  ISETP.GT.U32.AND P6, PT, R251.reuse, R29, PT ;  /* 0x0000001dfb00720c */ /* 0x040fe40003fc4070 */
[----:B------:R-:W-:Y:S02]  /*f950*/  IABS R9, R9 ;  /* 0x0000000900097213 */ /* 0x000fe40000000000 */
[----:B------:R-:W-:Y:S01]  /*f960*/  ISETP.GT.U32.AND P1, PT, R251, R30, PT ;  /* 0x0000001efb00720c */ /* 0x000fe20003f24070 */
[----:B------:R-:W-:-:S02]  /*f970*/  @!P3 IMAD.IADD R31, R31, 0x1, -R251 ;  /* 0x000000011f1fb824 */ /* 0x000fc400078e0afb */
[----:B------:R-:W-:-:S04]  /*f980*/  IMAD.HI.U32 R8, R252, R9, RZ ;  /* 0x00000009fc087227 */ /* 0x000fc800078e00ff */
[--C-:B------:R-:W-:Y:S01]  /*f990*/  @!P2 IMAD.IADD R34, R34, 0x1, -R251.reuse ;  /* 0x000000012222a824 */ /* 0x100fe200078e0afb */
[----:B------:R-:W-:Y:S01]  /*f9a0*/  ISETP.GT.U32.AND P2, PT, R251, R28, PT ;  /* 0x0000001cfb00720c */ /* 0x000fe20003f44070 */
[----:B------:R-:W-:Y:S02]  /*f9b0*/  @!P4 IMAD.MOV R4, RZ, RZ, -R4 ;  /* 0x000000ffff04c224 */ /* 0x000fe400078e0a04 */
[----:B------:R-:W-:Y:S02]  /*f9c0*/  IMAD.MOV R8, RZ, RZ, -R8 ;  /* 0x000000ffff087224 */ /* 0x000fe400078e0a08 */
[--C-:B------:R-:W-:Y:S01]  /*f9d0*/  @!P6 IMAD.IADD R29, R29, 0x1, -R251.reuse ;  /* 0x000000011d1de824 */ /* 0x100fe200078e0afb */
[----:B------:R1:W-:Y:S01]  /*f9e0*/  STL [R1+0x4c0], R4 ;  /* 0x0004c00401007387 */ /* 0x0003e20000100800 */
[--C-:B------:R-:W-:Y:S02]  /*f9f0*/  @!P5 IMAD.IADD R32, R32, 0x1, -R251.reuse ;  /* 0x000000012020d824 */ /* 0x100fe400078e0afb */
[----:B------:R-:W-:Y:S01]  /*fa00*/  @!P0 IMAD.IADD R26, R26, 0x1, -R251 ;  /* 0x000000011a1a8824 */ /* 0x000fe200078e0afb */
[----:B------:R-:W-:Y:S01]  /*fa10*/  @!P1 IADD3 R30, R30, -R251, RZ ;  /* 0x800000fb1e1e9210 */ /* 0x000fe20007ffe0ff */
[----:B-1----:R-:W-:-:S02]  /*fa20*/  IMAD R4, R251, R8, R9 ;  /* 0x00000008fb047224 */ /* 0x002fc400078e0209 */
[----:B------:R-:W4:Y:S04]  /*fa30*/  LDL.LU R9, [R1+0x3fc4] ;  /* 0x003fc40001097983 */ /* 0x000f280000300800 */
[----:B------:R-:W4:Y:S04]  /*fa40*/  LDL.LU R8, [R1+0x3fc0] ;  /* 0x003fc00001087983 */ /* 0x000f280000300800 */
[----:B------:R1:W-:Y:S01]  /*fa50*/  STL [R1+0x4bc], R6 ;  /* 0x0004bc0601007387 */ /* 0x0003e20000100800 */
[----:B------:R-:W-:Y:S01]  /*fa60*/  @!P2 IMAD.IADD R28, R28, 0x1, -R251 ;  /* 0x000000011c1ca824 */ /* 0x000fe200078e0afb */
[----:B------:R-:W-:Y:S01]  /*fa70*/  ISETP.GT.U32.AND P4, PT, R251, R27, PT ;  /* 0x0000001bfb00720c */ /* 0x000fe20003f84070 */
[----:B-1----:R-:W-:-:S12]  /*fa80*/  IMAD.MOV.U32 R6, RZ, RZ, R32 ;  /* 0x000000ffff067224 */ /* 0x002fd800078e0020 */
[----:B------:R-:W-:Y:S01]  /*fa90*/  @!P4 IMAD.IADD R27, R27, 0x1, -R251 ;  /* 0x000000011b1bc824 */ /* 0x000fe200078e0afb */
[C---:B---3--:R-:W-:Y:S02]  /*faa0*/  ISETP.GT.U32.AND P3, PT, R251.reuse, R25, PT ;  /* 0x00000019fb00720c */ /* 0x048fe40003f64070 */
[----:B--2---:R-:W-:-:S11]  /*fab0*/  ISETP.GT.U32.AND P5, PT, R251, R24, PT ;  /* 0x00000018fb00720c */ /* 0x004fd60003fa4070 */
[--C-:B------:R-:W-:Y:S02]  /*fac0*/  @!P3 IMAD.IADD R25, R25, 0x1, -R251.reuse ;  /* 0x000000011919b824 */ /* 0x100fe400078e0afb */
[----:B------:R-:W-:Y:S01]  /*fad0*/  @!P5 IMAD.IADD R24, R24, 0x1, -R251 ;  /* 0x000000011818d824 */ /* 0x000fe200078e0afb */
[----:B----4-:R-:W-:-:S13]  /*fae0*/  ISETP.GT.U32.AND P1, PT, R251, R22, PT ;  /* 0x00000016fb00720c */ /* 0x010fda0003f24070 */
[----:B------:R-:W-:Y:S02]  /*faf0*/  @!P1 IADD3 R22, R22, -R251, RZ ;  /* 0x800000fb16169210 */ /* 0x000fe40007ffe0ff */
[----:B------:R-:W-:Y:S02]  /*fb00*/  ISETP.GE.AND P6, PT, R21, RZ, PT ;  /* 0x000000ff1500720c */ /* 0x000fe40003fc6270 */
[----:B------:R-:W2:Y:S01]  /*fb10*/  LDL.LU R21, [R1+0x100] ;  /* 0x0001000001157983 */ /* 0x000ea20000300800 */
[----:B------:R-:W-:-:S03]  /*fb20*/  ISETP.GE.AND P0, PT, R20, RZ, PT ;  /* 0x000000ff1400720c */ /* 0x000fc60003f06270 */
[----:B------:R-:W3:Y:S01]  /*fb30*/  LDL.LU R20, [R1+0xfc] ;  /* 0x0000fc0001147983 */ /* 0x000ee20000300800 */
[----:B------:R-:W-:-:S03]  /*fb40*/  ISETP.GE.AND P2, PT, R19, RZ, PT ;  /* 0x000000ff1300720c */ /* 0x000fc60003f46270 */
[----:B------:R-:W4:Y:S06]  /*fb50*/  LDL.LU R19, [R1+0xf8] ;  /* 0x0000f80001137983 */ /* 0x000f2c0000300800 */
[----:B------:R-:W-:Y:S01]  /*fb60*/  @!P0 IMAD.MOV R6, RZ, RZ, -R6 ;  /* 0x000000ffff068224 */ /* 0x000fe200078e0a06 */
[----:B------:R-:W-:Y:S02]  /*fb70*/  ISETP.GE.AND P5, PT, R18, RZ, PT ;  /* 0x000000ff1200720c */ /* 0x000fe40003fa6270 */
[----:B------:R-:W4:Y:S01]  /*fb80*/  LDL.LU R18, [R1+0xf4] ;  /* 0x0000f40001127983 */ /* 0x000f220000300800 */
[----:B------:R-:W-:Y:S01]  /*fb90*/  ISETP.GE.AND P3, PT, R5, RZ, PT ;  /* 0x000000ff0500720c */ /* 0x000fe20003f66270 */
[----:B------:R-:W-:-:S04]  /*fba0*/  IMAD.MOV.U32 R5, RZ, RZ, R34 ;  /* 0x000000ffff057224 */ /* 0x000fc800078e0022 */
[----:B------:R-:W-:Y:S01]  /*fbb0*/  @!P6 IMAD.MOV R5, RZ, RZ, -R5 ;  /* 0x000000ffff05e224 */ /* 0x000fe200078e0a05 */
[----:B------:R-:W-:-:S04]  /*fbc0*/  ISETP.GE.AND P1, PT, R33, RZ, PT ;  /* 0x000000ff2100720c */ /* 0x000fc80003f26270 */
[----:B------:R1:W-:Y:S04]  /*fbd0*/  STL [R1+0x4b8], R5 ;  /* 0x0004b80501007387 */ /* 0x0003e80000100800 */
[----:B------:R-:W4:Y:S04]  /*fbe0*/  LDL R33, [R1+0x33d4] ;  /* 0x0033d40001217983 */ /* 0x000f280000100800 */
[----:B------:R1:W-:Y:S02]  /*fbf0*/  STL [R1+0x4b4], R6 ;  /* 0x0004b40601007387 */ /* 0x0003e40000100800 */
[----:B-1----:R-:W-:-:S02]  /*fc00*/  IMAD.MOV.U32 R5, RZ, RZ, R31 ;  /* 0x000000ffff057224 */ /* 0x002fc400078e001f */
[----:B------:R-:W4:Y:S02]  /*fc10*/  LDL R32, [R1+0x33dc] ;  /* 0x0033dc0001207983 */ /* 0x000f240000100800 */
[----:B------:R-:W-:Y:S02]  /*fc20*/  @!P2 IMAD.MOV R5, RZ, RZ, -R5 ;  /* 0x000000ffff05a224 */ /* 0x000fe400078e0a05 */
[----:B------:R-:W4:Y:S01]  /*fc30*/  LDL R31, [R1+0x33e0] ;  /* 0x0033e000011f7983 */ /* 0x000f220000100800 */
[----:B------:R-:W-:-:S03]  /*fc40*/  MOV R6, R30 ;  /* 0x0000001e00067202 */ /* 0x000fc60000000f00 */
[----:B------:R1:W-:Y:S04]  /*fc50*/  STL [R1+0x4b0], R5 ;  /* 0x0004b00501007387 */ /* 0x0003e80000100800 */
[----:B------:R-:W4:Y:S01]  /*fc60*/  LDL R30, [R1+0x33e4] ;  /* 0x0033e400011e7983 */ /* 0x000f220000100800 */
[----:B-1----:R-:W-:-:S03]  /*fc70*/  IMAD.MOV.U32 R5, RZ, RZ, R27 ;  /* 0x000000ffff057224 */ /* 0x002fc600078e001b */
[----:B------:R-:W4:Y:S01]  /*fc80*/  LDL R27, [R1+0x33ec] ;  /* 0x0033ec00011b7983 */ /* 0x000f220000100800 */
[C---:B------:R-:W-:Y:S01]  /*fc90*/  ISETP.GT.U32.AND P4, PT, R251.reuse, R23, PT ;  /* 0x00000017fb00720c */ /* 0x040fe20003f84070 */
[----:B------:R-:W-:Y:S01]  /*fca0*/  @!P5 IMAD.MOV R6, RZ, RZ, -R6 ;  /* 0x000000ffff06d224 */ /* 0x000fe200078e0a06 */
[C---:B------:R-:W-:Y:S02]  /*fcb0*/  ISETP.GT.U32.AND P0, PT, R251.reuse, R28, PT ;  /* 0x0000001cfb00720c */ /* 0x040fe40003f04070 */
[----:B------:R-:W-:Y:S02]  /*fcc0*/  ISETP.GT.U32.AND P2, PT, R251, R24, PT ;  /* 0x00000018fb00720c */ /* 0x000fe40003f44070 */
[----:B------:R1:W-:Y:S07]  /*fcd0*/  STL [R1+0x4ac], R6 ;  /* 0x0004ac0601007387 */ /* 0x0003ee0000100800 */
[----:B------:R-:W-:Y:S01]  /*fce0*/  @!P4 IMAD.IADD R23, R23, 0x1, -R251 ;  /* 0x000000011717c824 */ /* 0x000fe200078e0afb */
[----:B------:R-:W-:Y:S01]  /*fcf0*/  ISETP.GT.U32.AND P4, PT, R251, R26, PT ;  /* 0x0000001afb00720c */ /* 0x000fe20003f84070 */
[----:B-1----:R-:W-:-:S03]  /*fd00*/  IMAD.MOV.U32 R6, RZ, RZ, R29 ;  /* 0x000000ffff067224 */ /* 0x002fc600078e001d */
[----:B------:R-:W-:Y:S01]  /*fd10*/  ISETP.GT.U32.AND P5, PT, R251, R23, PT ;  /* 0x00000017fb00720c */ /* 0x000fe20003fa4070 */
[----:B------:R-:W-:Y:S01]  /*fd20*/  @!P3 IMAD.MOV R5, RZ, RZ, -R5 ;  /* 0x000000ffff05b224 */ /* 0x000fe200078e0a05 */
[----:B------:R-:W4:Y:S01]  /*fd30*/  LDL R29, [R1+0x33f0] ;  /* 0x0033f000011d7983 */ /* 0x000f220000100800 */
[----:B------:R-:W-:Y:S02]  /*fd40*/  @!P1 IMAD.MOV R6, RZ, RZ, -R6 ;  /* 0x000000ffff069224 */ /* 0x000fe400078e0a06 */
[--C-:B------:R-:W-:Y:S02]  /*fd50*/  @!P0 IMAD.IADD R28, R28, 0x1, -R251.reuse ;  /* 0x000000011c1c8824 */ /* 0x100fe400078e0afb */
[--C-:B------:R-:W-:Y:S02]  /*fd60*/  @!P2 IMAD.IADD R24, R24, 0x1, -R251.reuse ;  /* 0x000000011818a824 */ /* 0x100fe400078e0afb */
[----:B------:R-:W-:Y:S01]  /*fd70*/  @!P4 IADD3 R26, R26, -R251, RZ ;  /* 0x800000fb1a1ac210 */ /* 0x000fe20007ffe0ff */
[----:B------:R1:W-:Y:S03]  /*fd80*/  STL [R1+0x4a8], R5 ;  /* 0x0004a80501007387 */ /* 0x0003e60000100800 */
[----:B------:R-:W-:Y:S01]  /*fd90*/  @!P5 IMAD.IADD R23, R23, 0x1, -R251 ;  /* 0x000000011717d824 */ /* 0x000fe200078e0afb */
[----:B------:R-:W-:-:S02]  /*fda0*/  ISETP.GT.U32.AND P6, PT, R251, R25, PT ;  /* 0x00000019fb00720c */ /* 0x000fc40003fc4070 */
[----:B-1----:R-:W-:Y:S02]  /*fdb0*/  IADD3 R5, R246, 0x1e8, RZ ;  /* 0x000001e8f6057810 */ /* 0x002fe40007ffe0ff */
[----:B------:R-:W-:-:S03]  /*fdc0*/  ISETP.GT.U32.AND P3, PT, R251, R22, PT ;  /* 0x00000016fb00720c */ /* 0x000fc60003f64070 */
[----:B------:R-:W-:Y:S04]  /*fdd0*/  STL [R1+0x344c], R5 ;  /* 0x00344c0501007387 */ /* 0x000fe80000100800 */
[----:B------:R1:W-:Y:S04]  /*fde0*/  STL [R1+0x4a4], R6 ;  /* 0x0004a40601007387 */ /* 0x0003e80000100800 */
[----:B------:R-:W4:Y:S01]  /*fdf0*/  LDL.LU R7, [R1+0x174] ;  /* 0x0001740001077983 */ /* 0x000f220000300800 */
[----:B-1----:R-:W-:Y:S02]  /*fe00*/  IMAD.MOV.U32 R6, RZ, RZ, R28 ;  /* 0x000000ffff067224 */ /* 0x002fe400078e001c */
[----:B------:R-:W-:-:S02]  /*fe10*/  @!P6 IMAD.IADD R25, R25, 0x1, -R251 ;  /* 0x000000011919e824 */ /* 0x000fc400078e0afb */
[----:B------:R-:W-:Y:S01]  /*fe20*/  @!P3 IMAD.IADD R22, R22, 0x1, -R251 ;  /* 0x000000011616b824 */ /* 0x000fe200078e0afb */
[C---:B--2---:R-:W-:Y:S02]  /*fe30*/  ISETP.GT.U32.AND P1, PT, R251.reuse, R21, PT ;  /* 0x00000015fb00720c */ /* 0x044fe40003f24070 */
[----:B---3--:R-:W-:-:S11]  /*fe40*/  ISETP.GT.U32.AND P4, PT, R251, R20, PT ;  /* 0x00000014fb00720c */ /* 0x008fd60003f84070 */
[----:B------:R-:W-:Y:S01]  /*fe50*/  @!P1 IMAD.IADD R21, R21, 0x1, -R251 ;  /* 0x0000000115159824 */ /* 0x000fe200078e0afb */
[C---:B----4-:R-:W-:Y:S02]  /*fe60*/  ISETP.GT.U32.AND P0, PT, R251.reuse, R19, PT ;  /* 0x00000013fb00720c */ /* 0x050fe40003f04070 */
[----:B------:R-:W-:Y:S02]  /*fe70*/  ISETP.GT.U32.AND P2, PT, R251, R18, PT ;  /* 0x00000012fb00720c */ /* 0x000fe40003f44070 */
[----:B------:R-:W-:-:S09]  /*fe80*/  @!P4 IADD3 R20, R20, -R251, RZ ;  /* 0x800000fb1414c210 */ /* 0x000fd20007ffe0ff */
[--C-:B------:R-:W-:Y:S02]  /*fe90*/  @!P0 IMAD.IADD R19, R19, 0x1, -R251.reuse ;  /* 0x0000000113138824 */ /* 0x100fe400078e0afb */
[----:B------:R-:W-:Y:S01]  /*fea0*/  @!P2 IMAD.IADD R18, R18, 0x1, -R251 ;  /* 0x000000011212a824 */ /* 0x000fe200078e0afb */
[----:B------:R-:W-:Y:S02]  /*feb0*/  ISETP.GE.AND P5, PT, R33, RZ, PT ;  /* 0x000000ff2100720c */ /* 0x000fe40003fa6270 */
[----:B------:R-:W2:Y:S01]  /*fec0*/  LDL.LU R33, [R1+0x170] ;  /* 0x0001700001217983 */ /* 0x000ea20000300800 */
[----:B------:R-:W-:Y:S02]  /*fed0*/  ISETP.GE.AND P1, PT, R32, RZ, PT ;  /* 0x000000ff2000720c */ /* 0x000fe40003f26270 */
[----:B------:R-:W-:-:S08]  /*fee0*/  ISETP.GE.AND P4, PT, R31, RZ, PT ;  /* 0x000000ff1f00720c */ /* 0x000fd00003f86270 */
[----:B------:R-:W-:Y:S01]  /*fef0*/  @!P5 IMAD.MOV R26, RZ, RZ, -R26 ;  /* 0x000000ffff1ad224 */ /* 0x000fe200078e0a1a */
[----:B------:R-:W-:Y:S02]  /*ff00*/  ISETP.GE.AND P0, PT, R30, RZ, PT ;  /* 0x000000ff1e00720c */ /* 0x000fe40003f06270 */
[----:B------:R-:W-:Y:S02]  /*ff10*/  @!P1 IADD3 R6, -R6, RZ, RZ ;  /* 0x000000ff06069210 */ /* 0x000fe40007ffe1ff */
[----:B------:R-:W-:Y:S02]  /*ff20*/  ISETP.GE.AND P2, PT, R27, RZ, PT ;  /* 0x000000ff1b00720c */ /* 0x000fe40003f46270 */
[----:B------:R-:W3:Y:S04]  /*ff30*/  LDL R27, [R1+0x33f4] ;  /* 0x0033f400011b7983 */ /* 0x000ee80000100800 */
[----:B------:R-:W4:Y:S04]  /*ff40*/  LDL.LU R32, [R1+0x16c] ;  /* 0x00016c0001207983 */ /* 0x000f280000300800 */
[----:B------:R-:W4:Y:S04]  /*ff50*/  LDL.LU R31, [R1+0x168] ;  /* 0x00016800011f7983 */ /* 0x000f280000300800 */
[----:B------:R-:W4:Y:S04]  /*ff60*/  LDL.LU R30, [R1+0x164] ;  /* 0x00016400011e7983 */ /* 0x000f280000300800 */
[----:B------:R-:W4:Y:S04]  /*ff70*/  LDL.LU R28, [R1+0x160] ;  /* 0x00016000011c7983 */ /* 0x000f280000300800 */
[----:B------:R1:W-:Y:S01]  /*ff80*/  STL [R1+0x4a0], R26 ;  /* 0x0004a01a01007387 */ /* 0x0003e20000100800 */
[----:B------:R-:W-:-:S03]  /*ff90*/  @!P4 IMAD.MOV R24, RZ, RZ, -R24 ;  /* 0x000000ffff18c224 */ /* 0x000fc600078e0a18 */
[----:B-1----:R-:W4:Y:S04]  /*ffa0*/  LDL R26, [R1+0x33f8] ;  /* 0x0033f800011a7983 */ /* 0x002f280000100800 */
[----:B------:R1:W-:Y:S01]  /*ffb0*/  STL [R1+0x49c], R6 ;  /* 0x00049c0601007387 */ /* 0x0003e20000100800 */
[----:B------:R-:W-:Y:S02]  /*ffc0*/  @!P2 IMAD.MOV R22, RZ, RZ, -R22 ;  /* 0x000000ffff16a224 */ /* 0x000fe400078e0a16 */
[----:B-1----:R-:W-:Y:S02]  /*ffd0*/  IMAD.MOV.U32 R6, RZ, RZ, R25 ;  /* 0x000000ffff067224 */ /* 0x002fe400078e0019 */
[----:B------:R-:W4:Y:S02]  /*ffe0*/  LDL R25, [R1+0x3400] ;  /* 0x0034000001197983 */ /* 0x000f240000100800 */
[----:B------:R-:W-:-:S02]  /*fff0*/  @!P0 IMAD.MOV R6, RZ, RZ, -R6 ;  /* 0x000000ffff068224 */ /* 0x000fc400078e0a06 */
[----:B------:R1:W-:Y:S04]  /*10000*/  STL [R1+0x498], R24 ;  /* 0x0004981801007387 */ /* 0x0003e80000100800 */
[----:B-1----:R-:W4:Y:S04]  /*10010*/  LDL R24, [R1+0x3408] ;  /* 0x0034080001187983 */ /* 0x002f280000100800 */
[----:B------:R1:W-:Y:S02]  /*10020*/  STL [R1+0x494], R6 ;  /* 0x0004940601007387 */ /* 0x0003e40000100800 */
[----:B-1----:R-:W-:-:S02]  /*10030*/  IMAD.MOV.U32 R6, RZ, RZ, R23 ;  /* 0x000000ffff067224 */ /* 0x002fc400078e0017 */
[----:B------:R-:W4:Y:S04]  /*10040*/  LDL R23, [R1+0x340c] ;  /* 0x00340c0001177983 */ /* 0x000f280000100800 */
[----:B------:R1:W-:Y:S04]  /*10050*/  STL [R1+0x490], R22 ;  /* 0x0004901601007387 */ /* 0x0003e80000100800 */
[----:B-1----:R-:W4:Y:S01]  /*10060*/  LDL R22, [R1+0x3410] ;  /* 0x0034100001167983 */ /* 0x002f220000100800 */
[C---:B------:R-:W-:Y:S02]  /*10070*/  ISETP.GT.U32.AND P6, PT, R251.reuse, R8, PT ;  /* 0x00000008fb00720c */ /* 0x040fe40003fc4070 */
[----:B------:R-:W-:-:S02]  /*10080*/  ISETP.GT.U32.AND P3, PT, R251, R9, PT ;  /* 0x00000009fb00720c */ /* 0x000fc40003f64070 */
[C---:B------:R-:W-:Y:S02]  /*10090*/  ISETP.GT.U32.AND P1, PT, R251.reuse, R20, PT ;  /* 0x00000014fb00720c */ /* 0x040fe40003f24070 */
[----:B------:R-:W-:-:S07]  /*100a0*/  ISETP.GT.U32.AND P4, PT, R251, R19, PT ;  /* 0x00000013fb00720c */ /* 0x000fce0003f84070 */
[--C-:B------:R-:W-:Y:S02]  /*100b0*/  @!P6 IMAD.IADD R8, R8, 0x1, -R251.reuse ;  /* 0x000000010808e824 */ /* 0x100fe400078e0afb */
[--C-:B------:R-:W-:Y:S01]  /*100c0*/  @!P3 IMAD.IADD R9, R9, 0x1, -R251.reuse ;  /* 0x000000010909b824 */ /* 0x100fe200078e0afb */
[----:B------:R-:W-:Y:S02]  /*100d0*/  ISETP.GT.U32.AND P3, PT, R251, R21, PT ;  /* 0x00000015fb00720c */ /* 0x000fe40003f64070 */
[----:B------:R-:W-:Y:S02]  /*100e0*/  ISETP.GE.AND P6, PT, R29, RZ, PT ;  /* 0x000000ff1d00720c */ /* 0x000fe40003fc6270 */
[C---:B------:R-:W-:Y:S02]  /*100f0*/  ISETP.GT.U32.AND P2, PT, R251.reuse, R8, PT ;  /* 0x00000008fb00720c */ /* 0x040fe40003f44070 */
[C---:B------:R-:W-:Y:S02]  /*10100*/  ISETP.GT.U32.AND P0, PT, R251.reuse, R18, PT ;  /* 0x00000012fb00720c */ /* 0x040fe40003f04070 */
[----:B------:R-:W-:Y:S01]  /*10110*/  ISETP.GT.U32.AND P5, PT, R251, R9, PT ;  /* 0x00000009fb00720c */ /* 0x000fe20003fa4070 */
[----:B------:R-:W-:-:S02]  /*10120*/  @!P1 IMAD.IADD R20, R20, 0x1, -R251 ;  /* 0x0000000114149824 */ /* 0x000fc400078e0afb */
[--C-:B------:R-:W-:Y:S02]  /*10130*/  @!P4 IMAD.IADD R19, R19, 0x1, -R251.reuse ;  /* 0x000000011313c824 */ /* 0x100fe400078e0afb */
[----:B------:R-:W-:Y:S02]  /*10140*/  @!P3 IADD3 R21, R21, -R251, RZ ;  /* 0x800000fb1515b210 */ /* 0x000fe40007ffe0ff */
[----:B------:R-:W-:Y:S02]  /*10150*/  @!P6 IMAD.MOV R6, RZ, RZ, -R6 ;  /* 0x000000ffff06e224 */ /* 0x000fe400078e0a06 */
[--C-:B------:R-:W-:Y:S02]  /*10160*/  @!P2 IMAD.IADD R8, R8, 0x1, -R251.reuse ;  /* 0x000000010808a824 */ /* 0x100fe400078e0afb */
[--C-:B------:R-:W-:Y:S01]  /*10170*/  @!P0 IMAD.IADD R18, R18, 0x1, -R251.reuse ;  /* 0x0000000112128824 */ /* 0x100fe200078e0afb */
[----:B------:R-:W-:Y:S01]  /*10180*/  STL [R1+0x48c], R6 ;  /* 0x00048c0601007387 */ /* 0x000fe20000100800 */
[----:B------:R-:W-:-:S03]  /*10190*/  @!P5 IMAD.IADD R9, R9, 0x1, -R251 ;  /* 0x000000010909d824 */ /* 0x000fc600078e0afb */
[----:B------:R-:W4:Y:S01]  /*101a0*/  LDL.LU R29, [R1+0x15c] ;  /* 0x00015c00011d7983 */ /* 0x000f220000300800 */
[----:B------:R-:W-:Y:S01]  /*101b0*/  IMAD.MOV.U32 R34, RZ, RZ, R8 ;  /* 0x000000ffff227224 */ /* 0x000fe200078e0008 */
[----:B--2---:R-:W-:-:S13]  /*101c0*/  ISETP.GT.U32.AND P1, PT, R251, R33, PT ;  /* 0x00000021fb00720c */ /* 0x004fda0003f24070 */
[----:B------:R-:W-:Y:S02]  /*101d0*/  @!P1 IADD3 R33, R33, -R251, RZ ;  /* 0x800000fb21219210 */ /* 0x000fe40007ffe0ff */
[----:B---3--:R-:W-:Y:S02]  /*101e0*/  ISETP.GE.AND P3, PT, R27, RZ, PT ;  /* 0x000000ff1b00720c */ /* 0x008fe40003f66270 */
[----:B------:R-:W2:Y:S01]  /*101f0*/  LDL.LU R27, [R1+0x158] ;  /* 0x00015800011b7983 */ /* 0x000ea20000300800 */
[C---:B----4-:R-:W-:Y:S02]  /*10200*/  ISETP.GT.U32.AND P4, PT, R251.reuse, R32, PT ;  /* 0x00000020fb00720c */ /* 0x050fe40003f84070 */
[C---:B------:R-:W-:Y:S02]  /*10210*/  ISETP.GT.U32.AND P0, PT, R251.reuse, R31, PT ;  /* 0x0000001ffb00720c */ /* 0x040fe40003f04070 */
[----:B------:R-:W-:-:S06]  /*10220*/  ISETP.GT.U32.AND P2, PT, R251, R30, PT ;  /* 0x0000001efb00720c */ /* 0x000fcc0003f44070 */
[----:B------:R-:W-:-:S03]  /*10230*/  @!P3 IMAD.MOV R21, RZ, RZ, -R21 ;  /* 0x000000ffff15b224 */ /* 0x000fc600078e0a15 */
[--C-:B------:R-:W-:Y:S02]  /*10240*/  @!P4 IMAD.IADD R32, R32, 0x1, -R251.reuse ;  /* 0x000000012020c824 */ /* 0x100fe400078e0afb */
[--C-:B------:R-:W-:Y:S02]  /*10250*/  @!P0 IMAD.IADD R31, R31, 0x1, -R251.reuse ;  /* 0x000000011f1f8824 */ /* 0x100fe400078e0afb */
[----:B------:R-:W-:Y:S01]  /*10260*/  @!P2 IMAD.IADD R30, R30, 0x1, -R251 ;  /* 0x000000011e1ea824 */ /* 0x000fe200078e0afb */
[----:B------:R-:W-:Y:S02]  /*10270*/  ISETP.GE.AND P5, PT, R26, RZ, PT ;  /* 0x000000ff1a00720c */ /* 0x000fe40003fa6270 */
[----:B------:R-:W3:Y:S01]  /*10280*/  LDL.LU R26, [R1+0x154] ;  /* 0x00015400011a7983 */ /* 0x000ee20000300800 */
[----:B------:R-:W-:-:S03]  /*10290*/  ISETP.GE.AND P1, PT, R25, RZ, PT ;  /* 0x000000ff1900720c */ /* 0x000fc60003f26270 */
[----:B------:R-:W4:Y:S07]  /*102a0*/  LDL.LU R25, [R1+0x150] ;  /* 0x0001500001197983 */ /* 0x000f2e0000300800 */
[----:B------:R-:W-:Y:S02]  /*102b0*/  @!P5 IADD3 R20, -R20, RZ, RZ ;  /* 0x000000ff1414d210 */ /* 0x000fe40007ffe1ff */
[----:B------:R-:W-:Y:S02]  /*102c0*/  ISETP.GE.AND P4, PT, R24, RZ, PT ;  /* 0x000000ff1800720c */ /* 0x000fe40003f86270 */
[----:B------:R-:W4:Y:S01]  /*102d0*/  LDL.LU R24, [R1+0x14c] ;  /* 0x00014c0001187983 */ /* 0x000f220000300800 */
[----:B------:R-:W-:Y:S01]  /*102e0*/  @!P1 IMAD.MOV R19, RZ, RZ, -R19 ;  /* 0x000000ffff139224 */ /* 0x000fe200078e0a13 */
[----:B------:R-:W-:-:S09]  /*102f0*/  ISETP.GE.AND P0, PT, R23, RZ, PT ;  /* 0x000000ff1700720c */ /* 0x000fd20003f06270 */
[----:B------:R-:W-:Y:S01]  /*10300*/  @!P4 IMAD.MOV R18, RZ, RZ, -R18 ;  /* 0x000000ffff12c224 */ /* 0x000fe200078e0a12 */
[----:B------:R-:W-:Y:S02]  /*10310*/  ISETP.GE.AND P2, PT, R22, RZ, PT ;  /* 0x000000ff1600720c */ /* 0x000fe40003f46270 */
[----:B------:R-:W4:Y:S04]  /*10320*/  LDL.LU R22, [R1+0x148] ;  /* 0x0001480001167983 */ /* 0x000f280000300800 */
[----:B------:R1:W-:Y:S04]  /*10330*/  STL [R1+0x488], R21 ;  /* 0x0004881501007387 */ /* 0x0003e80000100800 */
[----:B------:R-:W4:Y:S04]  /*10340*/  LDL R23, [R1+0x3414] ;  /* 0x0034140001177983 */ /* 0x000f280000100800 */
[----:B-1----:R-:W4:Y:S01]  /*10350*/  LDL R21, [R1+0x3418] ;  /* 0x0034180001157983 */ /* 0x002f220000100800 */
[----:B------:R-:W-:-:S03]  /*10360*/  @!P0 IMAD.MOV R34, RZ, RZ, -R34 ;  /* 0x000000ffff228224 */ /* 0x000fc600078e0a22 */
[----:B------:R1:W-:Y:S04]  /*10370*/  STL [R1+0x484], R20 ;  /* 0x0004841401007387 */ /* 0x0003e80000100800 */
[----:B-1----:R-:W4:Y:S04]  /*10380*/  LDL R20, [R1+0x3424] ;  /* 0x0034240001147983 */ /* 0x002f280000100800 */
[----:B------:R1:W-:Y:S04]  /*10390*/  STL [R1+0x480], R19 ;  /* 0x0004801301007387 */ /* 0x0003e80000100800 */
[----:B-1----:R-:W4:Y:S04]  /*103a0*/  LDL R19, [R1+0x3428] ;  /* 0x0034280001137983 */ /* 0x002f280000100800 */
[----:B------:R1:W-:Y:S04]  /*103b0*/  STL [R1+0x47c], R18 ;  /* 0x00047c1201007387 */ /* 0x0003e80000100800 */
[----:B-1----:R-:W4:Y:S04]  /*103c0*/  LDL R18, [R1+0x342c] ;  /* 0x00342c0001127983 */ /* 0x002f280000100800 */
[----:B------:R1:W-:Y:S04]  /*103d0*/  STL [R1+0x478], R34 ;  /* 0x0004782201007387 */ /* 0x0003e80000100800 */
[----:B-1----:R-:W4:Y:S01]  /*103e0*/  LDL R34, [R1+0x3430] ;  /* 0x0034300001227983 */ /* 0x002f220000100800 */
[----:B------:R-:W-:-:S13]  /*103f0*/  ISETP.GT.U32.AND P6, PT, R251, R7, PT ;  /* 0x00000007fb00720c */ /* 0x000fda0003fc4070 */
[----:B------:R-:W-:Y:S01]  /*10400*/  @!P6 IMAD.IADD R7, R7, 0x1, -R251 ;  /* 0x000000010707e824 */ /* 0x000fe200078e0afb */
[----:B------:R-:W-:Y:S01]  /*10410*/  ISETP.GT.U32.AND P6, PT, R251, R28, PT ;  /* 0x0000001cfb00720c */ /* 0x000fe20003fc4070 */
[----:B------:R-:W-:-:S03]  /*10420*/  IMAD.MOV.U32 R8, RZ, RZ, R9 ;  /* 0x000000ffff087224 */ /* 0x000fc600078e0009 */
[C---:B------:R-:W-:Y:S01]  /*10430*/  ISETP.GT.U32.AND P3, PT, R251.reuse, R7, PT ;  /* 0x00000007fb00720c */ /* 0x040fe20003f64070 */
[----:B------:R-:W-:Y:S01]  /*10440*/  @!P2 IMAD.MOV R8, RZ, RZ, -R8 ;  /* 0x000000ffff08a224 */ /* 0x000fe200078e0a08 */
[----:B------:R-:W-:-:S07]  /*10450*/  ISETP.GT.U32.AND P5, PT, R251, R33, PT ;  /* 0x00000021fb00720c */ /* 0x000fce0003fa4070 */
[--C-:B------:R-:W-:Y:S01]  /*10460*/  @!P6 IMAD.IADD R28, R28, 0x1, -R251.reuse ;  /* 0x000000011c1ce824 */ /* 0x100fe200078e0afb */
[C---:B------:R-:W-:Y:S02]  /*10470*/  ISETP.GT.U32.AND P1, PT, R251.reuse, R32, PT ;  /* 0x00000020fb00720c */ /* 0x040fe40003f24070 */
[C---:B------:R-:W-:Y:S02]  /*10480*/  ISETP.GT.U32.AND P2, PT, R251.reuse, R29, PT ;  /* 0x0000001dfb00720c */ /* 0x040fe40003f44070 */
[C---:B------:R-:W-:Y:S02]  /*10490*/  ISETP.GT.U32.AND P6, PT, R251.reuse, R28, PT ;  /* 0x0000001cfb00720c */ /* 0x040fe40003fc4070 */
[----:B------:R-:W-:Y:S02]  /*104a0*/  ISETP.GT.U32.AND P4, PT, R251, R31, PT ;  /* 0x0000001ffb00720c */ /* 0x000fe40003f84070 */
[----:B------:R-:W-:Y:S02]  /*104b0*/  IABS R5, R5 ;  /* 0x0000000500057213 */ /* 0x000fe40000000000 */
[----:B------:R-:W-:Y:S01]  /*104c0*/  @!P3 IADD3 R7, R7, -R251, RZ ;  /* 0x800000fb0707b210 */ /* 0x000fe20007ffe0ff */
[----:B------:R-:W-:-:S02]  /*104d0*/  @!P5 IMAD.IADD R33, R33, 0x1, -R251 ;  /* 0x000000012121d824 */ /* 0x000fc400078e0afb */
[----:B------:R-:W-:-:S04]  /*104e0*/  IMAD.HI.U32 R6, R252, R5, RZ ;  /* 0x00000005fc067227 */ /* 0x000fc800078e00ff */
[--C-:B------:R-:W-:Y:S02]  /*104f0*/  @!P6 IMAD.IADD R28, R28, 0x1, -R251.reuse ;  /* 0x000000011c1ce824 */ /* 0x100fe400078e0afb */
[--C-:B------:R-:W-:Y:S02]  /*10500*/  @!P1 IMAD.IADD R32, R32, 0x1, -R251.reuse ;  /* 0x0000000120209824 */ /* 0x100fe400078e0afb */
[--C-:B------:R-:W-:Y:S02]  /*10510*/  @!P2 IMAD.IADD R29, R29, 0x1, -R251.reuse ;  /* 0x000000011d1da824 */ /* 0x100fe400078e0afb */
[----:B------:R-:W-:Y:S02]  /*10520*/  IMAD.MOV R6, RZ, RZ, -R6 ;  /* 0x000000ffff067224 */ /* 0x000fe400078e0a06 */
[----:B------:R-:W-:Y:S01]  /*10530*/  @!P4 IMAD.IADD R31, R31, 0x1, -R251 ;  /* 0x000000011f1fc824 */ /* 0x000fe200078e0afb */
[----:B------:R-:W-:Y:S01]  /*10540*/  STL [R1+0x474], R8 ;  /* 0x0004740801007387 */ /* 0x000fe20000100800 */
[----:B------:R-:W-:-:S02]  /*10550*/  IMAD R5, R251, R6, R5 ;  /* 0x00000006fb057224 */ /* 0x000fc400078e0205 */
[----:B------:R-:W-:Y:S01]  /*10560*/  IMAD.MOV.U32 R6, RZ, RZ, R7 ;  /* 0x000000ffff067224 */ /* 0x000fe200078e0007 */
[----:B------:R-:W-:Y:S01]  /*10570*/  ISETP.GT.U32.AND P0, PT, R251, R30, PT ;  /* 0x0000001efb00720c */ /* 0x000fe20003f04070 */
[----:B------:R-:W-:-:S12]  /*10580*/  IMAD.MOV.U32 R7, RZ, RZ, R33 ;  /* 0x000000ffff077224 */ /* 0x000fd800078e0021 */
[----:B------:R-:W-:Y:S01]  /*10590*/  @!P0 IMAD.IADD R30, R30, 0x1, -R251 ;  /* 0x000000011e1e8824 */ /* 0x000fe200078e0afb */
[----:B--2---:R-:W-:-:S13]  /*105a0*/  ISETP.GT.U32.AND P3, PT, R251, R27, PT ;  /* 0x0000001bfb00720c */ /* 0x004fda0003f64070 */
[----:B------:R-:W-:Y:S02]  /*105b0*/  @!P3 IADD3 R27, R27, -R251, RZ ;  /* 0x800000fb1b1bb210 */ /* 0x000fe40007ffe0ff */
[C---:B---3--:R-:W-:Y:S02]  /*105c0*/  ISETP.GT.U32.AND P5, PT, R251.reuse, R26, PT ;  /* 0x0000001afb00720c */ /* 0x048fe40003fa4070 */
[----:B----4-:R-:W-:-:S11]  /*105d0*/  ISETP.GT.U32.AND P1, PT, R251, R25, PT ;  /* 0x00000019fb00720c */ /* 0x010fd60003f24070 */
[--C-:B------:R-:W-:Y:S01]  /*105e0*/  @!P5 IMAD.IADD R26, R26, 0x1, -R251.reuse ;  /* 0x000000011a1ad824 */ /* 0x100fe200078e0afb */
[----:B------:R-:W-:Y:S01]  /*105f0*/  ISETP.GT.U32.AND P4, PT, R251, R24, PT ;  /* 0x00000018fb00720c */ /* 0x000fe20003f84070 */
[----:B------:R-:W-:-:S12]  /*10600*/  @!P1 IMAD.IADD R25, R25, 0x1, -R251 ;  /* 0x0000000119199824 */ /* 0x000fd800078e0afb */
[----:B------:R-:W-:Y:S01]  /*10610*/  @!P4 IMAD.IADD R24, R24, 0x1, -R251 ;  /* 0x000000011818c824 */ /* 0x000fe200078e0afb */
[----:B------:R-:W-:Y:S02]  /*10620*/  ISETP.GE.AND P6, PT, R23, RZ, PT ;  /* 0x000000ff1700720c */ /* 0x000fe40003fc6270 */
[----:B------:R-:W-:Y:S02]  /*10630*/  ISETP.GE.AND P2, PT, R21, RZ, PT ;  /* 0x000000ff1500720c */ /* 0x000fe40003f46270 */
[----:B------:R-:W2:Y:S04]  /*10640*/  LDL.LU R21, [R1+0x144] ;  /* 0x0001440001157983 */ /* 0x000ea80000300800 */
[----:B------:R-:W3:Y:S05]  /*10650*/  LDL.LU R23, [R1+0x140] ;  /* 0x0001400001177983 */ /* 0x000eea0000300800 */
[----:B------:R-:W-:-:S02]  /*10660*/  @!P6 IADD3 R6, -R6, RZ, RZ ;  /* 0x000000ff0606e210 */ /* 0x000fc40007ffe1ff */
[----:B------:R-:W-:Y:S01]  /*10670*/  ISETP.GE.AND P3, PT, R20, RZ, PT ;  /* 0x000000ff1400720c */ /* 0x000fe20003f66270 */
[----:B------:R-:W-:Y:S01]  /*10680*/  @!P2 IMAD.MOV R7, RZ, RZ, -R7 ;  /* 0x000000ffff07a224 */ /* 0x000fe200078e0a07 */
[----:B------:R-:W-:Y:S02]  /*10690*/  ISETP.GE.AND P5, PT, R19, RZ, PT ;  /* 0x000000ff1300720c */ /* 0x000fe40003fa6270 */
[----:B------:R-:W4:Y:S04]  /*106a0*/  LDL.LU R19, [R1+0x13c] ;  /* 0x00013c0001137983 */ /* 0x000f280000300800 */
[----:B------:R-:W4:Y:S01]  /*106b0*/  LDL.LU R20, [R1+0x138] ;  /* 0x0001380001147983 */ /* 0x000f220000300800 */
[----:B------:R-:W-:-:S03]  /*106c0*/  ISETP.GE.AND P1, PT, R18, RZ, PT ;  /* 0x000000ff1200720c */ /* 0x000fc60003f26270 */
[----:B------:R-:W4:Y:S04]  /*106d0*/  LDL.LU R18, [R1+0x134] ;  /* 0x0001340001127983 */ /* 0x000f280000300800 */
[----:B------:R1:W-:Y:S01]  /*106e0*/  STL [R1+0x470], R6 ;  /* 0x0004700601007387 */ /* 0x0003e20000100800 */
[----:B------:R-:W-:-:S03]  /*106f0*/  ISETP.GE.AND P4, PT, R34, RZ, PT ;  /* 0x000000ff2200720c */ /* 0x000fc60003f86270 */
[----:B------:R-:W4:Y:S01]  /*10700*/  LDL R34, [R1+0x3434] ;  /* 0x0034340001227983 */ /* 0x000f220000100800 */
[----:B-1----:R-:W-:-:S03]  /*10710*/  IMAD.MOV.U32 R6, RZ, RZ, R32 ;  /* 0x000000ffff067224 */ /* 0x002fc600078e0020 */
[----:B------:R1:W-:Y:S01]  /*10720*/  STL [R1+0x46c], R7 ;  /* 0x00046c0701007387 */ /* 0x0003e20000100800 */
[----:B------:R-:W-:-:S03]  /*10730*/  @!P3 IMAD.MOV R6, RZ, RZ, -R6 ;  /* 0x000000ffff06b224 */ /* 0x000fc600078e0a06 */
[----:B------:R-:W4:Y:S04]  /*10740*/  LDL R33, [R1+0x343c] ;  /* 0x00343c0001217983 */ /* 0x000f280000100800 */
[----:B------:R-:W4:Y:S01]  /*10750*/  LDL R32, [R1+0x3440] ;  /* 0x0034400001207983 */ /* 0x000f220000100800 */
[----:B-1----:R-:W-:-:S03]  /*10760*/  IMAD.MOV.U32 R7, RZ, RZ, R31 ;  /* 0x000000ffff077224 */ /* 0x002fc600078e001f */
[----:B------:R1:W-:Y:S01]  /*10770*/  STL [R1+0x468], R6 ;  /* 0x0004680601007387 */ /* 0x0003e20000100800 */
[----:B------:R-:W-:-:S03]  /*10780*/  @!P5 IMAD.MOV R7, RZ, RZ, -R7 ;  /* 0x000000ffff07d224 */ /* 0x000fc600078e0a07 */
[----:B------:R-:W4:Y:S01]  /*10790*/  LDL R31, [R1+0x3444] ;  /* 0x00344400011f7983 */ /* 0x000f220000100800 */
[----:B-1----:R-:W-:-:S03]  /*107a0*/  IMAD.MOV.U32 R6, RZ, RZ, R30 ;  /* 0x000000ffff067224 */ /* 0x002fc600078e001e */
[----:B------:R-:W4:Y:S04]  /*107b0*/  LDL R30, [R1+0x3448] ;  /* 0x00344800011e7983 */ /* 0x000f280000100800 */
[----:B------:R1:W-:Y:S02]  /*107c0*/  STL [R1+0x464], R7 ;  /* 0x0004640701007387 */ /* 0x0003e40000100800 */
[----:B-1----:R-:W-:Y:S02]  /*107d0*/  MOV R7, R28 ;  /* 0x0000001c00077202 */ /* 0x002fe40000000f00 */
[----:B------:R-:W4:Y:S01]  /*107e0*/  LDL R28, [R1+0x3450] ;  /* 0x00345000011c7983 */ /* 0x000f220000100800 */
[C---:B------:R-:W-:Y:S02]  /*107f0*/  ISETP.GT.U32.AND P0, PT, R251.reuse, R22, PT ;  /* 0x00000016fb00720c */ /* 0x040fe40003f04070 */
[----:B------:R-:W-:-:S02]  /*10800*/  ISETP.GT.U32.AND P2, PT, R251, R27, PT ;  /* 0x0000001bfb00720c */ /* 0x000fc40003f44070 */
[C---:B------:R-:W-:Y:S01]  /*10810*/  ISETP.GT.U32.AND P3, PT, R251.reuse, R26, PT ;  /* 0x0000001afb00720c */ /* 0x040fe20003f64070 */
[----:B------:R-:W-:Y:S01]  /*10820*/  @!P4 IMAD.MOV R7, RZ, RZ, -R7 ;  /* 0x000000ffff07c224 */ /* 0x000fe200078e0a07 */
[----:B------:R-:W-:-:S07]  /*10830*/  ISETP.GT.U32.AND P6, PT, R251, R25, PT ;  /* 0x00000019fb00720c */ /* 0x000fce0003fc4070 */
[----:B------:R-:W-:Y:S01]  /*10840*/  @!P0 IMAD.IADD R22, R22, 0x1, -R251 ;  /* 0x0000000116168824 */ /* 0x000fe200078e0afb */
[----:B------:R-:W-:-:S04]  /*10850*/  ISETP.GT.U32.AND P0, PT, R251, R29, PT ;  /* 0x0000001dfb00720c */ /* 0x000fc80003f04070 */
[----:B------:R-:W-:Y:S01]  /*10860*/  ISETP.GT.U32.AND P5, PT, R251, R22, PT ;  /* 0x00000016fb00720c */ /* 0x000fe20003fa4070 */
[--C-:B------:R-:W-:Y:S02]  /*10870*/  @!P2 IMAD.IADD R27, R27, 0x1, -R251.reuse ;  /* 0x000000011b1ba824 */ /* 0x100fe400078e0afb */
[----:B------:R-:W-:Y:S02]  /*10880*/  @!P3 IMAD.IADD R26, R26, 0x1, -R251 ;  /* 0x000000011a1ab824 */ /* 0x000fe400078e0afb */
[----:B------:R-:W-:-:S04]  /*10890*/  @!P1 IMAD.MOV R6, RZ, RZ, -R6 ;  /* 0x000000ffff069224 */ /* 0x000fc800078e0a06 */
[--C-:B------:R-:W-:Y:S02]  /*108a0*/  @!P0 IMAD.IADD R29, R29, 0x1, -R251.reuse ;  /* 0x000000011d1d8824 */ /* 0x100fe400078e0afb */
[--C-:B------:R-:W-:Y:S02]  /*108b0*/  @!P6 IMAD.IADD R25, R25, 0x1, -R251.reuse ;  /* 0x000000011919e824 */ /* 0x100fe400078e0afb */
[----:B------:R-:W-:Y:S01]  /*108c0*/  @!P5 IMAD.IADD R22, R22, 0x1, -R251 ;  /* 0x000000011616d824 */ /* 0x000fe200078e0afb */
[----:B------:R1:W-:Y:S01]  /*108d0*/  STL [R1+0x460], R6 ;  /* 0x0004600601007387 */ /* 0x0003e20000100800 */
[----:B------:R-:W-:Y:S02]  /*108e0*/  MOV R9, R29 ;  /* 0x0000001d00097202 */ /* 0x000fe40000000f00 */
[----:B-1----:R-:W-:Y:S02]  /*108f0*/  IADD3 R6, R246, 0x1e9, RZ ;  /* 0x000001e9f6067810 */ /* 0x002fe40007ffe0ff */
[----:B------:R-:W-:-:S03]  /*10900*/  ISETP.GT.U32.AND P1, PT, R251, R24, PT ;  /* 0x00000018fb00720c */ /* 0x000fc60003f24070 */
[----:B------:R-:W-:Y:S04]  /*10910*/  STL [R1+0x3438], R6 ;  /* 0x0034380601007387 */ /* 0x000fe80000100800 */
[----:B------:R1:W-:Y:S04]  /*10920*/  STL [R1+0x45c], R7 ;  /* 0x00045c0701007387 */ /* 0x0003e80000100800 */
[----:B------:R-:W4:Y:S01]  /*10930*/  LDL.LU R8, [R1+0x1b8] ;  /* 0x0001b80001087983 */ /* 0x000f220000300800 */
[----:B-1----:R-:W-:Y:S01]  /*10940*/  IMAD.MOV.U32 R7, RZ, RZ, R27 ;  /* 0x000000ffff077224 */ /* 0x002fe200078e001b */
[----:B------:R-:W-:-:S02]  /*10950*/  @!P1 IADD3 R24, R24, -R251, RZ ;  /* 0x800000fb18189210 */ /* 0x000fc40007ffe0ff */
[C---:B--2---:R-:W-:Y:S02]  /*10960*/  ISETP.GT.U32.AND P4, PT, R251.reuse, R21, PT ;  /* 0x00000015fb00720c */ /* 0x044fe40003f84070 */
[----:B---3--:R-:W-:-:S11]  /*10970*/  ISETP.GT.U32.AND P0, PT, R251, R23, PT ;  /* 0x00000017fb00720c */ /* 0x008fd60003f04070 */
[--C-:B------:R-:W-:Y:S01]  /*10980*/  @!P4 IMAD.IADD R21, R21, 0x1, -R251.reuse ;  /* 0x000000011515c824 */ /* 0x100fe200078e0afb */
[C---:B----4-:R-:W-:Y:S02]  /*10990*/  ISETP.GT.U32.AND P2, PT, R251.reuse, R19, PT ;  /* 0x00000013fb00720c */ /* 0x050fe40003f44070 */
[----:B------:R-:W-:Y:S01]  /*109a0*/  ISETP.GT.U32.AND P3, PT, R251, R20, PT ;  /* 0x00000014fb00720c */ /* 0x000fe20003f64070 */
[----:B------:R-:W-:Y:S01]  /*109b0*/  @!P0 IMAD.IADD R23, R23, 0x1, -R251 ;  /* 0x0000000117178824 */ /* 0x000fe200078e0afb */
[----:B------:R-:W-:-:S09]  /*109c0*/  ISETP.GT.U32.AND P6, PT, R251, R18, PT ;  /* 0x00000012fb00720c */ /* 0x000fd20003fc4070 */
[--C-:B------:R-:W-:Y:S02]  /*109d0*/  @!P2 IMAD.IADD R19, R19, 0x1, -R251.reuse ;  /* 0x000000011313a824 */ /* 0x100fe400078e0afb */
[----:B------:R-:W-:Y:S01]  /*109e0*/  @!P3 IMAD.IADD R20, R20, 0x1, -R251 ;  /* 0x000000011414b824 */ /* 0x000fe200078e0afb */
[----:B------:R-:W-:Y:S02]  /*109f0*/  ISETP.GE.AND P5, PT, R34, RZ, PT ;  /* 0x000000ff2200720c */ /* 0x000fe40003fa6270 */
[----:B------:R-:W-:Y:S02]  /*10a00*/  ISETP.GE.AND P4, PT, R33, RZ, PT ;  /* 0x000000ff2100720c */ /* 0x000fe40003f86270 */
[----:B------:R-:W2:Y:S01]  /*10a10*/  LDL.LU R33, [R1+0x1b4] ;  /* 0x0001b40001217983 */ /* 0x000ea20000300800 */
[----:B------:R-:W-:-:S08]  /*10a20*/  ISETP.GE.AND P0, PT, R32, RZ, PT ;  /* 0x000000ff2000720c */ /* 0x000fd00003f06270 */
[----:B------:R-:W-:Y:S02]  /*10a30*/  @!P5 IMAD.MOV R9, RZ, RZ, -R9 ;  /* 0x000000ffff09d224 */ /* 0x000fe400078e0a09 */
[----:B------:R-:W-:Y:S01]  /*10a40*/  @!P6 IMAD.IADD R18, R18, 0x1, -R251 ;  /* 0x000000011212e824 */ /* 0x000fe200078e0afb */
[----:B------:R-:W-:Y:S01]  /*10a50*/  ISETP.GE.AND P2, PT, R31, RZ, PT ;  /* 0x000000ff1f00720c */ /* 0x000fe20003f46270 */
[----:B------:R-:W-:Y:S01]  /*10a60*/  @!P4 IMAD.MOV R7, RZ, RZ, -R7 ;  /* 0x000000ffff07c224 */ /* 0x000fe200078e0a07 */
[----:B------:R-:W-:Y:S02]  /*10a70*/  ISETP.GE.AND P3, PT, R30, RZ, PT ;  /* 0x000000ff1e00720c */ /* 0x000fe40003f66270 */
[----:B------:R-:W3:Y:S04]  /*10a80*/  LDL R30, [R1+0x3458] ;  /* 0x00345800011e7983 */ /* 0x000ee80000100800 */
[----:B------:R-:W4:Y:S04]  /*10a90*/  LDL.LU R32, [R1+0x1b0] ;  /* 0x0001b00001207983 */ /* 0x000f280000300800 */
[----:B------:R-:W4:Y:S04]  /*10aa0*/  LDL.LU R31, [R1+0x1ac] ;  /* 0x0001ac00011f7983 */ /* 0x000f280000300800 */
[----:B------:R-:W4:Y:S01]  /*10ab0*/  LDL.LU R29, [R1+0x1a8] ;  /* 0x0001a800011d7983 */ /* 0x000f220000300800 */
[----:B------:R-:W-:-:S03]  /*10ac0*/  ISETP.GE.AND P6, PT, R28, RZ, PT ;  /* 0x000000ff1c00720c */ /* 0x000fc60003fc6270 */
[----:B------:R-:W4:Y:S04]  /*10ad0*/  LDL.LU R28, [R1+0x1a4] ;  /* 0x0001a400011c7983 */ /* 0x000f280000300800 */
[----:B------:R1:W-:Y:S04]  /*10ae0*/  STL [R1+0x458], R9 ;  /* 0x0004580901007387 */ /* 0x0003e80000100800 */
[----:B------:R-:W4:Y:S04]  /*10af0*/  LDL R27, [R1+0x345c] ;  /* 0x00345c00011b7983 */ /* 0x000f280000100800 */
[----:B------:R1:W-:Y:S02]  /*10b00*/  STL [R1+0x454], R7 ;  /* 0x0004540701007387 */ /* 0x0003e40000100800 */
[----:B-1----:R-:W-:-:S02]  /*10b10*/  IMAD.MOV.U32 R9, RZ, RZ, R26 ;  /* 0x000000ffff097224 */ /* 0x002fc400078e001a */
[----:B------:R-:W4:Y:S03]  /*10b20*/  LDL R26, [R1+0x3460] ;  /* 0x00346000011a7983 */ /* 0x000f260000100800 */
[----:B------:R-:W-:Y:S01]  /*10b30*/  @!P0 IADD3 R9, -R9, RZ, RZ ;  /* 0x000000ff09098210 */ /* 0x000fe20007ffe1ff */
[----:B------:R-:W-:Y:S02]  /*10b40*/  IMAD.MOV.U32 R7, RZ, RZ, R25 ;  /* 0x000000ffff077224 */ /* 0x000fe400078e0019 */
[----:B------:R-:W4:Y:S02]  /*10b50*/  LDL R25, [R1+0x3464] ;  /* 0x0034640001197983 */ /* 0x000f240000100800 */
[----:B------:R-:W-:Y:S02]  /*10b60*/  @!P2 IMAD.MOV R7, RZ, RZ, -R7 ;  /* 0x000000ffff07a224 */ /* 0x000fe400078e0a07 */
[----:B------:R1:W-:Y:S04]  /*10b70*/  STL [R1+0x450], R9 ;  /* 0x0004500901007387 */ /* 0x0003e80000100800 */
[----:B------:R1:W-:Y:S02]  /*10b80*/  STL [R1+0x44c], R7 ;  /* 0x00044c0701007387 */ /* 0x0003e40000100800 */
[----:B-1----:R-:W-:-:S02]  /*10b90*/  IMAD.MOV.U32 R9, RZ, RZ, R24 ;  /* 0x000000ffff097224 */ /* 0x002fc400078e0018 */
[----:B------:R-:W4:Y:S01]  /*10ba0*/  LDL R24, [R1+0x346c] ;  /* 0x00346c0001187983 */ /* 0x000f220000100800 */
[----:B------:R-:W-:-:S03]  /*10bb0*/  IMAD.MOV.U32 R7, RZ, RZ, R22 ;  /* 0x000000ffff077224 */ /* 0x000fc600078e0016 */
[----:B------:R-:W4:Y:S01]  /*10bc0*/  LDL R22, [R1+0x3470] ;  /* 0x0034700001167983 */ /* 0x000f220000100800 */
[C---:B------:R-:W-:Y:S02]  /*10bd0*/  ISETP.GT.U32.AND P1, PT, R251.reuse, R10, PT ;  /* 0x0000000afb00720c */ /* 0x040fe40003f24070 */
[C---:B------:R-:W-:Y:S01]  /*10be0*/  ISETP.GT.U32.AND P4, PT, R251.reuse, R23, PT ;  /* 0x00000017fb00720c */ /* 0x040fe20003f84070 */
[----:B------:R-:W-:Y:S01]  /*10bf0*/  @!P3 IMAD.MOV R9, RZ, RZ, -R9 ;  /* 0x000000ffff09b224 */ /* 0x000fe200078e0a09 */
[C---:B------:R-:W-:Y:S02]  /*10c00*/  ISETP.GT.U32.AND P0, PT, R251.reuse, R19, PT ;  /* 0x00000013fb00720c */ /* 0x040fe40003f04070 */
[C---:B------:R-:W-:Y:S02]  /*10c10*/  ISETP.GT.U32.AND P2, PT, R251.reuse, R20, PT ;  /* 0x00000014fb00720c */ /* 0x040fe40003f44070 */
[----:B------:R-:W-:-:S05]  /*10c20*/  ISETP.GT.U32.AND P3, PT, R251, R18, PT ;  /* 0x00000012fb00720c */ /* 0x000fca0003f64070 */
[----:B------:R-:W-:Y:S01]  /*10c30*/  @!P1 IMAD.IADD R10, R10, 0x1, -R251 ;  /* 0x000000010a0a9824 */ /* 0x000fe200078e0afb */
[----:B------:R-:W-:-:S04]  /*10c40*/  ISETP.GT.U32.AND P1, PT, R251, R21, PT ;  /* 0x00000015fb00720c */ /* 0x000fc80003f24070 */
[----:B------:R-:W-:Y:S01]  /*10c50*/  ISETP.GT.U32.AND P5, PT, R251, R10, PT ;  /* 0x0000000afb00720c */ /* 0x000fe20003fa4070 */
[--C-:B------:R-:W-:Y:S01]  /*10c60*/  @!P0 IMAD.IADD R19, R19, 0x1, -R251.reuse ;  /* 0x0000000113138824 */ /* 0x100fe200078e0afb */
[----:B------:R-:W-:Y:S01]  /*10c70*/  @!P4 IADD3 R23, R23, -R251, RZ ;  /* 0x800000fb1717c210 */ /* 0x000fe20007ffe0ff */
[----:B------:R-:W-:Y:S02]  /*10c80*/  @!P2 IMAD.IADD R20, R20, 0x1, -R251 ;  /* 0x000000011414a824 */ /* 0x000fe400078e0afb */
[----:B------:R-:W-:Y:S02]  /*10c90*/  @!P6 IMAD.MOV R7, RZ, RZ, -R7 ;  /* 0x000000ffff07e224 */ /* 0x000fe400078e0a07 */
[--C-:B------:R-:W-:Y:S02]  /*10ca0*/  @!P3 IMAD.IADD R18, R18, 0x1, -R251.reuse ;  /* 0x000000011212b824 */ /* 0x100fe400078e0afb */
[--C-:B------:R-:W-:Y:S01]  /*10cb0*/  @!P1 IMAD.IADD R21, R21, 0x1, -R251.reuse ;  /* 0x0000000115159824 */ /* 0x100fe200078e0afb */
[----:B------:R1:W-:Y:S03]  /*10cc0*/  STL [R1+0x448], R9 ;  /* 0x0004480901007387 */ /* 0x0003e60000100800 */
[----:B------:R-:W-:Y:S01]  /*10cd0*/  @!P5 IMAD.IADD R10, R10, 0x1, -R251 ;  /* 0x000000010a0ad824 */ /* 0x000fe200078e0afb */
[----:B------:R-:W-:Y:S01]  /*10ce0*/  STL [R1+0x444], R7 ;  /* 0x0004440701007387 */ /* 0x000fe20000100800 */
[----:B-1----:R-:W-:-:S02]  /*10cf0*/  IMAD.MOV.U32 R9, RZ, RZ, R23 ;  /* 0x000000ffff097224 */ /* 0x002fc400078e0017 */
[----:B------:R-:W-:Y:S01]  /*10d00*/  IMAD.MOV.U32 R34, RZ, RZ, R18 ;  /* 0x000000ffff227224 */ /* 0x000fe200078e0012 */
[C---:B--2---:R-:W-:Y:S02]  /*10d10*/  ISETP.GT.U32.AND P4, PT, R251.reuse, R33, PT ;  /* 0x00000021fb00720c */ /* 0x044fe40003f84070 */
[----:B---3--:R-:W-:Y:S02]  /*10d20*/  ISETP.GE.AND P1, PT, R30, RZ, PT ;  /* 0x000000ff1e00720c */ /* 0x008fe40003f26270 */
[----:B------:R-:W2:Y:S01]  /*10d30*/  LDL.LU R30, [R1+0x1a0] ;  /* 0x0001a000011e7983 */ /* 0x000ea20000300800 */
[C---:B----4-:R-:W-:Y:S02]  /*10d40*/  ISETP.GT.U32.AND P0, PT, R251.reuse, R32, PT ;  /* 0x00000020fb00720c */ /* 0x050fe40003f04070 */
[C---:B------:R-:W-:Y:S02]  /*10d50*/  ISETP.GT.U32.AND P2, PT, R251.reuse, R31, PT ;  /* 0x0000001ffb00720c */ /* 0x040fe40003f44070 */
[----:B------:R-:W-:-:S04]  /*10d60*/  ISETP.GT.U32.AND P3, PT, R251, R29, PT ;  /* 0x0000001dfb00720c */ /* 0x000fc80003f64070 */
[----:B------:R-:W-:Y:S02]  /*10d70*/  @!P4 IMAD.IADD R33, R33, 0x1, -R251 ;  /* 0x000000012121c824 */ /* 0x000fe400078e0afb */
[----:B------:R-:W-:-:S03]  /*10d80*/  @!P1 IMAD.MOV R21, RZ, RZ, -R21 ;  /* 0x000000ffff159224 */ /* 0x000fc600078e0a15 */
[----:B------:R-:W-:Y:S02]  /*10d90*/  @!P0 IADD3 R32, R32, -R251, RZ ;  /* 0x800000fb20208210 */ /* 0x000fe40007ffe0ff */
[----:B------:R-:W-:Y:S01]  /*10da0*/  ISETP.GE.AND P5, PT, R27, RZ, PT ;  /* 0x000000ff1b00720c */ /* 0x000fe20003fa6270 */
[--C-:B------:R-:W-:Y:S01]  /*10db0*/  @!P2 IMAD.IADD R31, R31, 0x1, -R251.reuse ;  /* 0x000000011f1fa824 */ /* 0x100fe200078e0afb */
[----:B------:R-:W3:Y:S01]  /*10dc0*/  LDL.LU R27, [R1+0x19c] ;  /* 0x00019c00011b7983 */ /* 0x000ee20000300800 */
[----:B------:R-:W-:Y:S01]  /*10dd0*/  @!P3 IMAD.IADD R29, R29, 0x1, -R251 ;  /* 0x000000011d1db824 */ /* 0x000fe200078e0afb */
[----:B------:R-:W-:Y:S02]  /*10de0*/  ISETP.GE.AND P4, PT, R26, RZ, PT ;  /* 0x000000ff1a00720c */ /* 0x000fe40003f86270 */
[----:B------:R-:W4:Y:S01]  /*10df0*/  LDL.LU R26, [R1+0x198] ;  /* 0x00019800011a7983 */ /* 0x000f220000300800 */
[----:B------:R-:W-:-:S03]  /*10e00*/  ISETP.GE.AND P0, PT, R25, RZ, PT ;  /* 0x000000ff1900720c */ /* 0x000fc60003f06270 */
[----:B------:R-:W4:Y:S03]  /*10e10*/  LDL.LU R25, [R1+0x194] ;  /* 0x0001940001197983 */ /* 0x000f260000300800 */
[----:B------:R-:W-:Y:S02]  /*10e20*/  @!P5 IADD3 R9, -R9, RZ, RZ ;  /* 0x000000ff0909d210 */ /* 0x000fe40007ffe1ff */
[----:B------:R-:W-:Y:S02]  /*10e30*/  ISETP.GE.AND P2, PT, R24, RZ, PT ;  /* 0x000000ff1800720c */ /* 0x000fe40003f46270 */
[----:B------:R-:W4:Y:S01]  /*10e40*/  LDL.LU R24, [R1+0x190] ;  /* 0x0001900001187983 */ /* 0x000f220000300800 */
[----:B------:R-:W-:-:S03]  /*10e50*/  ISETP.GE.AND P3, PT, R22, RZ, PT ;  /* 0x000000ff1600720c */ /* 0x000fc60003f66270 */
[----:B------:R-:W4:Y:S04]  /*10e60*/  LDL.LU R22, [R1+0x18c] ;  /* 0x00018c0001167983 */ /* 0x000f280000300800 */
[----:B------:R1:W-:Y:S04]  /*10e70*/  STL [R1+0x440], R21 ;  /* 0x0004401501007387 */ /* 0x0003e80000100800 */
[----:B------:R-:W4:Y:S04]  /*10e80*/  LDL R23, [R1+0x3478] ;  /* 0x0034780001177983 */ /* 0x000f280000100800 */
[----:B-1----:R-:W4:Y:S01]  /*10e90*/  LDL R21, [R1+0x347c] ;  /* 0x00347c0001157983 */ /* 0x002f220000100800 */
[----:B------:R-:W-:-:S03]  /*10ea0*/  @!P4 IMAD.MOV R19, RZ, RZ, -R19 ;  /* 0x000000ffff13c224 */ /* 0x000fc600078e0a13 */
[----:B------:R1:W-:Y:S01]  /*10eb0*/  STL [R1+0x43c], R9 ;  /* 0x00043c0901007387 */ /* 0x0003e20000100800 */
[----:B------:R-:W-:Y:S02]  /*10ec0*/  @!P2 IMAD.MOV R34, RZ, RZ, -R34 ;  /* 0x000000ffff22a224 */ /* 0x000fe400078e0a22 */
[----:B-1----:R-:W-:Y:S02]  /*10ed0*/  IMAD.MOV.U32 R9, RZ, RZ, R20 ;  /* 0x000000ffff097224 */ /* 0x002fe400078e0014 */
[----:B------:R-:W4:Y:S02]  /*10ee0*/  LDL R20, [R1+0x3480] ;  /* 0x0034800001147983 */ /* 0x000f240000100800 */
[----:B------:R-:W-:Y:S02]  /*10ef0*/  @!P0 IMAD.MOV R9, RZ, RZ, -R9 ;  /* 0x000000ffff098224 */ /* 0x000fe400078e0a09 */
[----:B------:R1:W-:Y:S04]  /*10f00*/  STL [R1+0x438], R19 ;  /* 0x0004381301007387 */ /* 0x0003e80000100800 */
[----:B------:R-:W4:Y:S04]  /*10f10*/  LDL R18, [R1+0x3488] ;  /* 0x0034880001127983 */ /* 0x000f280000100800 */
[----:B-1----:R-:W4:Y:S04]  /*10f20*/  LDL R19, [R1+0x3484] ;  /* 0x0034840001137983 */ /* 0x002f280000100800 */
[----:B------:R-:W-:Y:S04]  /*10f30*/  STL [R1+0x434], R9 ;  /* 0x0004340901007387 */ /* 0x000fe80000100800 */
[----:B------:R1:W-:Y:S04]  /*10f40*/  STL [R1+0x430], R34 ;  /* 0x0004302201007387 */ /* 0x0003e80000100800 */
[----:B-1----:R-:W4:Y:S01]  /*10f50*/  LDL R34, [R1+0x348c] ;  /* 0x00348c0001227983 */ /* 0x002f220000100800 */
[----:B------:R-:W-:-:S13]  /*10f60*/  ISETP.GT.U32.AND P6, PT, R251, R8, PT ;  /* 0x00000008fb00720c */ /* 0x000fda0003fc4070 */
[----:B------:R-:W-:Y:S01]  /*10f70*/  @!P6 IMAD.IADD R8, R8, 0x1, -R251 ;  /* 0x000000010808e824 */ /* 0x000fe200078e0afb */
[----:B------:R-:W-:Y:S01]  /*10f80*/  ISETP.GT.U32.AND P6, PT, R251, R28, PT ;  /* 0x0000001cfb00720c */ /* 0x000fe20003fc4070 */
[----:B------:R-:W-:-:S03]  /*10f90*/  IMAD.MOV.U32 R9, RZ, RZ, R10 ;  /* 0x000000ffff097224 */ /* 0x000fc600078e000a */
[C---:B------:R-:W-:Y:S02]  /*10fa0*/  ISETP.GT.U32.AND P1, PT, R251.reuse, R8, PT ;  /* 0x00000008fb00720c */ /* 0x040fe40003f24070 */
[----:B------:R-:W-:-:S07]  /*10fb0*/  ISETP.GT.U32.AND P5, PT, R251, R33, PT ;  /* 0x00000021fb00720c */ /* 0x000fce0003fa4070 */
[--C-:B------:R-:W-:Y:S01]  /*10fc0*/  @!P6 IMAD.IADD R28, R28, 0x1, -R251.reuse ;  /* 0x000000011c1ce824 */ /* 0x100fe200078e0afb */
[----:B------:R-:W-:Y:S02]  /*10fd0*/  @!P3 IADD3 R9, -R9, RZ, RZ ;  /* 0x000000ff0909b210 */ /* 0x000fe40007ffe1ff */
[C---:B------:R-:W-:Y:S02]  /*10fe0*/  ISETP.GT.U32.AND P4, PT, R251.reuse, R32, PT ;  /* 0x00000020fb00720c */ /* 0x040fe40003f84070 */
[C---:B------:R-:W-:Y:S02]  /*10ff0*/  ISETP.GT.U32.AND P6, PT, R251.reuse, R28, PT ;  /* 0x0000001cfb00720c */ /* 0x040fe40003fc4070 */
[----:B------:R-:W-:Y:S01]  /*11000*/  ISETP.GT.U32.AND P0, PT, R251, R31, PT ;  /* 0x0000001ffb00720c */ /* 0x000fe20003f04070 */
[--C-:B------:R-:W-:Y:S01]  /*11010*/  @!P1 IMAD.IADD R8, R8, 0x1, -R251.reuse ;  /* 0x0000000108089824 */ /* 0x100fe200078e0afb */
[----:B------:R-:W-:Y:S01]  /*11020*/  IABS R6, R6 ;  /* 0x0000000600067213 */ /* 0x000fe20000000000 */
[----:B------:R-:W-:-:S04]  /*11030*/  @!P5 IMAD.IADD R33, R33, 0x1, -R251 ;  /* 0x000000012121d824 */ /* 0x000fc800078e0afb */
[----:B------:R-:W-:-:S04]  /*11040*/  IMAD.HI.U32 R7, R252, R6, RZ ;  /* 0x00000006fc077227 */ /* 0x000fc800078e00ff */
[--C-:B------:R-:W-:Y:S02]  /*11050*/  @!P6 IMAD.IADD R28, R28, 0x1, -R251.reuse ;  /* 0x000000011c1ce824 */ /* 0x100fe400078e0afb */
[--C-:B------:R-:W-:Y:S02]  /*11060*/  @!P4 IMAD.IADD R32, R32, 0x1, -R251.reuse ;  /* 0x000000012020c824 */ /* 0x100fe400078e0afb */
[----:B------:R-:W-:Y:S02]  /*11070*/  @!P0 IMAD.IADD R31, R31, 0x1, -R251 ;  /* 0x000000011f1f8824 */ /* 0x000fe400078e0afb */
[----:B------:R-:W-:Y:S01]  /*11080*/  IMAD.MOV R7, RZ, RZ, -R7 ;  /* 0x000000ffff077224 */ /* 0x000fe200078e0a07 */
[----:B------:R-:W-:Y:S03]  /*11090*/  STL [R1+0x42c], R9 ;  /* 0x00042c0901007387 */ /* 0x000fe60000100800 */
[----:B------:R-:W-:-:S02]  /*110a0*/  IMAD R6, R251, R7, R6 ;  /* 0x00000007fb067224 */ /* 0x000fc400078e0206 */
[----:B------:R-:W-:Y:S01]  /*110b0*/  IMAD.MOV.U32 R7, RZ, RZ, R8 ;  /* 0x000000ffff077224 */ /* 0x000fe200078e0008 */
[----:B------:R-:W-:Y:S02]  /*110c0*/  MOV R8, R33 ;  /* 0x0000002100087202 */ /* 0x000fe40000000f00 */
[----:B------:R-:W-:-:S13]  /*110d0*/  ISETP.GT.U32.AND P2, PT, R251, R29, PT ;  /* 0x0000001dfb00720c */ /* 0x000fda0003f44070 */
[----:B------:R-:W-:Y:S01]  /*110e0*/  @!P2 IMAD.IADD R29, R29, 0x1, -R251 ;  /* 0x000000011d1da824 */ /* 0x000fe200078e0afb */
[----:B--2---:R-:W-:-:S13]  /*110f0*/  ISETP.GT.U32.AND P3, PT, R251, R30, PT ;  /* 0x0000001efb00720c */ /* 0x004fda0003f64070 */
[----:B------:R-:W-:Y:S02]  /*11100*/  @!P3 IADD3 R30, R30, -R251, RZ ;  /* 0x800000fb1e1eb210 */ /* 0x000fe40007ffe0ff */
[C---:B---3--:R-:W-:Y:S02]  /*11110*/  ISETP.GT.U32.AND P1, PT, R251.reuse, R27, PT ;  /* 0x0000001bfb00720c */ /* 0x048fe40003f24070 */
[C---:B----4-:R-:W-:Y:S02]  /*11120*/  ISETP.GT.U32.AND P5, PT, R251.reuse, R26, PT ;  /* 0x0000001afb00720c */ /* 0x050fe40003fa4070 */
[----:B------:R-:W-:-:S09]  /*11130*/  ISETP.GT.U32.AND P4, PT, R251, R25, PT ;  /* 0x00000019fb00720c */ /* 0x000fd20003f84070 */
[--C-:B------:R-:W-:Y:S02]  /*11140*/  @!P1 IMAD.IADD R27, R27, 0x1, -R251.reuse ;  /* 0x000000011b1b9824 */ /* 0x100fe400078e0afb */
[--C-:B------:R-:W-:Y:S01]  /*11150*/  @!P5 IMAD.IADD R26, R26, 0x1, -R251.reuse ;  /* 0x000000011a1ad824 */ /* 0x100fe200078e0afb */
[----:B------:R-:W-:Y:S02]  /*11160*/  ISETP.GT.U32.AND P0, PT, R251, R24, PT ;  /* 0x00000018fb00720c */ /* 0x000fe40003f04070 */
[----:B------:R-:W-:Y:S02]  /*11170*/  ISETP.GE.AND P6, PT, R23, RZ, PT ;  /* 0x000000ff1700720c */ /* 0x000fe40003fc6270 */
[----:B------:R-:W-:Y:S02]  /*11180*/  ISETP.GE.AND P3, PT, R21, RZ, PT ;  /* 0x000000ff1500720c */ /* 0x000fe40003f66270 */
[----:B------:R-:W2:Y:S01]  /*11190*/  LDL.LU R21, [R1+0x188] ;  /* 0x0001880001157983 */ /* 0x000ea20000300800 */
[----:B------:R-:W-:-:S03]  /*111a0*/  @!P4 IMAD.IADD R25, R25, 0x1, -R251 ;  /* 0x000000011919c824 */ /* 0x000fc600078e0afb */
[----:B------:R-:W3:Y:S05]  /*111b0*/  LDL.LU R23, [R1+0x184] ;  /* 0x0001840001177983 */ /* 0x000eea0000300800 */
[----:B------:R-:W-:Y:S02]  /*111c0*/  @!P6 IMAD.MOV R7, RZ, RZ, -R7 ;  /* 0x000000ffff07e224 */ /* 0x000fe400078e0a07 */
[----:B------:R-:W-:Y:S01]  /*111d0*/  @!P0 IMAD.IADD R24, R24, 0x1, -R251 ;  /* 0x0000000118188824 */ /* 0x000fe200078e0afb */
[----:B------:R-:W-:Y:S01]  /*111e0*/  ISETP.GE.AND P1, PT, R20, RZ, PT ;  /* 0x000000ff1400720c */ /* 0x000fe20003f26270 */
[----:B------:R-:W-:Y:S01]  /*111f0*/  @!P3 IMAD.MOV R8, RZ, RZ, -R8 ;  /* 0x000000ffff08b224 */ /* 0x000fe200078e0a08 */
[----:B------:R-:W-:-:S02]  /*11200*/  ISETP.GE.AND P4, PT, R18, RZ, PT ;  /* 0x000000ff1200720c */ /* 0x000fc40003f86270 */
[----:B------:R-:W-:Y:S02]  /*11210*/  ISETP.GE.AND P5, PT, R19, RZ, PT ;  /* 0x000000ff1300720c */ /* 0x000fe40003fa6270 */
[----:B------:R-:W4:Y:S04]  /*11220*/  LDL.LU R19, [R1+0x180] ;  /* 0x0001800001137983 */ /* 0x000f280000300800 */
[----:B------:R-:W4:Y:S04]  /*11230*/  LDL.LU R20, [R1+0x17c] ;  /* 0x00017c0001147983 */ /* 0x000f280000300800 */
[----:B------:R-:W4:Y:S04]  /*11240*/  LDL.LU R18, [R1+0x178] ;  /* 0x0001780001127983 */ /* 0x000f280000300800 */
[----:B------:R1:W-:Y:S01]  /*11250*/  STL [R1+0x428], R7 ;  /* 0x0004280701007387 */ /* 0x0003e20000100800 */
[----:B------:R-:W-:-:S03]  /*11260*/  ISETP.GE.AND P0, PT, R34, RZ, PT ;  /* 0x000000ff2200720c */ /* 0x000fc60003f06270 */
[----:B------:R-:W4:Y:S01]  /*11270*/  LDL R34, [R1+0x3490] ;  /* 0x0034900001227983 */ /* 0x000f220000100800 */
[----:B-1----:R-:W-:-:S03]  /*11280*/  IMAD.MOV.U32 R7, RZ, RZ, R32 ;  /* 0x000000ffff077224 */ /* 0x002fc600078e0020 */
[----:B------:R1:W-:Y:S04]  /*11290*/  STL [R1+0x424], R8 ;  /* 0x0004240801007387 */ /* 0x0003e80000100800 */
[----:B------:R-:W4:Y:S01]  /*112a0*/  LDL R33, [R1+0x3494] ;  /* 0x0034940001217983 */ /* 0x000f220000100800 */
[----:B------:R-:W-:-:S03]  /*112b0*/  @!P1 IMAD.MOV R7, RZ, RZ, -R7 ;  /* 0x000000ffff079224 */ /* 0x000fc600078e0a07 */
[----:B------:R-:W4:Y:S01]  /*112c0*/  LDL R32, [R1+0x3498] ;  /* 0x0034980001207983 */ /* 0x000f220000100800 */
[----:B-1----:R-:W-:-:S03]  /*112d0*/  IMAD.MOV.U32 R8, RZ, RZ, R31 ;  /* 0x000000ffff087224 */ /* 0x002fc600078e001f */
[----:B------:R1:W-:Y:S02]  /*112e0*/  STL [R1+0x420], R7 ;  /* 0x0004200701007387 */ /* 0x0003e40000100800 */
[----:B------:R-:W-:Y:S02]  /*112f0*/  @!P5 IADD3 R8, -R8, RZ, RZ ;  /* 0x000000ff0808d210 */ /* 0x000fe40007ffe1ff */
[----:B------:R-:W4:Y:S01]  /*11300*/  LDL R31, [R1+0x34a0] ;  /* 0x0034a000011f7983 */ /* 0x000f220000100800 */
[----:B-1----:R-:W-:-:S03]  /*11310*/  IMAD.MOV.U32 R7, RZ, RZ, R29 ;  /* 0x000000ffff077224 */ /* 0x002fc600078e001d */
[----:B------:R-:W4:Y:S04]  /*11320*/  LDL R29, [R1+0x34a4] ;  /* 0x0034a400011d7983 */ /* 0x000f280000100800 */
[----:B------:R1:W-:Y:S02]  /*11330*/  STL [R1+0x41c], R8 ;  /* 0x00041c0801007387 */ /* 0x0003e40000100800 */
[----:B-1----:R-:W-:Y:S02]  /*11340*/  IMAD.MOV.U32 R8, RZ, RZ, R28 ;  /* 0x000000ffff087224 */ /* 0x002fe400078e001c */
        /* <DEDUP_REMOVED lines=9> */
[----:B------:R-:W-:Y:S02]  /*113e0*/  @!P1 IMAD.IADD R26, R26, 0x1, -R251 ;  /* 0x000000011a1a9824 */ /* 0x000fe400078e0afb */
[----:B------:R-:W-:Y:S02]  /*113f0*/  @!P4 IMAD.MOV R7, RZ, RZ, -R7 ;  /* 0x000000ffff07c224 */ /* 0x000fe400078e0a07 */
[----:B------:R-:W-:-:S04]  /*11400*/  @!P3 IMAD.IADD R27, R27, 0x1, -R251 ;  /* 0x000000011b1bb824 */ /* 0x000fc800078e0afb */
[----:B------:R-:W-:Y:S01]  /*11410*/  @!P2 IMAD.IADD R30, R30, 0x1, -R251 ;  /* 0x000000011e1ea824 */ /* 0x000fe200078e0afb */
[----:B------:R-:W-:-:S03]  /*11420*/  @!P6 IADD3 R25, R25, -R251, RZ ;  /* 0x800000fb1919e210 */ /* 0x000fc60007ffe0ff */
[----:B------:R-:W-:Y:S01]  /*11430*/  @!P5 IMAD.IADD R22, R22, 0x1, -R251 ;  /* 0x000000011616d824 */ /* 0x000fe200078e0afb */
[----:B------:R1:W-:Y:S01]  /*11440*/  STL [R1+0x418], R7 ;  /* 0x0004180701007387 */ /* 0x0003e20000100800 */
[----:B------:R-:W-:Y:S01]  /*11450*/  IMAD.MOV.U32 R10, RZ, RZ, R30 ;  /* 0x000000ffff0a7224 */ /* 0x000fe200078e001e */
[----:B-1----:R-:W-:-:S05]  /*11460*/  IADD3 R7, R246, 0x1ea, RZ ;  /* 0x000001eaf6077810 */ /* 0x002fca0007ffe0ff */
[----:B------:R-:W-:Y:S01]  /*11470*/  STL [R1+0x3420], R7 ;  /* 0x0034200701007387 */ /* 0x000fe20000100800 */
[----:B------:R-:W-:-:S03]  /*11480*/  ISETP.GT.U32.AND P4, PT, R251, R24, PT ;  /* 0x00000018fb00720c */ /* 0x000fc60003f84070 */
[----:B------:R1:W-:Y:S04]  /*11490*/  STL [R1+0x414], R8 ;  /* 0x0004140801007387 */ /* 0x0003e80000100800 */
[----:B------:R-:W4:Y:S01]  /*114a0*/  LDL.LU R9, [R1+0x1fc] ;  /* 0x0001fc0001097983 */ /* 0x000f220000300800 */
[----:B-1----:R-:W-:-:S05]  /*114b0*/  IMAD.MOV.U32 R8, RZ, RZ, R27 ;  /* 0x000000ffff087224 */ /* 0x002fca00078e001b */
[----:B------:R-:W-:Y:S01]  /*114c0*/  @!P4 IMAD.IADD R24, R24, 0x1, -R251 ;  /* 0x000000011818c824 */ /* 0x000fe200078e0afb */
[C---:B--2---:R-:W-:Y:S02]  /*114d0*/  ISETP.GT.U32.AND P0, PT, R251.reuse, R21, PT ;  /* 0x00000015fb00720c */ /* 0x044fe40003f04070 */
[----:B---3--:R-:W-:-:S11]  /*114e0*/  ISETP.GT.U32.AND P2, PT, R251, R23, PT ;  /* 0x00000017fb00720c */ /* 0x008fd60003f44070 */
[--C-:B------:R-:W-:Y:S02]  /*114f0*/  @!P0 IMAD.IADD R21, R21, 0x1, -R251.reuse ;  /* 0x0000000115158824 */ /* 0x100fe400078e0afb */
[----:B------:R-:W-:Y:S01]  /*11500*/  @!P2 IMAD.IADD R23, R23, 0x1, -R251 ;  /* 0x000000011717a824 */ /* 0x000fe200078e0afb */
[C---:B----4-:R-:W-:Y:S02]  /*11510*/  ISETP.GT.U32.AND P3, PT, R251.reuse, R19, PT ;  /* 0x00000013fb00720c */ /* 0x050fe40003f64070 */
[C---:B------:R-:W-:Y:S02]  /*11520*/  ISETP.GT.U32.AND P1, PT, R251.reuse, R20, PT ;  /* 0x00000014fb00720c */ /* 0x040fe40003f24070 */
[----:B------:R-:W-:Y:S02]  /*11530*/  ISETP.GT.U32.AND P6, PT, R251, R18, PT ;  /* 0x00000012fb00720c */ /* 0x000fe40003fc4070 */
[----:B------:R-:W-:Y:S02]  /*11540*/  ISETP.GE.AND P5, PT, R34, RZ, PT ;  /* 0x000000ff2200720c */ /* 0x000fe40003fa6270 */
[----:B------:R-:W-:-:S07]  /*11550*/  ISETP.GE.AND P0, PT, R33, RZ, PT ;  /* 0x000000ff2100720c */ /* 0x000fce0003f06270 */
[--C-:B------:R-:W-:Y:S01]  /*11560*/  @!P1 IMAD.IADD R20, R20, 0x1, -R251.reuse ;  /* 0x0000000114149824 */ /* 0x100fe200078e0afb */
[----:B------:R-:W2:Y:S01]  /*11570*/  LDL.LU R33, [R1+0x1f8] ;  /* 0x0001f80001217983 */ /* 0x000ea20000300800 */
[----:B------:R-:W-:Y:S01]  /*11580*/  @!P3 IMAD.IADD R19, R19, 0x1, -R251 ;  /* 0x000000011313b824 */ /* 0x000fe200078e0afb */
[----:B------:R-:W-:Y:S01]  /*11590*/  ISETP.GE.AND P2, PT, R32, RZ, PT ;  /* 0x000000ff2000720c */ /* 0x000fe20003f46270 */
[----:B------:R-:W-:Y:S01]  /*115a0*/  @!P5 IMAD.MOV R10, RZ, RZ, -R10 ;  /* 0x000000ffff0ad224 */ /* 0x000fe200078e0a0a */
[----:B------:R-:W-:Y:S02]  /*115b0*/  @!P6 IADD3 R18, R18, -R251, RZ ;  /* 0x800000fb1212e210 */ /* 0x000fe40007ffe0ff */
        /* <DEDUP_REMOVED lines=13> */
[----:B------:R-:W4:Y:S02]  /*11690*/  LDL R26, [R1+0x34c0] ;  /* 0x0034c000011a7983 */ /* 0x000f240000100800 */
[----:B------:R-:W-:Y:S01]  /*116a0*/  @!P2 IMAD.MOV R10, RZ, RZ, -R10 ;  /* 0x000000ffff0aa224 */ /* 0x000fe200078e0a0a */
[----:B------:R-:W-:Y:S02]  /*116b0*/  MOV R8, R25 ;  /* 0x0000001900087202 */ /* 0x000fe40000000f00 */
[----:B------:R-:W4:Y:S03]  /*116c0*/  LDL R25, [R1+0x34cc] ;  /* 0x0034cc0001197983 */ /* 0x000f260000100800 */
[----:B------:R-:W-:Y:S01]  /*116d0*/  @!P3 IMAD.MOV R8, RZ, RZ, -R8 ;  /* 0x000000ffff08b224 */ /* 0x000fe200078e0a08 */
        /* <DEDUP_REMOVED lines=15> */
[--C-:B------:R-:W-:Y:S02]  /*117d0*/  @!P0 IMAD.IADD R23, R23, 0x1, -R251.reuse ;  /* 0x0000000117178824 */ /* 0x100fe400078e0afb */
[--C-:B------:R-:W-:Y:S02]  /*117e0*/  @!P2 IMAD.IADD R19, R19, 0x1, -R251.reuse ;  /* 0x000000011313a824 */ /* 0x100fe400078e0afb */
[--C-:B------:R-:W-:Y:S02]  /*117f0*/  @!P3 IMAD.IADD R20, R20, 0x1, -R251.reuse ;  /* 0x000000011414b824 */ /* 0x100fe400078e0afb */
[----:B------:R-:W-:Y:S02]  /*11800*/  @!P6 IMAD.MOV R8, RZ, RZ, -R8 ;  /* 0x000000ffff08e224 */ /* 0x000fe400078e0a08 */
[----:B------:R-:W-:Y:S01]  /*11810*/  @!P4 IADD3 R21, R21, -R251, RZ ;  /* 0x800000fb1515c210 */ /* 0x000fe20007ffe0ff */
[--C-:B------:R-:W-:Y:S01]  /*11820*/  @!P1 IMAD.IADD R18, R18, 0x1, -R251.reuse ;  /* 0x0000000112129824 */ /* 0x100fe200078e0afb */
[----:B------:R1:W-:Y:S02]  /*11830*/  STL [R1+0x400], R10 ;  /* 0x0004000a01007387 */ /* 0x0003e40000100800 */
[----:B------:R-:W-:-:S02]  /*11840*/  @!P5 IMAD.IADD R11, R11, 0x1, -R251 ;  /* 0x000000010b0bd824 */ /* 0x000fc400078e0afb */
[----:B------:R-:W-:Y:S01]  /*11850*/  STL [R1+0x3fc], R8 ;  /* 0x0003fc0801007387 */ /* 0x000fe20000100800 */
[----:B-1----:R-:W-:Y:S02]  /*11860*/  IMAD.MOV.U32 R10, RZ, RZ, R23 ;  /* 0x000000ffff0a7224 */ /* 0x002fe400078e0017 */
[----:B------:R-:W-:Y:S01]  /*11870*/  IMAD.MOV.U32 R34, RZ, RZ, R18 ;  /* 0x000000ffff227224 */ /* 0x000fe200078e0012 */
[----:B--2---:R-:W-:Y:S02]  /*11880*/  ISETP.GT.U32.AND P0, PT, R251, R33, PT ;  /* 0x00000021fb00720c */ /* 0x004fe40003f04070 */
[----:B---3--:R-:W-:Y:S02]  /*11890*/  ISETP.GE.AND P4, PT, R29, RZ, PT ;  /* 0x000000ff1d00720c */ /* 0x008fe40003f86270 */
[----:B------:R-:W2:Y:S01]  /*118a0*/  LDL.LU R29, [R1+0x1e4] ;  /* 0x0001e400011d7983 */ /* 0x000ea20000300800 */
[C---:B----4-:R-:W-:Y:S02]  /*118b0*/  ISETP.GT.U32.AND P2, PT, R251.reuse, R32, PT ;  /* 0x00000020fb00720c */ /* 0x050fe40003f44070 */
[----:B------:R-:W-:-:S02]  /*118c0*/  ISETP.GT.U32.AND P3, PT, R251, R31, PT ;  /* 0x0000001ffb00720c */ /* 0x000fc40003f64070 */
[----:B------:R-:W-:-:S04]  /*118d0*/  ISETP.GT.U32.AND P1, PT, R251, R30, PT ;  /* 0x0000001efb00720c */ /* 0x000fc80003f24070 */
[----:B------:R-:W-:Y:S02]  /*118e0*/  @!P0 IADD3 R33, R33, -R251, RZ ;  /* 0x800000fb21218210 */ /* 0x000fe40007ffe0ff */
[----:B------:R-:W-:-:S03]  /*118f0*/  @!P4 IADD3 R21, -R21, RZ, RZ ;  /* 0x000000ff1515c210 */ /* 0x000fc60007ffe1ff */
[--C-:B------:R-:W-:Y:S01]  /*11900*/  @!P2 IMAD.IADD R32, R32, 0x1, -R251.reuse ;  /* 0x000000012020a824 */ /* 0x100fe200078e0afb */
        /* <DEDUP_REMOVED lines=8> */
[----:B------:R-:W-:Y:S01]  /*11990*/  @!P5 IMAD.MOV R10, RZ, RZ, -R10 ;  /* 0x000000ffff0ad224 */ /* 0x000fe200078e0a0a */
        /* <DEDUP_REMOVED lines=9> */
[----:B------:R-:W-:Y:S01]  /*11a30*/  @!P3 IADD3 R34, -R34, RZ, RZ ;  /* 0x000000ff2222b210 */ /* 0x000fe20007ffe1ff */
        /* <DEDUP_REMOVED lines=16> */
[----:B------:R-:W-:Y:S01]  /*11b40*/  @!P6 IMAD.IADD R28, R28, 0x1, -R251 ;  /* 0x000000011c1ce824 */ /* 0x000fe200078e0afb */
[----:B------:R-:W-:-:S04]  /*11b50*/  ISETP.GT.U32.AND P0, PT, R251, R32, PT ;  /* 0x00000020fb00720c */ /* 0x000fc80003f04070 */
[C---:B------:R-:W-:Y:S02]  /*11b60*/  ISETP.GT.U32.AND P6, PT, R251.reuse, R28, PT ;  /* 0x0000001cfb00720c */ /* 0x040fe40003fc4070 */
[----:B------:R-:W-:Y:S01]  /*11b70*/  ISETP.GT.U32.AND P2, PT, R251, R31, PT ;  /* 0x0000001ffb00720c */ /* 0x000fe20003f44070 */
[--C-:B------:R-:W-:Y:S01]  /*11b80*/  @!P4 IMAD.IADD R9, R9, 0x1, -R251.reuse ;  /* 0x000000010909c824 */ /* 0x100fe200078e0afb */
[----:B------:R-:W-:Y:S01]  /*11b90*/  IABS R7, R7 ;  /* 0x0000000700077213 */ /* 0x000fe20000000000 */
[----:B------:R-:W-:-:S04]  /*11ba0*/  @!P5 IMAD.IADD R33, R33, 0x1, -R251 ;  /* 0x000000012121d824 */ /* 0x000fc800078e0afb */
[----:B------:R-:W-:-:S04]  /*11bb0*/  IMAD.HI.U32 R8, R252, R7, RZ ;  /* 0x00000007fc087227 */ /* 0x000fc800078e00ff */
[----:B------:R-:W-:Y:S01]  /*11bc0*/  @!P6 IADD3 R28, R28, -R251, RZ ;  /* 0x800000fb1c1ce210 */ /* 0x000fe20007ffe0ff */
[--C-:B------:R-:W-:Y:S02]  /*11bd0*/  @!P0 IMAD.IADD R32, R32, 0x1, -R251.reuse ;  /* 0x0000000120208824 */ /* 0x100fe400078e0afb */
[----:B------:R-:W-:Y:S02]  /*11be0*/  @!P2 IMAD.IADD R31, R31, 0x1, -R251 ;  /* 0x000000011f1fa824 */ /* 0x000fe400078e0afb */
[----:B------:R-:W-:Y:S01]  /*11bf0*/  IMAD.MOV R8, RZ, RZ, -R8 ;  /* 0x000000ffff087224 */ /* 0x000fe200078e0a08 */
[----:B------:R-:W-:Y:S03]  /*11c00*/  STL [R1+0x3e4], R10 ;  /* 0x0003e40a01007387 */ /* 0x000fe60000100800 */
[C---:B------:R-:W-:Y:S02]  /*11c10*/  IMAD R7, R251.reuse, R8, R7 ;  /* 0x00000008fb077224 */ /* 0x040fe400078e0207 */
[----:B------:R-:W-:Y:S01]  /*11c20*/  IMAD.MOV.U32 R8, RZ, RZ, R9 ;  /* 0x000000ffff087224 */ /* 0x000fe200078e0009 */
[----:B------:R-:W-:Y:S01]  /*11c30*/  ISETP.GT.U32.AND P3, PT, R251, R30, PT ;  /* 0x0000001efb00720c */ /* 0x000fe20003f64070 */
[----:B------:R-:W-:-:S12]  /*11c40*/  IMAD.MOV.U32 R9, RZ, RZ, R33 ;  /* 0x000000ffff097224 */ /* 0x000fd800078e0021 */
[----:B------:R-:W-:Y:S01]  /*11c50*/  @!P3 IMAD.IADD R30, R30, 0x1, -R251 ;  /* 0x000000011e1eb824 */ /* 0x000fe200078e0afb */
[----:B--2---:R-:W-:-:S13]  /*11c60*/  ISETP.GT.U32.AND P1, PT, R251, R29, PT ;  /* 0x0000001dfb00720c */ /* 0x004fda0003f24070 */
[----:B------:R-:W-:Y:S01]  /*11c70*/  @!P1 IMAD.IADD R29, R29, 0x1, -R251 ;  /* 0x000000011d1d9824 */ /* 0x000fe200078e0afb */
        /* <DEDUP_REMOVED lines=29> */
[----:B------:R1:W-:Y:S01]  /*11e50*/  STL [R1+0x3d8], R8 ;  /* 0x0003d80801007387 */ /* 0x0003e20000100800 */
[----:B------:R-:W-:-:S03]  /*11e60*/  @!P5 IMAD.MOV R9, RZ, RZ, -R9 ;  /* 0x000000ffff09d224 */ /* 0x000fc600078e0a09 */
[----:B------:R-:W4:Y:S01]  /*11e70*/  LDL R31, [R1+0x34dc] ;  /* 0x0034dc00011f7983 */ /* 0x000f220000100800 */
[----:B-1----:R-:W-:-:S03]  /*11e80*/  MOV R8, R30 ;  /* 0x0000001e00087202 */ /* 0x002fc60000000f00 */
        /* <DEDUP_REMOVED lines=9> */
[----:B------:R-:W-:Y:S02]  /*11f20*/  @!P3 IADD3 R22, R22, -R251, RZ ;  /* 0x800000fb1616b210 */ /* 0x000fe40007ffe0ff */
[C---:B------:R-:W-:Y:S02]  /*11f30*/  ISETP.GT.U32.AND P3, PT, R251.reuse, R29, PT ;  /* 0x0000001dfb00720c */ /* 0x040fe40003f64070 */
[----:B------:R-:W-:Y:S01]  /*11f40*/  ISETP.GT.U32.AND P5, PT, R251, R22, PT ;  /* 0x00000016fb00720c */ /* 0x000fe20003fa4070 */
[----:B------:R-:W-:Y:S01]  /*11f50*/  @!P0 IMAD.MOV R8, RZ, RZ, -R8 ;  /* 0x000000ffff088224 */ /* 0x000fe200078e0a08 */
[----:B------:R-:W-:Y:S01]  /*11f60*/  @!P4 IADD3 R26, R26, -R251, RZ ;  /* 0x800000fb1a1ac210 */ /* 0x000fe20007ffe0ff */
[--C-:B------:R-:W-:Y:S02]  /*11f70*/  @!P1 IMAD.IADD R27, R27, 0x1, -R251.reuse ;  /* 0x000000011b1b9824 */ /* 0x100fe400078e0afb */
[----:B------:R-:W-:-:S06]  /*11f80*/  @!P6 IMAD.IADD R25, R25, 0x1, -R251 ;  /* 0x000000011919e824 */ /* 0x000fcc00078e0afb */
[--C-:B------:R-:W-:Y:S02]  /*11f90*/  @!P3 IMAD.IADD R29, R29, 0x1, -R251.reuse ;  /* 0x000000011d1db824 */ /* 0x100fe400078e0afb */
        /* <DEDUP_REMOVED lines=18> */
[----:B------:R-:W-:-:S05]  /*120c0*/  ISETP.GE.AND P2, PT, R33, RZ, PT ;  /* 0x000000ff2100720c */ /* 0x000fca0003f46270 */
[----:B------:R-:W-:Y:S02]  /*120d0*/  @!P1 IMAD.IADD R19, R19, 0x1, -R251 ;  /* 0x0000000113139824 */ /* 0x000fe400078e0afb */
[----:B------:R-:W-:Y:S01]  /*120e0*/  @!P4 IADD3 R20, R20, -R251, RZ ;  /* 0x800000fb1414c210 */ /* 0x000fe20007ffe0ff */
[----:B------:R-:W2:Y:S01]  /*120f0*/  LDL.LU R33, [R1+0x23c] ;  /* 0x00023c0001217983 */ /* 0x000ea20000300800 */
[----:B------:R-:W-:Y:S02]  /*12100*/  ISETP.GE.AND P3, PT, R32, RZ, PT ;  /* 0x000000ff2000720c */ /* 0x000fe40003f66270 */
[----:B------:R-:W-:Y:S02]  /*12110*/  @!P5 IMAD.MOV R11, RZ, RZ, -R11 ;  /* 0x000000ffff0bd224 */ /* 0x000fe400078e0a0b */
[----:B------:R-:W-:Y:S01]  /*12120*/  @!P6 IMAD.IADD R18, R18, 0x1, -R251 ;  /* 0x000000011212e824 */ /* 0x000fe200078e0afb */
[----:B------:R-:W-:Y:S02]  /*12130*/  ISETP.GE.AND P1, PT, R31, RZ, PT ;  /* 0x000000ff1f00720c */ /* 0x000fe40003f26270 */
[----:B------:R-:W-:-:S02]  /*12140*/  @!P2 IADD3 R9, -R9, RZ, RZ ;  /* 0x000000ff0909a210 */ /* 0x000fc40007ffe1ff */
        /* <DEDUP_REMOVED lines=12> */
[----:B------:R-:W-:Y:S02]  /*12210*/  @!P3 IMAD.MOV R11, RZ, RZ, -R11 ;  /* 0x000000ffff0bb224 */ /* 0x000fe400078e0a0b */
        /* <DEDUP_REMOVED lines=19> */
[--C-:B------:R-:W-:Y:S01]  /*12350*/  @!P3 IMAD.IADD R19, R19, 0x1, -R251.reuse ;  /* 0x000000011313b824 */ /* 0x100fe200078e0afb */
[----:B------:R-:W-:Y:S01]  /*12360*/  @!P6 IADD3 R9, -R9, RZ, RZ ;  /* 0x000000ff0909e210 */ /* 0x000fe20007ffe1ff */
[--C-:B------:R-:W-:Y:S02]  /*12370*/  @!P1 IMAD.IADD R20, R20, 0x1, -R251.reuse ;  /* 0x0000000114149824 */ /* 0x100fe400078e0afb */
[--C-:B------:R-:W-:Y:S02]  /*12380*/  @!P4 IMAD.IADD R18, R18, 0x1, -R251.reuse ;  /* 0x000000011212c824 */ /* 0x100fe400078e0afb */
[--C-:B------:R-:W-:Y:S01]  /*12390*/  @!P0 IMAD.IADD R21, R21, 0x1, -R251.reuse ;  /* 0x0000000115158824 */ /* 0x100fe200078e0afb */
[----:B------:R1:W-:Y:S03]  /*123a0*/  STL [R1+0x3b8], R11 ;  /* 0x0003b80b01007387 */ /* 0x0003e60000100800 */
[----:B------:R-:W-:Y:S01]  /*123b0*/  @!P5 IMAD.IADD R12, R12, 0x1, -R251 ;  /* 0x000000010c0cd824 */ /* 0x000fe200078e0afb */
[----:B------:R-:W-:Y:S01]  /*123c0*/  STL [R1+0x3b4], R9 ;  /* 0x0003b40901007387 */ /* 0x000fe20000100800 */
[----:B-1----:R-:W-:Y:S01]  /*123d0*/  MOV R11, R23 ;  /* 0x00000017000b7202 */ /* 0x002fe20000000f00 */
[----:B------:R-:W-:Y:S01]  /*123e0*/  IMAD.MOV.U32 R34, RZ, RZ, R18 ;  /* 0x000000ffff227224 */ /* 0x000fe200078e0012 */
[----:B--2---:R-:W-:-:S02]  /*123f0*/  ISETP.GT.U32.AND P2, PT, R251, R33, PT ;  /* 0x00000021fb00720c */ /* 0x004fc40003f44070 */
[----:B---3--:R-:W-:Y:S02]  /*12400*/  ISETP.GE.AND P0, PT, R30, RZ, PT ;  /* 0x000000ff1e00720c */ /* 0x008fe40003f06270 */
[----:B------:R-:W2:Y:S01]  /*12410*/  LDL.LU R30, [R1+0x228] ;  /* 0x00022800011e7983 */ /* 0x000ea20000300800 */
[C---:B----4-:R-:W-:Y:S02]  /*12420*/  ISETP.GT.U32.AND P3, PT, R251.reuse, R32, PT ;  /* 0x00000020fb00720c */ /* 0x050fe40003f64070 */
[C---:B------:R-:W-:Y:S02]  /*12430*/  ISETP.GT.U32.AND P1, PT, R251.reuse, R31, PT ;  /* 0x0000001ffb00720c */ /* 0x040fe40003f24070 */
[----:B------:R-:W-:-:S04]  /*12440*/  ISETP.GT.U32.AND P4, PT, R251, R29, PT ;  /* 0x0000001dfb00720c */ /* 0x000fc80003f84070 */
[----:B------:R-:W-:Y:S02]  /*12450*/  @!P2 IMAD.IADD R33, R33, 0x1, -R251 ;  /* 0x000000012121a824 */ /* 0x000fe400078e0afb */
[----:B------:R-:W-:-:S03]  /*12460*/  @!P0 IMAD.MOV R21, RZ, RZ, -R21 ;  /* 0x000000ffff158224 */ /* 0x000fc600078e0a15 */
        /* <DEDUP_REMOVED lines=19> */
[----:B------:R-:W-:-:S03]  /*125a0*/  @!P1 IMAD.MOV R34, RZ, RZ, -R34 ;  /* 0x000000ffff229224 */ /* 0x000fc600078e0a22 */
[----:B------:R-:W4:Y:S01]  /*125b0*/  LDL R18, [R1+0x3564] ;  /* 0x0035640001127983 */ /* 0x000f220000100800 */
[----:B-1----:R-:W-:-:S03]  /*125c0*/  IMAD.MOV.U32 R11, RZ, RZ, R20 ;  /* 0x000000ffff0b7224 */ /* 0x002fc600078e0014 */
[----:B------:R-:W4:Y:S01]  /*125d0*/  LDL R20, [R1+0x3548] ;  /* 0x0035480001147983 */ /* 0x000f220000100800 */
[----:B------:R-:W-:-:S03]  /*125e0*/  @!P3 IMAD.MOV R11, RZ, RZ, -R11 ;  /* 0x000000ffff0bb224 */ /* 0x000fc600078e0a0b */
[----:B------:R1:W-:Y:S04]  /*125f0*/  STL [R1+0x1fc], R19 ;  /* 0x0001fc1301007387 */ /* 0x0003e80000100800 */
[----:B-1----:R-:W4:Y:S04]  /*12600*/  LDL R19, [R1+0x3530] ;  /* 0x0035300001137983 */ /* 0x002f280000100800 */
[----:B------:R-:W-:Y:S04]  /*12610*/  STL [R1+0x1f8], R11 ;  /* 0x0001f80b01007387 */ /* 0x000fe80000100800 */
[----:B------:R1:W-:Y:S04]  /*12620*/  STL [R1+0x1f4], R34 ;  /* 0x0001f42201007387 */ /* 0x0003e80000100800 */
[----:B-1----:R-:W4:Y:S01]  /*12630*/  LDL R34, [R1+0x353c] ;  /* 0x00353c0001227983 */ /* 0x002f220000100800 */
[----:B------:R-:W-:-:S13]  /*12640*/  ISETP.GT.U32.AND P6, PT, R251, R10, PT ;  /* 0x0000000afb00720c */ /* 0x000fda0003fc4070 */
[----:B------:R-:W-:Y:S02]  /*12650*/  @!P6 IADD3 R10, R10, -R251, RZ ;  /* 0x800000fb0a0ae210 */ /* 0x000fe40007ffe0ff */
[C---:B------:R-:W-:Y:S02]  /*12660*/  ISETP.GT.U32.AND P6, PT, R251.reuse, R28, PT ;  /* 0x0000001cfb00720c */ /* 0x040fe40003fc4070 */
[----:B------:R-:W-:Y:S02]  /*12670*/  MOV R11, R12 ;  /* 0x0000000c000b7202 */ /* 0x000fe40000000f00 */
[C---:B------:R-:W-:Y:S02]  /*12680*/  ISETP.GT.U32.AND P0, PT, R251.reuse, R10, PT ;  /* 0x0000000afb00720c */ /* 0x040fe40003f04070 */
[----:B------:R-:W-:Y:S01]  /*12690*/  ISETP.GT.U32.AND P5, PT, R251, R33, PT ;  /* 0x00000021fb00720c */ /* 0x000fe20003fa4070 */
[----:B------:R-:W-:-:S06]  /*126a0*/  @!P4 IMAD.MOV R11, RZ, RZ, -R11 ;  /* 0x000000ffff0bc224 */ /* 0x000fcc00078e0a0b */
[----:B------:R-:W-:Y:S01]  /*126b0*/  @!P6 IMAD.IADD R28, R28, 0x1, -R251 ;  /* 0x000000011c1ce824 */ /* 0x000fe200078e0afb */
[----:B------:R-:W-:-:S04]  /*126c0*/  ISETP.GT.U32.AND P2, PT, R251, R32, PT ;  /* 0x00000020fb00720c */ /* 0x000fc80003f44070 */
[C---:B------:R-:W-:Y:S02]  /*126d0*/  ISETP.GT.U32.AND P6, PT, R251.reuse, R28, PT ;  /* 0x0000001cfb00720c */ /* 0x040fe40003fc4070 */
[----:B------:R-:W-:Y:S02]  /*126e0*/  ISETP.GT.U32.AND P3, PT, R251, R31, PT ;  /* 0x0000001ffb00720c */ /* 0x000fe40003f64070 */
[----:B------:R-:W-:Y:S01]  /*126f0*/  IABS R8, R8 ;  /* 0x0000000800087213 */ /* 0x000fe20000000000 */
[--C-:B------:R-:W-:Y:S02]  /*12700*/  @!P0 IMAD.IADD R10, R10, 0x1, -R251.reuse ;  /* 0x000000010a0a8824 */ /* 0x100fe400078e0afb */
[----:B------:R-:W-:Y:S02]  /*12710*/  @!P5 IMAD.IADD R33, R33, 0x1, -R251 ;  /* 0x000000012121d824 */ /* 0x000fe400078e0afb */
[----:B------:R-:W-:-:S04]  /*12720*/  IMAD.HI.U32 R9, R252, R8, RZ ;  /* 0x00000008fc097227 */ /* 0x000fc800078e00ff */
[--C-:B------:R-:W-:Y:S02]  /*12730*/  @!P6 IMAD.IADD R28, R28, 0x1, -R251.reuse ;  /* 0x000000011c1ce824 */ /* 0x100fe400078e0afb */
[----:B------:R-:W-:Y:S02]  /*12740*/  @!P2 IMAD.IADD R32, R32, 0x1, -R251 ;  /* 0x000000012020a824 */ /* 0x000fe400078e0afb */
[----:B------:R-:W-:Y:S02]  /*12750*/  IMAD.MOV R9, RZ, RZ, -R9 ;  /* 0x000000ffff097224 */ /* 0x000fe400078e0a09 */
[----:B------:R-:W-:Y:S01]  /*12760*/  @!P3 IMAD.IADD R31, R31, 0x1, -R251 ;  /* 0x000000011f1fb824 */ /* 0x000fe200078e0afb */
[----:B------:R-:W-:Y:S01]  /*12770*/  STL [R1+0x1f0], R11 ;  /* 0x0001f00b01007387 */ /* 0x000fe20000100800 */
[C---:B------:R-:W-:Y:S01]  /*12780*/  IMAD R8, R251.reuse, R9, R8 ;  /* 0x00000009fb087224 */ /* 0x040fe200078e0208 */
[----:B------:R-:W-:Y:S01]  /*12790*/  MOV R9, R10 ;  /* 0x0000000a00097202 */ /* 0x000fe20000000f00 */
[----:B------:R-:W-:Y:S01]  /*127a0*/  IMAD.MOV.U32 R10, RZ, RZ, R33 ;  /* 0x000000ffff0a7224 */ /* 0x000fe200078e0021 */
[----:B------:R-:W-:-:S13]  /*127b0*/  ISETP.GT.U32.AND P1, PT, R251, R29, PT ;  /* 0x0000001dfb00720c */ /* 0x000fda0003f24070 */
[----:B------:R-:W-:Y:S02]  /*127c0*/  @!P1 IADD3 R29, R29, -R251, RZ ;  /* 0x800000fb1d1d9210 */ /* 0x000fe40007ffe0ff */
        /* <DEDUP_REMOVED lines=13> */
[----:B------:R-:W-:Y:S01]  /*128a0*/  @!P6 IMAD.MOV R9, RZ, RZ, -R9 ;  /* 0x000000ffff09e224 */ /* 0x000fe200078e0a09 */
[----:B------:R-:W-:Y:S01]  /*128b0*/  ISETP.GE.AND P5, PT, R18, RZ, PT ;  /* 0x000000ff1200720c */ /* 0x000fe20003fa6270 */
[----:B------:R-:W-:Y:S01]  /*128c0*/  @!P3 IMAD.IADD R24, R24, 0x1, -R251 ;  /* 0x000000011818b824 */ /* 0x000fe200078e0afb */
[----:B------:R-:W-:Y:S01]  /*128d0*/  ISETP.GE.AND P0, PT, R20, RZ, PT ;  /* 0x000000ff1400720c */ /* 0x000fe20003f06270 */
[----:B------:R-:W-:Y:S01]  /*128e0*/  @!P4 IMAD.MOV R10, RZ, RZ, -R10 ;  /* 0x000000ffff0ac224 */ /* 0x000fe200078e0a0a */
[----:B------:R-:W4:Y:S04]  /*128f0*/  LDL.LU R20, [R1+0x208] ;  /* 0x0002080001147983 */ /* 0x000f280000300800 */
[----:B------:R-:W4:Y:S01]  /*12900*/  LDL.LU R18, [R1+0x204] ;  /* 0x0002040001127983 */ /* 0x000f220000300800 */
[----:B------:R-:W-:-:S03]  /*12910*/  ISETP.GE.AND P2, PT, R19, RZ, PT ;  /* 0x000000ff1300720c */ /* 0x000fc60003f46270 */
[----:B------:R-:W4:Y:S04]  /*12920*/  LDL.LU R19, [R1+0x200] ;  /* 0x0002000001137983 */ /* 0x000f280000300800 */
[----:B------:R1:W-:Y:S02]  /*12930*/  STL [R1+0x1ec], R9 ;  /* 0x0001ec0901007387 */ /* 0x0003e40000100800 */
[----:B-1----:R-:W-:Y:S01]  /*12940*/  IMAD.MOV.U32 R9, RZ, RZ, R32 ;  /* 0x000000ffff097224 */ /* 0x002fe200078e0020 */
[----:B------:R-:W-:Y:S02]  /*12950*/  ISETP.GE.AND P3, PT, R34, RZ, PT ;  /* 0x000000ff2200720c */ /* 0x000fe40003f66270 */
[----:B------:R-:W4:Y:S04]  /*12960*/  LDL R34, [R1+0x3518] ;  /* 0x0035180001227983 */ /* 0x000f280000100800 */
[----:B------:R1:W-:Y:S01]  /*12970*/  STL [R1+0x1e8], R10 ;  /* 0x0001e80a01007387 */ /* 0x0003e20000100800 */
[----:B------:R-:W-:-:S03]  /*12980*/  @!P0 IADD3 R9, -R9, RZ, RZ ;  /* 0x000000ff09098210 */ /* 0x000fc60007ffe1ff */
        /* <DEDUP_REMOVED lines=26> */
[----:B------:R-:W-:Y:S01]  /*12b30*/  IMAD.MOV.U32 R12, RZ, RZ, R30 ;  /* 0x000000ffff0c7224 */ /* 0x000fe200078e001e */
[----:B------:R-:W-:Y:S02]  /*12b40*/  ISETP.GT.U32.AND P2, PT, R251, R24, PT ;  /* 0x00000018fb00720c */ /* 0x000fe40003f44070 */
[----:B-1----:R-:W-:-:S05]  /*12b50*/  IADD3 R9, R246, 0x1ec, RZ ;  /* 0x000001ecf6097810 */ /* 0x002fca0007ffe0ff */
[----:B------:R-:W-:Y:S04]  /*12b60*/  STL [R1+0x3404], R9 ;  /* 0x0034040901007387 */ /* 0x000fe80000100800 */
[----:B------:R1:W-:Y:S04]  /*12b70*/  STL [R1+0x1d8], R10 ;  /* 0x0001d80a01007387 */ /* 0x0003e80000100800 */
[----:B------:R-:W4:Y:S01]  /*12b80*/  LDL.LU R11, [R1+0x284] ;  /* 0x00028400010b7983 */ /* 0x000f220000300800 */
[----:B-1----:R-:W-:Y:S02]  /*12b90*/  IMAD.MOV.U32 R10, RZ, RZ, R27 ;  /* 0x000000ffff0a7224 */ /* 0x002fe400078e001b */
[----:B------:R-:W-:Y:S01]  /*12ba0*/  @!P2 IMAD.IADD R24, R24, 0x1, -R251 ;  /* 0x000000011818a824 */ /* 0x000fe200078e0afb */
[----:B--2---:R-:W-:-:S02]  /*12bb0*/  ISETP.GT.U32.AND P3, PT, R251, R21, PT ;  /* 0x00000015fb00720c */ /* 0x004fc40003f64070 */
[----:B---3--:R-:W-:-:S11]  /*12bc0*/  ISETP.GT.U32.AND P1, PT, R251, R23, PT ;  /* 0x00000017fb00720c */ /* 0x008fd60003f24070 */
[--C-:B------:R-:W-:Y:S01]  /*12bd0*/  @!P3 IMAD.IADD R21, R21, 0x1, -R251.reuse ;  /* 0x000000011515b824 */ /* 0x100fe200078e0afb */
[C---:B----4-:R-:W-:Y:S02]  /*12be0*/  ISETP.GT.U32.AND P4, PT, R251.reuse, R20, PT ;  /* 0x00000014fb00720c */ /* 0x050fe40003f84070 */
[----:B------:R-:W-:Y:S01]  /*12bf0*/  ISETP.GT.U32.AND P0, PT, R251, R18, PT ;  /* 0x00000012fb00720c */ /* 0x000fe20003f04070 */
[----:B------:R-:W-:Y:S01]  /*12c00*/  @!P1 IMAD.IADD R23, R23, 0x1, -R251 ;  /* 0x0000000117179824 */ /* 0x000fe200078e0afb */
[----:B------:R-:W-:-:S09]  /*12c10*/  ISETP.GT.U32.AND P6, PT, R251, R19, PT ;  /* 0x00000013fb00720c */ /* 0x000fd20003fc4070 */
[----:B------:R-:W-:Y:S02]  /*12c20*/  @!P4 IADD3 R20, R20, -R251, RZ ;  /* 0x800000fb1414c210 */ /* 0x000fe40007ffe0ff */
        /* <DEDUP_REMOVED lines=19> */
[----:B-1----:R-:W-:-:S02]  /*12d60*/  MOV R12, R26 ;  /* 0x0000001a000c7202 */ /* 0x002fc40000000f00 */
[----:B------:R-:W4:Y:S03]  /*12d70*/  LDL R26, [R1+0x355c] ;  /* 0x00355c00011a7983 */ /* 0x000f260000100800 */
        /* <DEDUP_REMOVED lines=11> */
[C---:B------:R-:W-:Y:S02]  /*12e30*/  ISETP.GT.U32.AND P3, PT, R251.reuse, R23, PT ;  /* 0x00000017fb00720c */ /* 0x040fe40003f64070 */
[C---:B------:R-:W-:Y:S02]  /*12e40*/  ISETP.GT.U32.AND P1, PT, R251.reuse, R20, PT ;  /* 0x00000014fb00720c */ /* 0x040fe40003f24070 */
[C---:B------:R-:W-:Y:S02]  /*12e50*/  ISETP.GT.U32.AND P4, PT, R251.reuse, R18, PT ;  /* 0x00000012fb00720c */ /* 0x040fe40003f84070 */
[----:B------:R-:W-:Y:S02]  /*12e60*/  @!P0 IADD3 R12, -R12, RZ, RZ ;  /* 0x000000ff0c0c8210 */ /* 0x000fe40007ffe1ff */
[----:B------:R-:W-:-:S03]  /*12e70*/  ISETP.GT.U32.AND P0, PT, R251, R19, PT ;  /* 0x00000013fb00720c */ /* 0x000fc60003f04070 */
[----:B------:R-:W-:Y:S01]  /*12e80*/  @!P2 IMAD.IADD R13, R13, 0x1, -R251 ;  /* 0x000000010d0da824 */ /* 0x000fe200078e0afb */
[----:B------:R-:W-:-:S04]  /*12e90*/  ISETP.GT.U32.AND P2, PT, R251, R21, PT ;  /* 0x00000015fb00720c */ /* 0x000fc80003f44070 */
[----:B------:R-:W-:Y:S01]  /*12ea0*/  ISETP.GT.U32.AND P5, PT, R251, R13, PT ;  /* 0x0000000dfb00720c */ /* 0x000fe20003fa4070 */
[--C-:B------:R-:W-:Y:S02]  /*12eb0*/  @!P3 IMAD.IADD R23, R23, 0x1, -R251.reuse ;  /* 0x000000011717b824 */ /* 0x100fe400078e0afb */
[--C-:B------:R-:W-:Y:S02]  /*12ec0*/  @!P1 IMAD.IADD R20, R20, 0x1, -R251.reuse ;  /* 0x0000000114149824 */ /* 0x100fe400078e0afb */
[--C-:B------:R-:W-:Y:S02]  /*12ed0*/  @!P4 IMAD.IADD R18, R18, 0x1, -R251.reuse ;  /* 0x000000011212c824 */ /* 0x100fe400078e0afb */
[----:B------:R-:W-:Y:S02]  /*12ee0*/  @!P6 IMAD.MOV R10, RZ, RZ, -R10 ;  /* 0x000000ffff0ae224 */ /* 0x000fe400078e0a0a */
[--C-:B------:R-:W-:Y:S02]  /*12ef0*/  @!P2 IMAD.IADD R21, R21, 0x1, -R251.reuse ;  /* 0x000000011515a824 */ /* 0x100fe400078e0afb */
[----:B------:R-:W-:Y:S01]  /*12f00*/  @!P0 IMAD.IADD R19, R19, 0x1, -R251 ;  /* 0x0000000113138824 */ /* 0x000fe200078e0afb */
[----:B------:R1:W-:Y:S01]  /*12f10*/  STL [R1+0x1c4], R12 ;  /* 0x0001c40c01007387 */ /* 0x0003e20000100800 */
[----:B------:R-:W-:-:S03]  /*12f20*/  @!P5 IADD3 R13, R13, -R251, RZ ;  /* 0x800000fb0d0dd210 */ /* 0x000fc60007ffe0ff */
        /* <DEDUP_REMOVED lines=9> */
[----:B------:R-:W-:Y:S02]  /*12fc0*/  @!P3 IMAD.IADD R33, R33, 0x1, -R251 ;  /* 0x000000012121b824 */ /* 0x000fe400078e0afb */
[----:B------:R-:W-:Y:S01]  /*12fd0*/  @!P2 IMAD.MOV R21, RZ, RZ, -R21 ;  /* 0x000000ffff15a224 */ /* 0x000fe200078e0a15 */
[----:B------:R-:W-:Y:S02]  /*12fe0*/  ISETP.GE.AND P5, PT, R27, RZ, PT ;  /* 0x000000ff1b00720c */ /* 0x000fe40003fa6270 */
[----:B------:R-:W3:Y:S01]  /*12ff0*/  LDL.LU R27, [R1+0x268] ;  /* 0x00026800011b7983 */ /* 0x000ee20000300800 */
[--C-:B------:R-:W-:Y:S02]  /*13000*/  @!P1 IMAD.IADD R32, R32, 0x1, -R251.reuse ;  /* 0x0000000120209824 */ /* 0x100fe400078e0afb */
[--C-:B------:R-:W-:Y:S01]  /*13010*/  @!P4 IMAD.IADD R31, R31, 0x1, -R251.reuse ;  /* 0x000000011f1fc824 */ /* 0x100fe200078e0afb */
[----:B------:R-:W-:Y:S01]  /*13020*/  ISETP.GE.AND P3, PT, R26, RZ, PT ;  /* 0x000000ff1a00720c */ /* 0x000fe20003f66270 */
[----:B------:R-:W-:Y:S01]  /*13030*/  @!P0 IMAD.IADD R30, R30, 0x1, -R251 ;  /* 0x000000011e1e8824 */ /* 0x000fe200078e0afb */
[----:B------:R-:W4:Y:S01]  /*13040*/  LDL.LU R26, [R1+0x264] ;  /* 0x00026400011a7983 */ /* 0x000f220000300800 */
[----:B------:R-:W-:-:S03]  /*13050*/  ISETP.GE.AND P1, PT, R25, RZ, PT ;  /* 0x000000ff1900720c */ /* 0x000fc60003f26270 */
[----:B------:R-:W4:Y:S01]  /*13060*/  LDL.LU R25, [R1+0x260] ;  /* 0x0002600001197983 */ /* 0x000f220000300800 */
[----:B------:R-:W-:Y:S01]  /*13070*/  @!P5 IMAD.MOV R12, RZ, RZ, -R12 ;  /* 0x000000ffff0cd224 */ /* 0x000fe200078e0a0c */
[----:B------:R-:W-:Y:S02]  /*13080*/  ISETP.GE.AND P4, PT, R24, RZ, PT ;  /* 0x000000ff1800720c */ /* 0x000fe40003f86270 */
[----:B------:R-:W4:Y:S01]  /*13090*/  LDL.LU R24, [R1+0x25c] ;  /* 0x00025c0001187983 */ /* 0x000f220000300800 */
[----:B------:R-:W-:-:S03]  /*130a0*/  ISETP.GE.AND P0, PT, R22, RZ, PT ;  /* 0x000000ff1600720c */ /* 0x000fc60003f06270 */
[----:B------:R-:W4:Y:S04]  /*130b0*/  LDL.LU R22, [R1+0x258] ;  /* 0x0002580001167983 */ /* 0x000f280000300800 */
[----:B------:R1:W-:Y:S04]  /*130c0*/  STL [R1+0x1bc], R21 ;  /* 0x0001bc1501007387 */ /* 0x0003e80000100800 */
[----:B------:R-:W4:Y:S04]  /*130d0*/  LDL R23, [R1+0x35a8] ;  /* 0x0035a80001177983 */ /* 0x000f280000100800 */
[----:B-1----:R-:W4:Y:S04]  /*130e0*/  LDL R21, [R1+0x3574] ;  /* 0x0035740001157983 */ /* 0x002f280000100800 */
[----:B------:R1:W-:Y:S01]  /*130f0*/  STL [R1+0x1b8], R12 ;  /* 0x0001b80c01007387 */ /* 0x0003e20000100800 */
[----:B------:R-:W-:-:S02]  /*13100*/  @!P3 IMAD.MOV R20, RZ, RZ, -R20 ;  /* 0x000000ffff14b224 */ /* 0x000fc400078e0a14 */
[----:B------:R-:W-:Y:S02]  /*13110*/  @!P4 IMAD.MOV R34, RZ, RZ, -R34 ;  /* 0x000000ffff22c224 */ /* 0x000fe400078e0a22 */
[----:B-1----:R-:W-:Y:S02]  /*13120*/  IMAD.MOV.U32 R12, RZ, RZ, R18 ;  /* 0x000000ffff0c7224 */ /* 0x002fe400078e0012 */
[----:B------:R-:W4:Y:S03]  /*13130*/  LDL R18, [R1+0x3580] ;  /* 0x0035800001127983 */ /* 0x000f260000100800 */
[----:B------:R-:W-:Y:S01]  /*13140*/  @!P1 IADD3 R12, -R12, RZ, RZ ;  /* 0x000000ff0c0c9210 */ /* 0x000fe20007ffe1ff */
        /* <DEDUP_REMOVED lines=8> */
[----:B------:R-:W-:-:S04]  /*131d0*/  ISETP.GT.U32.AND P6, PT, R251, R28, PT ;  /* 0x0000001cfb00720c */ /* 0x000fc80003fc4070 */
[C---:B------:R-:W-:Y:S01]  /*131e0*/  ISETP.GT.U32.AND P2, PT, R251.reuse, R11, PT ;  /* 0x0000000bfb00720c */ /* 0x040fe20003f44070 */
[----:B------:R-:W-:Y:S01]  /*131f0*/  IMAD.MOV.U32 R12, RZ, RZ, R13 ;  /* 0x000000ffff0c7224 */ /* 0x000fe200078e000d */
[----:B------:R-:W-:-:S07]  /*13200*/  ISETP.GT.U32.AND P5, PT, R251, R33, PT ;  /* 0x00000021fb00720c */ /* 0x000fce0003fa4070 */
[----:B------:R-:W-:Y:S01]  /*13210*/  @!P6 IADD3 R28, R28, -R251, RZ ;  /* 0x800000fb1c1ce210 */ /* 0x000fe20007ffe0ff */
[----:B------:R-:W-:Y:S01]  /*13220*/  @!P0 IMAD.MOV R12, RZ, RZ, -R12 ;  /* 0x000000ffff0c8224 */ /* 0x000fe200078e0a0c */
[C---:B------:R-:W-:Y:S02]  /*13230*/  ISETP.GT.U32.AND P3, PT, R251.reuse, R32, PT ;  /* 0x00000020fb00720c */ /* 0x040fe40003f64070 */
[----:B------:R-:W-:Y:S01]  /*13240*/  ISETP.GT.U32.AND P6, PT, R251, R28, PT ;  /* 0x0000001cfb00720c */ /* 0x000fe20003fc4070 */
[--C-:B------:R-:W-:Y:S01]  /*13250*/  @!P2 IMAD.IADD R11, R11, 0x1, -R251.reuse ;  /* 0x000000010b0ba824 */ /* 0x100fe200078e0afb */
[----:B------:R-:W-:Y:S02]  /*13260*/  ISETP.GT.U32.AND P1, PT, R251, R31, PT ;  /* 0x0000001ffb00720c */ /* 0x000fe40003f24070 */
[----:B------:R-:W-:Y:S01]  /*13270*/  IABS R9, R9 ;  /* 0x0000000900097213 */ /* 0x000fe20000000000 */
[----:B------:R-:W-:-:S04]  /*13280*/  @!P5 IMAD.IADD R33, R33, 0x1, -R251 ;  /* 0x000000012121d824 */ /* 0x000fc800078e0afb */
[----:B------:R-:W-:-:S04]  /*13290*/  IMAD.HI.U32 R10, R252, R9, RZ ;  /* 0x00000009fc0a7227 */ /* 0x000fc800078e00ff */
[--C-:B------:R-:W-:Y:S02]  /*132a0*/  @!P6 IMAD.IADD R28, R28, 0x1, -R251.reuse ;  /* 0x000000011c1ce824 */ /* 0x100fe400078e0afb */
[----:B------:R-:W-:Y:S01]  /*132b0*/  @!P3 IMAD.IADD R32, R32, 0x1, -R251 ;  /* 0x000000012020b824 */ /* 0x000fe200078e0afb */
[----:B------:R-:W-:Y:S01]  /*132c0*/  @!P1 IADD3 R31, R31, -R251, RZ ;  /* 0x800000fb1f1f9210 */ /* 0x000fe20007ffe0ff */
        /* <DEDUP_REMOVED lines=10> */
[----:B----4-:R-:W-:-:S11]  /*13370*/  ISETP.GT.U32.AND P5, PT, R251, R26, PT ;  /* 0x0000001afb00720c */ /* 0x010fd60003fa4070 */
[--C-:B------:R-:W-:Y:S01]  /*13380*/  @!P2 IMAD.IADD R27, R27, 0x1, -R251.reuse ;  /* 0x000000011b1ba824 */ /* 0x100fe200078e0afb */
[C---:B------:R-:W-:Y:S01]  /*13390*/  ISETP.GT.U32.AND P3, PT, R251.reuse, R25, PT ;  /* 0x00000019fb00720c */ /* 0x040fe20003f64070 */
[----:B------:R-:W-:Y:S01]  /*133a0*/  @!P5 IMAD.IADD R26, R26, 0x1, -R251 ;  /* 0x000000011a1ad824 */ /* 0x000fe200078e0afb */
[----:B------:R-:W-:Y:S02]  /*133b0*/  ISETP.GT.U32.AND P1, PT, R251, R24, PT ;  /* 0x00000018fb00720c */ /* 0x000fe40003f24070 */
[----:B------:R-:W-:Y:S02]  /*133c0*/  ISETP.GE.AND P6, PT, R23, RZ, PT ;  /* 0x000000ff1700720c */ /* 0x000fe40003fc6270 */
[----:B------:R-:W-:-:S07]  /*133d0*/  ISETP.GE.AND P0, PT, R21, RZ, PT ;  /* 0x000000ff1500720c */ /* 0x000fce0003f06270 */
[----:B------:R-:W-:Y:S02]  /*133e0*/  @!P3 IMAD.IADD R25, R25, 0x1, -R251 ;  /* 0x000000011919b824 */ /* 0x000fe400078e0afb */
[----:B------:R-:W-:Y:S02]  /*133f0*/  @!P1 IADD3 R24, R24, -R251, RZ ;  /* 0x800000fb18189210 */ /* 0x000fe40007ffe0ff */
[----:B------:R-:W-:Y:S01]  /*13400*/  @!P6 IMAD.MOV R10, RZ, RZ, -R10 ;  /* 0x000000ffff0ae224 */ /* 0x000fe200078e0a0a */
[----:B------:R-:W-:Y:S02]  /*13410*/  ISETP.GE.AND P2, PT, R18, RZ, PT ;  /* 0x000000ff1200720c */ /* 0x000fe40003f46270 */
[----:B------:R-:W2:Y:S01]  /*13420*/  LDL.LU R18, [R1+0x254] ;  /* 0x0002540001127983 */ /* 0x000ea20000300800 */
[----:B------:R-:W-:-:S03]  /*13430*/  @!P0 IMAD.MOV R11, RZ, RZ, -R11 ;  /* 0x000000ffff0b8224 */ /* 0x000fc600078e0a0b */
[----:B------:R-:W3:Y:S01]  /*13440*/  LDL.LU R23, [R1+0x250] ;  /* 0x0002500001177983 */ /* 0x000ee20000300800 */
[----:B------:R-:W-:Y:S02]  /*13450*/  ISETP.GE.AND P3, PT, R19, RZ, PT ;  /* 0x000000ff1300720c */ /* 0x000fe40003f66270 */
        /* <DEDUP_REMOVED lines=12> */
[----:B-1----:R-:W-:-:S03]  /*13520*/  MOV R11, R31 ;  /* 0x0000001f000b7202 */ /* 0x002fc60000000f00 */
[----:B------:R1:W-:Y:S02]  /*13530*/  STL [R1+0x19c], R10 ;  /* 0x00019c0a01007387 */ /* 0x0003e40000100800 */
[----:B------:R-:W-:Y:S02]  /*13540*/  @!P5 IMAD.MOV R11, RZ, RZ, -R11 ;  /* 0x000000ffff0bd224 */ /* 0x000fe400078e0a0b */
        /* <DEDUP_REMOVED lines=17> */
[----:B------:R-:W-:Y:S01]  /*13660*/  @!P4 IADD3 R29, R29, -R251, RZ ;  /* 0x800000fb1d1dc210 */ /* 0x000fe20007ffe0ff */
[----:B------:R-:W-:-:S03]  /*13670*/  @!P6 IMAD.IADD R25, R25, 0x1, -R251 ;  /* 0x000000011919e824 */ /* 0x000fc600078e0afb */
[----:B------:R-:W-:Y:S01]  /*13680*/  @!P5 IMAD.IADD R22, R22, 0x1, -R251 ;  /* 0x000000011616d824 */ /* 0x000fe200078e0afb */
[----:B------:R1:W-:Y:S01]  /*13690*/  STL [R1+0x194], R10 ;  /* 0x0001940a01007387 */ /* 0x0003e20000100800 */
[----:B------:R-:W-:Y:S01]  /*136a0*/  IMAD.MOV.U32 R13, RZ, RZ, R29 ;  /* 0x000000ffff0d7224 */ /* 0x000fe200078e001d */
[----:B-1----:R-:W-:-:S05]  /*136b0*/  IADD3 R10, R246, 0x1ed, RZ ;  /* 0x000001edf60a7810 */ /* 0x002fca0007ffe0ff */
[----:B------:R-:W-:Y:S04]  /*136c0*/  STL [R1+0x33fc], R10 ;  /* 0x0033fc0a01007387 */ /* 0x000fe80000100800 */
[----:B------:R1:W-:Y:S04]  /*136d0*/  STL [R1+0x190], R11 ;  /* 0x0001900b01007387 */ /* 0x0003e80000100800 */
[----:B------:R-:W4:Y:S01]  /*136e0*/  LDL.LU R12, [R1+0x2c8] ;  /* 0x0002c800010c7983 */ /* 0x000f220000300800 */
[----:B-1----:R-:W-:Y:S01]  /*136f0*/  IMAD.MOV.U32 R11, RZ, RZ, R27 ;  /* 0x000000ffff0b7224 */ /* 0x002fe200078e001b */
[----:B------:R-:W-:-:S13]  /*13700*/  ISETP.GT.U32.AND P3, PT, R251, R24, PT ;  /* 0x00000018fb00720c */ /* 0x000fda0003f64070 */
[----:B------:R-:W-:Y:S01]  /*13710*/  @!P3 IMAD.IADD R24, R24, 0x1, -R251 ;  /* 0x000000011818b824 */ /* 0x000fe200078e0afb */
[C---:B--2---:R-:W-:Y:S02]  /*13720*/  ISETP.GT.U32.AND P1, PT, R251.reuse, R18, PT ;  /* 0x00000012fb00720c */ /* 0x044fe40003f24070 */
[C---:B---3--:R-:W-:Y:S02]  /*13730*/  ISETP.GT.U32.AND P4, PT, R251.reuse, R23, PT ;  /* 0x00000017fb00720c */ /* 0x048fe40003f84070 */
[----:B----4-:R-:W-:-:S09]  /*13740*/  ISETP.GT.U32.AND P0, PT, R251, R20, PT ;  /* 0x00000014fb00720c */ /* 0x010fd20003f04070 */
[--C-:B------:R-:W-:Y:S01]  /*13750*/  @!P1 IMAD.IADD R18, R18, 0x1, -R251.reuse ;  /* 0x0000000112129824 */ /* 0x100fe200078e0afb */
[C---:B------:R-:W-:Y:S02]  /*13760*/  ISETP.GT.U32.AND P2, PT, R251.reuse, R21, PT ;  /* 0x00000015fb00720c */ /* 0x040fe40003f44070 */
[----:B------:R-:W-:Y:S02]  /*13770*/  ISETP.GT.U32.AND P6, PT, R251, R19, PT ;  /* 0x00000013fb00720c */ /* 0x000fe40003fc4070 */
[----:B------:R-:W-:Y:S02]  /*13780*/  ISETP.GE.AND P5, PT, R34, RZ, PT ;  /* 0x000000ff2200720c */ /* 0x000fe40003fa6270 */
[----:B------:R-:W-:Y:S01]  /*13790*/  ISETP.GE.AND P1, PT, R33, RZ, PT ;  /* 0x000000ff2100720c */ /* 0x000fe20003f26270 */
[----:B------:R-:W-:Y:S01]  /*137a0*/  @!P0 IMAD.IADD R20, R20, 0x1, -R251 ;  /* 0x0000000114148824 */ /* 0x000fe200078e0afb */
[----:B------:R-:W-:-:S05]  /*137b0*/  @!P4 IADD3 R23, R23, -R251, RZ ;  /* 0x800000fb1717c210 */ /* 0x000fca0007ffe0ff */
[--C-:B------:R-:W-:Y:S01]  /*137c0*/  @!P2 IMAD.IADD R21, R21, 0x1, -R251.reuse ;  /* 0x000000011515a824 */ /* 0x100fe200078e0afb */
[----:B------:R-:W-:Y:S01]  /*137d0*/  ISETP.GE.AND P4, PT, R32, RZ, PT ;  /* 0x000000ff2000720c */ /* 0x000fe20003f86270 */
[----:B------:R-:W2:Y:S02]  /*137e0*/  LDL.LU R33, [R1+0x2c4] ;  /* 0x0002c40001217983 */ /* 0x000ea40000300800 */
[----:B------:R-:W-:Y:S01]  /*137f0*/  @!P5 IADD3 R13, -R13, RZ, RZ ;  /* 0x000000ff0d0dd210 */ /* 0x000fe20007ffe1ff */
        /* <DEDUP_REMOVED lines=19> */
[----:B------:R-:W-:Y:S04]  /*13930*/  STL [R1+0x184], R13 ;  /* 0x0001840d01007387 */ /* 0x000fe80000100800 */
[----:B------:R1:W-:Y:S02]  /*13940*/  STL [R1+0x180], R11 ;  /* 0x0001800b01007387 */ /* 0x0003e40000100800 */
[----:B-1----:R-:W-:-:S02]  /*13950*/  MOV R11, R22 ;  /* 0x00000016000b7202 */ /* 0x002fc40000000f00 */
[----:B------:R-:W4:Y:S01]  /*13960*/  LDL R22, [R1+0x35c0] ;  /* 0x0035c00001167983 */ /* 0x000f220000100800 */
[----:B------:R-:W-:-:S03]  /*13970*/  IMAD.MOV.U32 R13, RZ, RZ, R24 ;  /* 0x000000ffff0d7224 */ /* 0x000fc600078e0018 */
[----:B------:R-:W4:Y:S01]  /*13980*/  LDL R24, [R1+0x35b4] ;  /* 0x0035b40001187983 */ /* 0x000f220000100800 */
[C---:B------:R-:W-:Y:S01]  /*13990*/  ISETP.GT.U32.AND P3, PT, R251.reuse, R14, PT ;  /* 0x0000000efb00720c */ /* 0x040fe20003f64070 */
[----:B------:R-:W-:Y:S01]  /*139a0*/  @!P2 IMAD.MOV R13, RZ, RZ, -R13 ;  /* 0x000000ffff0da224 */ /* 0x000fe200078e0a0d */
[C---:B------:R-:W-:Y:S02]  /*139b0*/  ISETP.GT.U32.AND P2, PT, R251.reuse, R19, PT ;  /* 0x00000013fb00720c */ /* 0x040fe40003f44070 */
[C---:B------:R-:W-:Y:S02]  /*139c0*/  ISETP.GT.U32.AND P1, PT, R251.reuse, R23, PT ;  /* 0x00000017fb00720c */ /* 0x040fe40003f24070 */
[C---:B------:R-:W-:Y:S02]  /*139d0*/  ISETP.GT.U32.AND P4, PT, R251.reuse, R20, PT ;  /* 0x00000014fb00720c */ /* 0x040fe40003f84070 */
[----:B------:R-:W-:-:S05]  /*139e0*/  ISETP.GT.U32.AND P0, PT, R251, R21, PT ;  /* 0x00000015fb00720c */ /* 0x000fca0003f04070 */
[--C-:B------:R-:W-:Y:S01]  /*139f0*/  @!P3 IMAD.IADD R14, R14, 0x1, -R251.reuse ;  /* 0x000000010e0eb824 */ /* 0x100fe200078e0afb */
[----:B------:R-:W-:Y:S02]  /*13a00*/  ISETP.GT.U32.AND P3, PT, R251, R18, PT ;  /* 0x00000012fb00720c */ /* 0x000fe40003f64070 */
[----:B------:R-:W-:Y:S02]  /*13a10*/  @!P2 IADD3 R19, R19, -R251, RZ ;  /* 0x800000fb1313a210 */ /* 0x000fe40007ffe0ff */
[----:B------:R-:W-:Y:S01]  /*13a20*/  ISETP.GT.U32.AND P5, PT, R251, R14, PT ;  /* 0x0000000efb00720c */ /* 0x000fe20003fa4070 */
[--C-:B------:R-:W-:Y:S02]  /*13a30*/  @!P1 IMAD.IADD R23, R23, 0x1, -R251.reuse ;  /* 0x0000000117179824 */ /* 0x100fe400078e0afb */
[--C-:B------:R-:W-:Y:S02]  /*13a40*/  @!P4 IMAD.IADD R20, R20, 0x1, -R251.reuse ;  /* 0x000000011414c824 */ /* 0x100fe400078e0afb */
[----:B------:R-:W-:-:S02]  /*13a50*/  @!P0 IMAD.IADD R21, R21, 0x1, -R251 ;  /* 0x0000000115158824 */ /* 0x000fc400078e0afb */
[----:B------:R-:W-:Y:S02]  /*13a60*/  @!P6 IMAD.MOV R11, RZ, RZ, -R11 ;  /* 0x000000ffff0be224 */ /* 0x000fe400078e0a0b */
[--C-:B------:R-:W-:Y:S01]  /*13a70*/  @!P3 IMAD.IADD R18, R18, 0x1, -R251.reuse ;  /* 0x000000011212b824 */ /* 0x100fe200078e0afb */
[----:B------:R1:W-:Y:S03]  /*13a80*/  STL [R1+0x17c], R13 ;  /* 0x00017c0d01007387 */ /* 0x0003e60000100800 */
[----:B------:R-:W-:Y:S01]  /*13a90*/  @!P5 IMAD.IADD R14, R14, 0x1, -R251 ;  /* 0x000000010e0ed824 */ /* 0x000fe200078e0afb */
[----:B------:R-:W-:Y:S01]  /*13aa0*/  STL [R1+0x178], R11 ;  /* 0x0001780b01007387 */ /* 0x000fe20000100800 */
[----:B-1----:R-:W-:Y:S02]  /*13ab0*/  IMAD.MOV.U32 R13, RZ, RZ, R23 ;  /* 0x000000ffff0d7224 */ /* 0x002fe400078e0017 */
[----:B------:R-:W-:Y:S01]  /*13ac0*/  IMAD.MOV.U32 R34, RZ, RZ, R19 ;  /* 0x000000ffff227224 */ /* 0x000fe200078e0013 */
[----:B--2---:R-:W-:-:S02]  /*13ad0*/  ISETP.GT.U32.AND P1, PT, R251, R33, PT ;  /* 0x00000021fb00720c */ /* 0x004fc40003f24070 */
[----:B---3--:R-:W-:Y:S02]  /*13ae0*/  ISETP.GE.AND P3, PT, R30, RZ, PT ;  /* 0x000000ff1e00720c */ /* 0x008fe40003f66270 */
[----:B------:R-:W2:Y:S01]  /*13af0*/  LDL.LU R30, [R1+0x2b0] ;  /* 0x0002b000011e7983 */ /* 0x000ea20000300800 */
[C---:B----4-:R-:W-:Y:S02]  /*13b00*/  ISETP.GT.U32.AND P4, PT, R251.reuse, R32, PT ;  /* 0x00000020fb00720c */ /* 0x050fe40003f84070 */
[C---:B------:R-:W-:Y:S02]  /*13b10*/  ISETP.GT.U32.AND P2, PT, R251.reuse, R29, PT ;  /* 0x0000001dfb00720c */ /* 0x040fe40003f44070 */
[----:B------:R-:W-:-:S04]  /*13b20*/  ISETP.GT.U32.AND P0, PT, R251, R31, PT ;  /* 0x0000001ffb00720c */ /* 0x000fc80003f04070 */
[----:B------:R-:W-:-:S05]  /*13b30*/  @!P1 IMAD.IADD R33, R33, 0x1, -R251 ;  /* 0x0000000121219824 */ /* 0x000fca00078e0afb */
        /* <DEDUP_REMOVED lines=11> */
[----:B------:R-:W-:Y:S02]  /*13bf0*/  MOV R22, R18 ;  /* 0x0000001200167202 */ /* 0x000fe40000000f00 */
[----:B------:R-:W-:Y:S02]  /*13c00*/  ISETP.GE.AND P0, PT, R24, RZ, PT ;  /* 0x000000ff1800720c */ /* 0x000fe40003f06270 */
[----:B------:R-:W4:Y:S01]  /*13c10*/  LDL.LU R24, [R1+0x2a0] ;  /* 0x0002a00001187983 */ /* 0x000f220000300800 */
[----:B------:R-:W-:-:S03]  /*13c20*/  @!P3 IMAD.MOV R22, RZ, RZ, -R22 ;  /* 0x000000ffff16b224 */ /* 0x000fc600078e0a16 */
[----:B------:R-:W4:Y:S04]  /*13c30*/  LDL.LU R18, [R1+0x29c] ;  /* 0x00029c0001127983 */ /* 0x000f280000300800 */
[----:B------:R1:W-:Y:S04]  /*13c40*/  STL [R1+0x174], R22 ;  /* 0x0001741601007387 */ /* 0x0003e80000100800 */
[----:B------:R-:W4:Y:S04]  /*13c50*/  LDL R23, [R1+0x359c] ;  /* 0x00359c0001177983 */ /* 0x000f280000100800 */
[----:B-1----:R-:W4:Y:S01]  /*13c60*/  LDL R22, [R1+0x35ec] ;  /* 0x0035ec0001167983 */ /* 0x002f220000100800 */
[----:B------:R-:W-:-:S03]  /*13c70*/  @!P1 IADD3 R20, -R20, RZ, RZ ;  /* 0x000000ff14149210 */ /* 0x000fc60007ffe1ff */
        /* <DEDUP_REMOVED lines=22> */
[----:B------:R-:W-:Y:S01]  /*13de0*/  @!P3 IMAD.IADD R12, R12, 0x1, -R251 ;  /* 0x000000010c0cb824 */ /* 0x000fe200078e0afb */
[----:B------:R-:W-:Y:S02]  /*13df0*/  IABS R10, R10 ;  /* 0x0000000a000a7213 */ /* 0x000fe40000000000 */
[----:B------:R-:W-:-:S03]  /*13e00*/  @!P5 IADD3 R33, R33, -R251, RZ ;  /* 0x800000fb2121d210 */ /* 0x000fc60007ffe0ff */
        /* <DEDUP_REMOVED lines=17> */
[----:B------:R-:W-:Y:S02]  /*13f20*/  @!P5 IADD3 R26, R26, -R251, RZ ;  /* 0x800000fb1a1ad210 */ /* 0x000fe40007ffe0ff */
[--C-:B------:R-:W-:Y:S01]  /*13f30*/  @!P1 IMAD.IADD R25, R25, 0x1, -R251.reuse ;  /* 0x0000000119199824 */ /* 0x100fe200078e0afb */
[----:B------:R-:W-:Y:S02]  /*13f40*/  ISETP.GT.U32.AND P4, PT, R251, R24, PT ;  /* 0x00000018fb00720c */ /* 0x000fe40003f84070 */
[----:B------:R-:W-:Y:S02]  /*13f50*/  ISETP.GE.AND P6, PT, R23, RZ, PT ;  /* 0x000000ff1700720c */ /* 0x000fe40003fc6270 */
[----:B------:R-:W-:Y:S02]  /*13f60*/  ISETP.GE.AND P2, PT, R22, RZ, PT ;  /* 0x000000ff1600720c */ /* 0x000fe40003f46270 */
[----:B------:R-:W2:Y:S07]  /*13f70*/  LDL.LU R22, [R1+0x298] ;  /* 0x0002980001167983 */ /* 0x000eae0000300800 */
[----:B------:R-:W-:Y:S01]  /*13f80*/  @!P4 IMAD.IADD R24, R24, 0x1, -R251 ;  /* 0x000000011818c824 */ /* 0x000fe200078e0afb */
[----:B------:R-:W3:Y:S01]  /*13f90*/  LDL.LU R23, [R1+0x294] ;  /* 0x0002940001177983 */ /* 0x000ee20000300800 */
[----:B------:R-:W-:Y:S01]  /*13fa0*/  @!P6 IMAD.MOV R11, RZ, RZ, -R11 ;  /* 0x000000ffff0be224 */ /* 0x000fe200078e0a0b */
        /* <DEDUP_REMOVED lines=10> */
[----:B-1----:R-:W-:-:S03]  /*14050*/  MOV R11, R32 ;  /* 0x00000020000b7202 */ /* 0x002fc60000000f00 */
        /* <DEDUP_REMOVED lines=15> */
[----:B------:R-:W-:Y:S01]  /*14150*/  ISETP.GT.U32.AND P3, PT, R251, R26, PT ;  /* 0x0000001afb00720c */ /* 0x000fe20003f64070 */
[----:B------:R-:W-:-:S08]  /*14160*/  @!P4 IMAD.MOV R12, RZ, RZ, -R12 ;  /* 0x000000ffff0cc224 */ /* 0x000fd000078e0a0c */
[----:B------:R-:W-:Y:S01]  /*14170*/  @!P0 IMAD.IADD R18, R18, 0x1, -R251 ;  /* 0x0000000112128824 */ /* 0x000fe200078e0afb */
[----:B------:R-:W-:-:S04]  /*14180*/  ISETP.GT.U32.AND P0, PT, R251, R30, PT ;  /* 0x0000001efb00720c */ /* 0x000fc80003f04070 */
[C---:B------:R-:W-:Y:S02]  /*14190*/  ISETP.GT.U32.AND P5, PT, R251.reuse, R18, PT ;  /* 0x00000012fb00720c */ /* 0x040fe40003fa4070 */
[----:B------:R-:W-:Y:S01]  /*141a0*/  ISETP.GT.U32.AND P6, PT, R251, R25, PT ;  /* 0x00000019fb00720c */ /* 0x000fe20003fc4070 */
[--C-:B------:R-:W-:Y:S01]  /*141b0*/  @!P2 IMAD.IADD R27, R27, 0x1, -R251.reuse ;  /* 0x000000011b1ba824 */ /* 0x100fe200078e0afb */
[----:B------:R-:W-:Y:S01]  /*141c0*/  @!P1 IADD3 R11, -R11, RZ, RZ ;  /* 0x000000ff0b0b9210 */ /* 0x000fe20007ffe1ff */
[----:B------:R-:W-:-:S04]  /*141d0*/  @!P3 IMAD.IADD R26, R26, 0x1, -R251 ;  /* 0x000000011a1ab824 */ /* 0x000fc800078e0afb */
[----:B------:R-:W-:-:S04]  /*141e0*/  @!P0 IMAD.IADD R30, R30, 0x1, -R251 ;  /* 0x000000011e1e8824 */ /* 0x000fc800078e0afb */
[----:B------:R-:W-:Y:S01]  /*141f0*/  @!P5 IADD3 R18, R18, -R251, RZ ;  /* 0x800000fb1212d210 */ /* 0x000fe20007ffe0ff */
[----:B------:R1:W-:Y:S01]  /*14200*/  STL [R1+0x14c], R11 ;  /* 0x00014c0b01007387 */ /* 0x0003e20000100800 */
[----:B------:R-:W-:Y:S02]  /*14210*/  @!P6 IMAD.IADD R25, R25, 0x1, -R251 ;  /* 0x000000011919e824 */ /* 0x000fe400078e0afb */
[----:B------:R-:W-:Y:S01]  /*14220*/  IMAD.MOV.U32 R14, RZ, RZ, R30 ;  /* 0x000000ffff0e7224 */ /* 0x000fe200078e001e */
[----:B-1----:R-:W-:-:S05]  /*14230*/  IADD3 R11, R246, 0x1ee, RZ ;  /* 0x000001eef60b7810 */ /* 0x002fca0007ffe0ff */
[----:B------:R-:W-:Y:S04]  /*14240*/  STL [R1+0x33e8], R11 ;  /* 0x0033e80b01007387 */ /* 0x000fe80000100800 */
[----:B------:R1:W-:Y:S04]  /*14250*/  STL [R1+0x148], R12 ;  /* 0x0001480c01007387 */ /* 0x0003e80000100800 */
[----:B------:R-:W4:Y:S01]  /*14260*/  LDL.LU R13, [R1+0x30c] ;  /* 0x00030c00010d7983 */ /* 0x000f220000300800 */
[----:B------:R-:W-:Y:S01]  /*14270*/  ISETP.GT.U32.AND P1, PT, R251, R24, PT ;  /* 0x00000018fb00720c */ /* 0x000fe20003f24070 */
[----:B-1----:R-:W-:-:S12]  /*14280*/  IMAD.MOV.U32 R12, RZ, RZ, R27 ;  /* 0x000000ffff0c7224 */ /* 0x002fd800078e001b */
        /* <DEDUP_REMOVED lines=10> */
[--C-:B------:R-:W-:Y:S01]  /*14330*/  @!P2 IMAD.IADD R20, R20, 0x1, -R251.reuse ;  /* 0x000000011414a824 */ /* 0x100fe200078e0afb */
[----:B------:R-:W2:Y:S01]  /*14340*/  LDL.LU R33, [R1+0x308] ;  /* 0x0003080001217983 */ /* 0x000ea20000300800 */
[----:B------:R-:W-:Y:S01]  /*14350*/  @!P3 IMAD.IADD R21, R21, 0x1, -R251 ;  /* 0x000000011515b824 */ /* 0x000fe200078e0afb */
[----:B------:R-:W-:-:S03]  /*14360*/  ISETP.GE.AND P0, PT, R32, RZ, PT ;  /* 0x000000ff2000720c */ /* 0x000fc60003f06270 */
        /* <DEDUP_REMOVED lines=22> */
[----:B-1----:R-:W-:-:S02]  /*144d0*/  MOV R14, R24 ;  /* 0x00000018000e7202 */ /* 0x002fc40000000f00 */
        /* <DEDUP_REMOVED lines=9> */
[----:B------:R-:W-:Y:S02]  /*14570*/  @!P1 IADD3 R15, R15, -R251, RZ ;  /* 0x800000fb0f0f9210 */ /* 0x000fe40007ffe0ff */
[C---:B------:R-:W-:Y:S02]  /*14580*/  ISETP.GT.U32.AND P1, PT, R251.reuse, R22, PT ;  /* 0x00000016fb00720c */ /* 0x040fe40003f24070 */
[----:B------:R-:W-:Y:S01]  /*14590*/  ISETP.GT.U32.AND P5, PT, R251, R15, PT ;  /* 0x0000000ffb00720c */ /* 0x000fe20003fa4070 */
[--C-:B------:R-:W-:Y:S01]  /*145a0*/  @!P4 IMAD.IADD R23, R23, 0x1, -R251.reuse ;  /* 0x000000011717c824 */ /* 0x100fe200078e0afb */
[----:B------:R-:W-:Y:S01]  /*145b0*/  @!P0 IADD3 R20, R20, -R251, RZ ;  /* 0x800000fb14148210 */ /* 0x000fe20007ffe0ff */
[--C-:B------:R-:W-:Y:S02]  /*145c0*/  @!P2 IMAD.IADD R21, R21, 0x1, -R251.reuse ;  /* 0x000000011515a824 */ /* 0x100fe400078e0afb */
[----:B------:R-:W-:Y:S02]  /*145d0*/  @!P3 IMAD.IADD R19, R19, 0x1, -R251 ;  /* 0x000000011313b824 */ /* 0x000fe400078e0afb */
[----:B------:R-:W-:-:S04]  /*145e0*/  @!P6 IMAD.MOV R12, RZ, RZ, -R12 ;  /* 0x000000ffff0ce224 */ /* 0x000fc800078e0a0c */
[--C-:B------:R-:W-:Y:S01]  /*145f0*/  @!P1 IMAD.IADD R22, R22, 0x1, -R251.reuse ;  /* 0x0000000116169824 */ /* 0x100fe200078e0afb */
[----:B------:R1:W-:Y:S01]  /*14600*/  STL [R1+0x134], R14 ;  /* 0x0001340e01007387 */ /* 0x0003e20000100800 */
[----:B------:R-:W-:-:S03]  /*14610*/  @!P5 IMAD.IADD R15, R15, 0x1, -R251 ;  /* 0x000000010f0fd824 */ /* 0x000fc600078e0afb */
[----:B------:R-:W-:Y:S01]  /*14620*/  STL [R1+0x130], R12 ;  /* 0x0001300c01007387 */ /* 0x000fe20000100800 */
[----:B-1----:R-:W-:Y:S02]  /*14630*/  IMAD.MOV.U32 R14, RZ, RZ, R23 ;  /* 0x000000ffff0e7224 */ /* 0x002fe400078e0017 */
[----:B------:R-:W-:Y:S01]  /*14640*/  IMAD.MOV.U32 R34, RZ, RZ, R19 ;  /* 0x000000ffff227224 */ /* 0x000fe200078e0013 */
[----:B--2---:R-:W-:Y:S02]  /*14650*/  ISETP.GT.U32.AND P4, PT, R251, R33, PT ;  /* 0x00000021fb00720c */ /* 0x004fe40003f84070 */
[----:B---3--:R-:W-:Y:S02]  /*14660*/  ISETP.GE.AND P1, PT, R29, RZ, PT ;  /* 0x000000ff1d00720c */ /* 0x008fe40003f26270 */
[C---:B----4-:R-:W-:Y:S02]  /*14670*/  ISETP.GT.U32.AND P0, PT, R251.reuse, R32, PT ;  /* 0x00000020fb00720c */ /* 0x050fe40003f04070 */
[----:B------:R-:W-:-:S02]  /*14680*/  ISETP.GT.U32.AND P2, PT, R251, R31, PT ;  /* 0x0000001ffb00720c */ /* 0x000fc40003f44070 */
[----:B------:R-:W-:-:S05]  /*14690*/  ISETP.GT.U32.AND P3, PT, R251, R30, PT ;  /* 0x0000001efb00720c */ /* 0x000fca0003f64070 */
[--C-:B------:R-:W-:Y:S02]  /*146a0*/  @!P4 IMAD.IADD R33, R33, 0x1, -R251.reuse ;  /* 0x000000012121c824 */ /* 0x100fe400078e0afb */
[----:B------:R-:W-:Y:S02]  /*146b0*/  @!P1 IMAD.MOV R22, RZ, RZ, -R22 ;  /* 0x000000ffff169224 */ /* 0x000fe400078e0a16 */
[--C-:B------:R-:W-:Y:S01]  /*146c0*/  @!P0 IMAD.IADD R32, R32, 0x1, -R251.reuse ;  /* 0x0000000120208824 */ /* 0x100fe200078e0afb */
[----:B------:R-:W-:Y:S02]  /*146d0*/  ISETP.GE.AND P5, PT, R28, RZ, PT ;  /* 0x000000ff1c00720c */ /* 0x000fe40003fa6270 */
[----:B------:R-:W2:Y:S01]  /*146e0*/  LDL.LU R28, [R1+0x2f4] ;  /* 0x0002f400011c7983 */ /* 0x000ea20000300800 */
[----:B------:R-:W-:Y:S01]  /*146f0*/  @!P2 IADD3 R31, R31, -R251, RZ ;  /* 0x800000fb1f1fa210 */ /* 0x000fe20007ffe0ff */
[----:B------:R-:W-:Y:S02]  /*14700*/  @!P3 IMAD.IADD R30, R30, 0x1, -R251 ;  /* 0x000000011e1eb824 */ /* 0x000fe400078e0afb */
[----:B------:R-:W3:Y:S01]  /*14710*/  LDL.LU R29, [R1+0x2f0] ;  /* 0x0002f000011d7983 */ /* 0x000ee20000300800 */
[----:B------:R-:W-:-:S03]  /*14720*/  ISETP.GE.AND P4, PT, R26, RZ, PT ;  /* 0x000000ff1a00720c */ /* 0x000fc60003f86270 */
[----:B------:R-:W4:Y:S01]  /*14730*/  LDL.LU R26, [R1+0x2ec] ;  /* 0x0002ec00011a7983 */ /* 0x000f220000300800 */
[----:B------:R-:W-:Y:S02]  /*14740*/  ISETP.GE.AND P0, PT, R25, RZ, PT ;  /* 0x000000ff1900720c */ /* 0x000fe40003f06270 */
[----:B------:R-:W-:Y:S01]  /*14750*/  @!P5 IMAD.MOV R14, RZ, RZ, -R14 ;  /* 0x000000ffff0ed224 */ /* 0x000fe200078e0a0e */
[----:B------:R-:W-:Y:S02]  /*14760*/  ISETP.GE.AND P3, PT, R24, RZ, PT ;  /* 0x000000ff1800720c */ /* 0x000fe40003f66270 */
[----:B------:R-:W-:Y:S02]  /*14770*/  ISETP.GE.AND P2, PT, R18, RZ, PT ;  /* 0x000000ff1200720c */ /* 0x000fe40003f46270 */
[----:B------:R-:W4:Y:S04]  /*14780*/  LDL.LU R18, [R1+0x2e8] ;  /* 0x0002e80001127983 */ /* 0x000f280000300800 */
[----:B------:R-:W4:Y:S04]  /*14790*/  LDL.LU R25, [R1+0x2e4] ;  /* 0x0002e40001197983 */ /* 0x000f280000300800 */
[----:B------:R-:W4:Y:S04]  /*147a0*/  LDL.LU R24, [R1+0x2e0] ;  /* 0x0002e00001187983 */ /* 0x000f280000300800 */
[----:B------:R1:W-:Y:S04]  /*147b0*/  STL [R1+0x12c], R22 ;  /* 0x00012c1601007387 */ /* 0x0003e80000100800 */
[----:B------:R-:W4:Y:S04]  /*147c0*/  LDL R23, [R1+0x3614] ;  /* 0x0036140001177983 */ /* 0x000f280000100800 */
[----:B-1----:R-:W4:Y:S04]  /*147d0*/  LDL R22, [R1+0x3620] ;  /* 0x0036200001167983 */ /* 0x002f280000100800 */
[----:B------:R1:W-:Y:S01]  /*147e0*/  STL [R1+0x128], R14 ;  /* 0x0001280e01007387 */ /* 0x0003e20000100800 */
[----:B------:R-:W-:-:S02]  /*147f0*/  @!P4 IMAD.MOV R20, RZ, RZ, -R20 ;  /* 0x000000ffff14c224 */ /* 0x000fc400078e0a14 */
[----:B------:R-:W-:Y:S01]  /*14800*/  @!P2 IMAD.MOV R34, RZ, RZ, -R34 ;  /* 0x000000ffff22a224 */ /* 0x000fe200078e0a22 */
[----:B------:R-:W4:Y:S01]  /*14810*/  LDL R19, [R1+0x3648] ;  /* 0x0036480001137983 */ /* 0x000f220000100800 */
[----:B-1----:R-:W-:-:S03]  /*14820*/  MOV R14, R21 ;  /* 0x00000015000e7202 */ /* 0x002fc60000000f00 */
[----:B------:R-:W4:Y:S02]  /*14830*/  LDL R21, [R1+0x35f8] ;  /* 0x0035f80001157983 */ /* 0x000f240000100800 */
[----:B------:R-:W-:Y:S02]  /*14840*/  @!P0 IMAD.MOV R14, RZ, RZ, -R14 ;  /* 0x000000ffff0e8224 */ /* 0x000fe400078e0a0e */
[----:B------:R1:W-:Y:S04]  /*14850*/  STL [R1+0x124], R20 ;  /* 0x0001241401007387 */ /* 0x0003e80000100800 */
        /* <DEDUP_REMOVED lines=14> */
[----:B------:R-:W-:Y:S02]  /*14940*/  ISETP.GT.U32.AND P0, PT, R251, R31, PT ;  /* 0x0000001ffb00720c */ /* 0x000fe40003f04070 */
[----:B------:R-:W-:Y:S02]  /*14950*/  IABS R11, R11 ;  /* 0x0000000b000b7213 */ /* 0x000fe40000000000 */
[----:B------:R-:W-:Y:S01]  /*14960*/  @!P1 IADD3 R13, R13, -R251, RZ ;  /* 0x800000fb0d0d9210 */ /* 0x000fe20007ffe0ff */
[----:B------:R-:W-:Y:S02]  /*14970*/  @!P5 IMAD.IADD R33, R33, 0x1, -R251 ;  /* 0x000000012121d824 */ /* 0x000fe400078e0afb */
[----:B------:R-:W-:-:S04]  /*14980*/  IMAD.HI.U32 R12, R252, R11, RZ ;  /* 0x0000000bfc0c7227 */ /* 0x000fc800078e00ff */
[--C-:B------:R-:W-:Y:S02]  /*14990*/  @!P6 IMAD.IADD R27, R27, 0x1, -R251.reuse ;  /* 0x000000011b1be824 */ /* 0x100fe400078e0afb */
[--C-:B------:R-:W-:Y:S02]  /*149a0*/  @!P4 IMAD.IADD R32, R32, 0x1, -R251.reuse ;  /* 0x000000012020c824 */ /* 0x100fe400078e0afb */
[----:B------:R-:W-:Y:S02]  /*149b0*/  IMAD.MOV R12, RZ, RZ, -R12 ;  /* 0x000000ffff0c7224 */ /* 0x000fe400078e0a0c */
[----:B------:R-:W-:Y:S01]  /*149c0*/  @!P0 IMAD.IADD R31, R31, 0x1, -R251 ;  /* 0x000000011f1f8824 */ /* 0x000fe200078e0afb */
[----:B------:R-:W-:Y:S01]  /*149d0*/  STL [R1+0x118], R14 ;  /* 0x0001180e01007387 */ /* 0x000fe20000100800 */
[C---:B------:R-:W-:Y:S02]  /*149e0*/  IMAD R11, R251.reuse, R12, R11 ;  /* 0x0000000cfb0b7224 */ /* 0x040fe400078e020b */
[----:B------:R-:W-:Y:S01]  /*149f0*/  IMAD.MOV.U32 R12, RZ, RZ, R13 ;  /* 0x000000ffff0c7224 */ /* 0x000fe200078e000d */
[----:B------:R-:W-:Y:S01]  /*14a00*/  ISETP.GT.U32.AND P2, PT, R251, R30, PT ;  /* 0x0000001efb00720c */ /* 0x000fe20003f44070 */
[----:B------:R-:W-:-:S12]  /*14a10*/  IMAD.MOV.U32 R13, RZ, RZ, R33 ;  /* 0x000000ffff0d7224 */ /* 0x000fd800078e0021 */
[----:B------:R-:W-:Y:S01]  /*14a20*/  @!P2 IMAD.IADD R30, R30, 0x1, -R251 ;  /* 0x000000011e1ea824 */ /* 0x000fe200078e0afb */
[C---:B--2---:R-:W-:Y:S02]  /*14a30*/  ISETP.GT.U32.AND P3, PT, R251.reuse, R28, PT ;  /* 0x0000001cfb00720c */ /* 0x044fe40003f64070 */
[C---:B---3--:R-:W-:Y:S02]  /*14a40*/  ISETP.GT.U32.AND P1, PT, R251.reuse, R29, PT ;  /* 0x0000001dfb00720c */ /* 0x048fe40003f24070 */
[----:B----4-:R-:W-:-:S09]  /*14a50*/  ISETP.GT.U32.AND P5, PT, R251, R26, PT ;  /* 0x0000001afb00720c */ /* 0x010fd20003fa4070 */
[--C-:B------:R-:W-:Y:S02]  /*14a60*/  @!P3 IMAD.IADD R28, R28, 0x1, -R251.reuse ;  /* 0x000000011c1cb824 */ /* 0x100fe400078e0afb */
[----:B------:R-:W-:Y:S02]  /*14a70*/  @!P1 IADD3 R29, R29, -R251, RZ ;  /* 0x800000fb1d1d9210 */ /* 0x000fe40007ffe0ff */
[----:B------:R-:W-:Y:S01]  /*14a80*/  @!P5 IMAD.IADD R26, R26, 0x1, -R251 ;  /* 0x000000011a1ad824 */ /* 0x000fe200078e0afb */
[C---:B------:R-:W-:Y:S02]  /*14a90*/  ISETP.GT.U32.AND P4, PT, R251.reuse, R18, PT ;  /* 0x00000012fb00720c */ /* 0x040fe40003f84070 */
[----:B------:R-:W-:Y:S02]  /*14aa0*/  ISETP.GT.U32.AND P0, PT, R251, R25, PT ;  /* 0x00000019fb00720c */ /* 0x000fe40003f04070 */
[----:B------:R-:W-:Y:S02]  /*14ab0*/  ISETP.GE.AND P6, PT, R23, RZ, PT ;  /* 0x000000ff1700720c */ /* 0x000fe40003fc6270 */
[----:B------:R-:W-:-:S02]  /*14ac0*/  ISETP.GE.AND P3, PT, R22, RZ, PT ;  /* 0x000000ff1600720c */ /* 0x000fc40003f66270 */
[----:B------:R-:W2:Y:S05]  /*14ad0*/  LDL.LU R22, [R1+0x2dc] ;  /* 0x0002dc0001167983 */ /* 0x000eaa0000300800 */
[----:B------:R-:W-:Y:S01]  /*14ae0*/  @!P4 IMAD.IADD R18, R18, 0x1, -R251 ;  /* 0x000000011212c824 */ /* 0x000fe200078e0afb */
[----:B------:R-:W3:Y:S03]  /*14af0*/  LDL.LU R23, [R1+0x2d8] ;  /* 0x0002d80001177983 */ /* 0x000ee60000300800 */
[----:B------:R-:W-:Y:S02]  /*14b00*/  @!P6 IADD3 R12, -R12, RZ, RZ ;  /* 0x000000ff0c0ce210 */ /* 0x000fe40007ffe1ff */
[----:B------:R-:W-:-:S02]  /*14b10*/  ISETP.GE.AND P5, PT, R19, RZ, PT ;  /* 0x000000ff1300720c */ /* 0x000fc40003fa6270 */
[----:B------:R-:W-:Y:S01]  /*14b20*/  ISETP.GE.AND P1, PT, R21, RZ, PT ;  /* 0x000000ff1500720c */ /* 0x000fe20003f26270 */
[----:B------:R-:W-:Y:S01]  /*14b30*/  @!P3 IMAD.MOV R13, RZ, RZ, -R13 ;  /* 0x000000ffff0db224 */ /* 0x000fe200078e0a0d */
[----:B------:R-:W4:Y:S01]  /*14b40*/  LDL.LU R21, [R1+0x2d4] ;  /* 0x0002d40001157983 */ /* 0x000f220000300800 */
[----:B------:R-:W-:-:S03]  /*14b50*/  @!P0 IMAD.IADD R25, R25, 0x1, -R251 ;  /* 0x0000000119198824 */ /* 0x000fc600078e0afb */
[----:B------:R-:W4:Y:S01]  /*14b60*/  LDL.LU R19, [R1+0x2d0] ;  /* 0x0002d00001137983 */ /* 0x000f220000300800 */
[----:B------:R-:W-:-:S03]  /*14b70*/  ISETP.GE.AND P4, PT, R20, RZ, PT ;  /* 0x000000ff1400720c */ /* 0x000fc60003f86270 */
[----:B------:R-:W4:Y:S04]  /*14b80*/  LDL.LU R20, [R1+0x2cc] ;  /* 0x0002cc0001147983 */ /* 0x000f280000300800 */
[----:B------:R1:W-:Y:S02]  /*14b90*/  STL [R1+0x114], R12 ;  /* 0x0001140c01007387 */ /* 0x0003e40000100800 */
[----:B-1----:R-:W-:Y:S01]  /*14ba0*/  IMAD.MOV.U32 R12, RZ, RZ, R32 ;  /* 0x000000ffff0c7224 */ /* 0x002fe200078e0020 */
[----:B------:R-:W-:Y:S02]  /*14bb0*/  ISETP.GE.AND P0, PT, R34, RZ, PT ;  /* 0x000000ff2200720c */ /* 0x000fe40003f06270 */
[----:B------:R-:W4:Y:S01]  /*14bc0*/  LDL R34, [R1+0x3634] ;  /* 0x0036340001227983 */ /* 0x000f220000100800 */
[----:B------:R-:W-:-:S03]  /*14bd0*/  @!P1 IMAD.MOV R12, RZ, RZ, -R12 ;  /* 0x000000ffff0c9224 */ /* 0x000fc600078e0a0c */
[----:B------:R1:W-:Y:S04]  /*14be0*/  STL [R1+0x110], R13 ;  /* 0x0001100d01007387 */ /* 0x0003e80000100800 */
        /* <DEDUP_REMOVED lines=19> */
[----:B------:R-:W-:Y:S02]  /*14d20*/  @!P4 IMAD.MOV R12, RZ, RZ, -R12 ;  /* 0x000000ffff0cc224 */ /* 0x000fe400078e0a0c */
[--C-:B------:R-:W-:Y:S02]  /*14d30*/  @!P1 IMAD.IADD R26, R26, 0x1, -R251.reuse ;  /* 0x000000011a1a9824 */ /* 0x100fe400078e0afb */
[--C-:B------:R-:W-:Y:S01]  /*14d40*/  @!P3 IMAD.IADD R29, R29, 0x1, -R251.reuse ;  /* 0x000000011d1db824 */ /* 0x100fe200078e0afb */
[----:B------:R1:W-:Y:S03]  /*14d50*/  STL [R1+0x104], R12 ;  /* 0x0001040c01007387 */ /* 0x0003e60000100800 */
[--C-:B------:R-:W-:Y:S02]  /*14d60*/  @!P2 IMAD.IADD R28, R28, 0x1, -R251.reuse ;  /* 0x000000011c1ca824 */ /* 0x100fe400078e0afb */
[----:B------:R-:W-:-:S02]  /*14d70*/  @!P6 IMAD.IADD R18, R18, 0x1, -R251 ;  /* 0x000000011212e824 */ /* 0x000fc400078e0afb */
[----:B------:R-:W-:Y:S01]  /*14d80*/  @!P5 IMAD.IADD R24, R24, 0x1, -R251 ;  /* 0x000000011818d824 */ /* 0x000fe200078e0afb */
[----:B-1----:R-:W-:Y:S02]  /*14d90*/  IADD3 R12, R246, 0x1ef, RZ ;  /* 0x000001eff60c7810 */ /* 0x002fe40007ffe0ff */
[----:B------:R-:W-:-:S03]  /*14da0*/  MOV R15, R28 ;  /* 0x0000001c000f7202 */ /* 0x000fc60000000f00 */
[----:B------:R-:W-:Y:S04]  /*14db0*/  STL [R1+0x33d8], R12 ;  /* 0x0033d80c01007387 */ /* 0x000fe80000100800 */
[----:B------:R1:W-:Y:S04]  /*14dc0*/  STL [R1+0x100], R13 ;  /* 0x0001000d01007387 */ /* 0x0003e80000100800 */
[----:B------:R-:W4:Y:S01]  /*14dd0*/  LDL.LU R14, [R1+0x350] ;  /* 0x00035000010e7983 */ /* 0x000f220000300800 */
[----:B------:R-:W-:Y:S01]  /*14de0*/  ISETP.GT.U32.AND P4, PT, R251, R25, PT ;  /* 0x00000019fb00720c */ /* 0x000fe20003f84070 */
[----:B-1----:R-:W-:-:S12]  /*14df0*/  IMAD.MOV.U32 R13, RZ, RZ, R29 ;  /* 0x000000ffff0d7224 */ /* 0x002fd800078e001d */
[----:B------:R-:W-:Y:S02]  /*14e00*/  @!P4 IADD3 R25, R25, -R251, RZ ;  /* 0x800000fb1919c210 */ /* 0x000fe40007ffe0ff */
        /* <DEDUP_REMOVED lines=20> */
[----:B------:R-:W4:Y:S01]  /*14f50*/  LDL.LU R28, [R1+0x344] ;  /* 0x00034400011c7983 */ /* 0x000f220000300800 */
[----:B------:R-:W-:-:S03]  /*14f60*/  ISETP.GE.AND P6, PT, R27, RZ, PT ;  /* 0x000000ff1b00720c */ /* 0x000fc60003fc6270 */
[----:B------:R-:W4:Y:S04]  /*14f70*/  LDL.LU R27, [R1+0x340] ;  /* 0x00034000011b7983 */ /* 0x000f280000300800 */
        /* <DEDUP_REMOVED lines=18> */
[C---:B------:R-:W-:Y:S01]  /*150a0*/  ISETP.GT.U32.AND P2, PT, R251.reuse, R21, PT ;  /* 0x00000015fb00720c */ /* 0x040fe20003f44070 */
[----:B------:R-:W-:Y:S01]  /*150b0*/  @!P1 IMAD.MOV R15, RZ, RZ, -R15 ;  /* 0x000000ffff0f9224 */ /* 0x000fe200078e0a0f */
[C---:B------:R-:W-:Y:S02]  /*150c0*/  ISETP.GT.U32.AND P3, PT, R251.reuse, R19, PT ;  /* 0x00000013fb00720c */ /* 0x040fe40003f64070 */
[----:B------:R-:W-:-:S05]  /*150d0*/  ISETP.GT.U32.AND P1, PT, R251, R20, PT ;  /* 0x00000014fb00720c */ /* 0x000fca0003f24070 */
[--C-:B------:R-:W-:Y:S01]  /*150e0*/  @!P4 IMAD.IADD R16, R16, 0x1, -R251.reuse ;  /* 0x000000011010c824 */ /* 0x100fe200078e0afb */
[----:B------:R-:W-:Y:S02]  /*150f0*/  ISETP.GT.U32.AND P4, PT, R251, R22, PT ;  /* 0x00000016fb00720c */ /* 0x000fe40003f84070 */
[----:B------:R-:W-:Y:S02]  /*15100*/  @!P0 IADD3 R23, R23, -R251, RZ ;  /* 0x800000fb17178210 */ /* 0x000fe40007ffe0ff */
[----:B------:R-:W-:Y:S01]  /*15110*/  ISETP.GT.U32.AND P5, PT, R251, R16, PT ;  /* 0x00000010fb00720c */ /* 0x000fe20003fa4070 */
[--C-:B------:R-:W-:Y:S02]  /*15120*/  @!P2 IMAD.IADD R21, R21, 0x1, -R251.reuse ;  /* 0x000000011515a824 */ /* 0x100fe400078e0afb */
[----:B------:R-:W-:Y:S02]  /*15130*/  @!P3 IMAD.IADD R19, R19, 0x1, -R251 ;  /* 0x000000011313b824 */ /* 0x000fe400078e0afb */
[----:B------:R-:W-:-:S02]  /*15140*/  @!P6 IMAD.MOV R13, RZ, RZ, -R13 ;  /* 0x000000ffff0de224 */ /* 0x000fc400078e0a0d */
[--C-:B------:R-:W-:Y:S02]  /*15150*/  @!P1 IMAD.IADD R20, R20, 0x1, -R251.reuse ;  /* 0x0000000114149824 */ /* 0x100fe400078e0afb */
[--C-:B------:R-:W-:Y:S01]  /*15160*/  @!P4 IMAD.IADD R22, R22, 0x1, -R251.reuse ;  /* 0x000000011616c824 */ /* 0x100fe200078e0afb */
[----:B------:R1:W-:Y:S03]  /*15170*/  STL [R1+0xec], R15 ;  /* 0x0000ec0f01007387 */ /* 0x0003e60000100800 */
[----:B------:R-:W-:Y:S01]  /*15180*/  @!P5 IMAD.IADD R16, R16, 0x1, -R251 ;  /* 0x000000011010d824 */ /* 0x000fe200078e0afb */
[----:B------:R-:W-:Y:S01]  /*15190*/  STL [R1+0xe8], R13 ;  /* 0x0000e80d01007387 */ /* 0x000fe20000100800 */
[----:B-1----:R-:W-:Y:S02]  /*151a0*/  IMAD.MOV.U32 R15, RZ, RZ, R23 ;  /* 0x000000ffff0f7224 */ /* 0x002fe400078e0017 */
[----:B------:R-:W-:Y:S01]  /*151b0*/  IMAD.MOV.U32 R34, RZ, RZ, R20 ;  /* 0x000000ffff227224 */ /* 0x000fe200078e0014 */
[----:B--2---:R-:W-:-:S13]  /*151c0*/  ISETP.GT.U32.AND P0, PT, R251, R33, PT ;  /* 0x00000021fb00720c */ /* 0x004fda0003f04070 */
[----:B------:R-:W-:Y:S01]  /*151d0*/  @!P0 IMAD.IADD R33, R33, 0x1, -R251 ;  /* 0x0000000121218824 */ /* 0x000fe200078e0afb */
[----:B---3--:R-:W-:Y:S02]  /*151e0*/  ISETP.GE.AND P4, PT, R30, RZ, PT ;  /* 0x000000ff1e00720c */ /* 0x008fe40003f86270 */
[C---:B----4-:R-:W-:Y:S02]  /*151f0*/  ISETP.GT.U32.AND P2, PT, R251.reuse, R32, PT ;  /* 0x00000020fb00720c */ /* 0x050fe40003f44070 */
[C---:B------:R-:W-:Y:S02]  /*15200*/  ISETP.GT.U32.AND P3, PT, R251.reuse, R28, PT ;  /* 0x0000001cfb00720c */ /* 0x040fe40003f64070 */
[----:B------:R-:W-:-:S09]  /*15210*/  ISETP.GT.U32.AND P1, PT, R251, R27, PT ;  /* 0x0000001bfb00720c */ /* 0x000fd20003f24070 */
[----:B------:R-:W-:Y:S01]  /*15220*/  @!P2 IADD3 R32, R32, -R251, RZ ;  /* 0x800000fb2020a210 */ /* 0x000fe20007ffe0ff */
[----:B------:R-:W-:Y:S01]  /*15230*/  @!P4 IMAD.MOV R22, RZ, RZ, -R22 ;  /* 0x000000ffff16c224 */ /* 0x000fe200078e0a16 */
[----:B------:R-:W-:Y:S02]  /*15240*/  ISETP.GE.AND P5, PT, R29, RZ, PT ;  /* 0x000000ff1d00720c */ /* 0x000fe40003fa6270 */
[----:B------:R-:W-:Y:S02]  /*15250*/  ISETP.GE.AND P0, PT, R26, RZ, PT ;  /* 0x000000ff1a00720c */ /* 0x000fe40003f06270 */
[----:B------:R-:W2:Y:S01]  /*15260*/  LDL.LU R26, [R1+0x338] ;  /* 0x00033800011a7983 */ /* 0x000ea20000300800 */
[--C-:B------:R-:W-:Y:S01]  /*15270*/  @!P3 IMAD.IADD R28, R28, 0x1, -R251.reuse ;  /* 0x000000011c1cb824 */ /* 0x100fe200078e0afb */
[----:B------:R-:W-:Y:S02]  /*15280*/  ISETP.GE.AND P2, PT, R18, RZ, PT ;  /* 0x000000ff1200720c */ /* 0x000fe40003f46270 */
[----:B------:R-:W3:Y:S01]  /*15290*/  LDL.LU R18, [R1+0x334] ;  /* 0x0003340001127983 */ /* 0x000ee20000300800 */
[----:B------:R-:W-:-:S03]  /*152a0*/  @!P1 IMAD.IADD R27, R27, 0x1, -R251 ;  /* 0x000000011b1b9824 */ /* 0x000fc600078e0afb */
[----:B------:R-:W4:Y:S01]  /*152b0*/  LDL.LU R30, [R1+0x330] ;  /* 0x00033000011e7983 */ /* 0x000f220000300800 */
[----:B------:R-:W-:-:S03]  /*152c0*/  @!P5 IADD3 R15, -R15, RZ, RZ ;  /* 0x000000ff0f0fd210 */ /* 0x000fc60007ffe1ff */
[----:B------:R-:W4:Y:S01]  /*152d0*/  LDL.LU R29, [R1+0x32c] ;  /* 0x00032c00011d7983 */ /* 0x000f220000300800 */
[----:B------:R-:W-:-:S03]  /*152e0*/  ISETP.GE.AND P3, PT, R25, RZ, PT ;  /* 0x000000ff1900720c */ /* 0x000fc60003f66270 */
        /* <DEDUP_REMOVED lines=24> */
[--C-:B------:R-:W-:Y:S01]  /*15470*/  @!P6 IMAD.IADD R31, R31, 0x1, -R251.reuse ;  /* 0x000000011f1fe824 */ /* 0x100fe200078e0afb */
[----:B------:R-:W-:Y:S02]  /*15480*/  @!P1 IADD3 R15, -R15, RZ, RZ ;  /* 0x000000ff0f0f9210 */ /* 0x000fe40007ffe1ff */
[C---:B------:R-:W-:Y:S02]  /*15490*/  ISETP.GT.U32.AND P0, PT, R251.reuse, R32, PT ;  /* 0x00000020fb00720c */ /* 0x040fe40003f04070 */
[C---:B------:R-:W-:Y:S01]  /*154a0*/  ISETP.GT.U32.AND P6, PT, R251.reuse, R31, PT ;  /* 0x0000001ffb00720c */ /* 0x040fe20003fc4070 */
[--C-:B------:R-:W-:Y:S01]  /*154b0*/  @!P4 IMAD.IADD R14, R14, 0x1, -R251.reuse ;  /* 0x000000010e0ec824 */ /* 0x100fe200078e0afb */
[----:B------:R-:W-:Y:S02]  /*154c0*/  ISETP.GT.U32.AND P2, PT, R251, R28, PT ;  /* 0x0000001cfb00720c */ /* 0x000fe40003f44070 */
        /* <DEDUP_REMOVED lines=13> */
[C---:B--2---:R-:W-:Y:S02]  /*155a0*/  ISETP.GT.U32.AND P1, PT, R251.reuse, R26, PT ;  /* 0x0000001afb00720c */ /* 0x044fe40003f24070 */
[C---:B---3--:R-:W-:Y:S02]  /*155b0*/  ISETP.GT.U32.AND P4, PT, R251.reuse, R18, PT ;  /* 0x00000012fb00720c */ /* 0x048fe40003f84070 */
[----:B----4-:R-:W-:-:S09]  /*155c0*/  ISETP.GT.U32.AND P5, PT, R251, R30, PT ;  /* 0x0000001efb00720c */ /* 0x010fd20003fa4070 */
[----:B------:R-:W-:Y:S02]  /*155d0*/  @!P1 IADD3 R26, R26, -R251, RZ ;  /* 0x800000fb1a1a9210 */ /* 0x000fe40007ffe0ff */
[C---:B------:R-:W-:Y:S01]  /*155e0*/  ISETP.GT.U32.AND P0, PT, R251.reuse, R29, PT ;  /* 0x0000001dfb00720c */ /* 0x040fe20003f04070 */
[--C-:B------:R-:W-:Y:S01]  /*155f0*/  @!P4 IMAD.IADD R18, R18, 0x1, -R251.reuse ;  /* 0x000000011212c824 */ /* 0x100fe200078e0afb */
[----:B------:R-:W-:Y:S02]  /*15600*/  ISETP.GT.U32.AND P2, PT, R251, R25, PT ;  /* 0x00000019fb00720c */ /* 0x000fe40003f44070 */
[----:B------:R-:W-:Y:S02]  /*15610*/  ISETP.GE.AND P6, PT, R23, RZ, PT ;  /* 0x000000ff1700720c */ /* 0x000fe40003fc6270 */
[----:B------:R-:W-:Y:S01]  /*15620*/  ISETP.GE.AND P1, PT, R22, RZ, PT ;  /* 0x000000ff1600720c */ /* 0x000fe20003f26270 */
[----:B------:R-:W-:-:S06]  /*15630*/  @!P5 IMAD.IADD R30, R30, 0x1, -R251 ;  /* 0x000000011e1ed824 */ /* 0x000fcc00078e0afb */
[----:B------:R-:W-:-:S04]  /*15640*/  @!P0 IMAD.IADD R29, R29, 0x1, -R251 ;  /* 0x000000011d1d8824 */ /* 0x000fc800078e0afb */
[----:B------:R-:W-:Y:S01]  /*15650*/  @!P6 IMAD.MOV R13, RZ, RZ, -R13 ;  /* 0x000000ffff0de224 */ /* 0x000fe200078e0a0d */
[----:B------:R-:W-:Y:S02]  /*15660*/  ISETP.GE.AND P5, PT, R20, RZ, PT ;  /* 0x000000ff1400720c */ /* 0x000fe40003fa6270 */
[----:B------:R-:W-:Y:S02]  /*15670*/  ISETP.GE.AND P4, PT, R19, RZ, PT ;  /* 0x000000ff1300720c */ /* 0x000fe40003f86270 */
[----:B------:R-:W2:Y:S01]  /*15680*/  LDL.LU R19, [R1+0x320] ;  /* 0x0003200001137983 */ /* 0x000ea20000300800 */
[----:B------:R-:W-:-:S03]  /*15690*/  @!P1 IMAD.MOV R14, RZ, RZ, -R14 ;  /* 0x000000ffff0e9224 */ /* 0x000fc600078e0a0e */
[----:B------:R-:W3:Y:S01]  /*156a0*/  LDL.LU R22, [R1+0x31c] ;  /* 0x00031c0001167983 */ /* 0x000ee20000300800 */
[----:B------:R-:W-:-:S03]  /*156b0*/  @!P2 IMAD.IADD R25, R25, 0x1, -R251 ;  /* 0x000000011919a824 */ /* 0x000fc600078e0afb */
[----:B------:R-:W4:Y:S04]  /*156c0*/  LDL.LU R23, [R1+0x318] ;  /* 0x0003180001177983 */ /* 0x000f280000300800 */
[----:B------:R-:W4:Y:S01]  /*156d0*/  LDL.LU R20, [R1+0x314] ;  /* 0x0003140001147983 */ /* 0x000f220000300800 */
[----:B------:R-:W-:-:S03]  /*156e0*/  ISETP.GE.AND P0, PT, R21, RZ, PT ;  /* 0x000000ff1500720c */ /* 0x000fc60003f06270 */
[----:B------:R-:W4:Y:S04]  /*156f0*/  LDL.LU R21, [R1+0x310] ;  /* 0x0003100001157983 */ /* 0x000f280000300800 */
[----:B------:R1:W-:Y:S01]  /*15700*/  STL [R1+0xcc], R13 ;  /* 0x0000cc0d01007387 */ /* 0x0003e20000100800 */
[----:B------:R-:W-:Y:S01]  /*15710*/  ISETP.GE.AND P2, PT, R34, RZ, PT ;  /* 0x000000ff2200720c */ /* 0x000fe20003f46270 */
[----:B-1----:R-:W-:Y:S02]  /*15720*/  IMAD.MOV.U32 R13, RZ, RZ, R32 ;  /* 0x000000ffff0d7224 */ /* 0x002fe400078e0020 */
[----:B------:R-:W4:Y:S04]  /*15730*/  LDL R34, [R1+0x36bc] ;  /* 0x0036bc0001227983 */ /* 0x000f280000100800 */
[----:B------:R1:W-:Y:S01]  /*15740*/  STL [R1+0xc8], R14 ;  /* 0x0000c80e01007387 */ /* 0x0003e20000100800 */
[----:B------:R-:W-:-:S03]  /*15750*/  @!P4 IMAD.MOV R13, RZ, RZ, -R13 ;  /* 0x000000ffff0dc224 */ /* 0x000fc600078e0a0d */
[----:B------:R-:W4:Y:S04]  /*15760*/  LDL R33, [R1+0x3684] ;  /* 0x0036840001217983 */ /* 0x000f280000100800 */
        /* <DEDUP_REMOVED lines=27> */
[----:B------:R-:W-:Y:S04]  /*15920*/  STL [R1+0x33cc], R13 ;  /* 0x0033cc0d01007387 */ /* 0x000fe80000100800 */
[----:B------:R1:W-:Y:S01]  /*15930*/  STL [R1+0xb8], R14 ;  /* 0x0000b80e01007387 */ /* 0x0003e20000100800 */
[----:B------:R-:W-:Y:S01]  /*15940*/  ISETP.GT.U32.AND P0, PT, R251, R25, PT ;  /* 0x00000019fb00720c */ /* 0x000fe20003f04070 */
[----:B-1----:R-:W-:-:S12]  /*15950*/  IMAD.MOV.U32 R14, RZ, RZ, R18 ;  /* 0x000000ffff0e7224 */ /* 0x002fd800078e0012 */
[----:B------:R-:W-:Y:S01]  /*15960*/  @!P0 IMAD.IADD R25, R25, 0x1, -R251 ;  /* 0x0000000119198824 */ /* 0x000fe200078e0afb */
[C---:B--2---:R-:W-:Y:S02]  /*15970*/  ISETP.GT.U32.AND P2, PT, R251.reuse, R19, PT ;  /* 0x00000013fb00720c */ /* 0x044fe40003f44070 */
[C---:B---3--:R-:W-:Y:S02]  /*15980*/  ISETP.GT.U32.AND P3, PT, R251.reuse, R22, PT ;  /* 0x00000016fb00720c */ /* 0x048fe40003f64070 */
[C---:B----4-:R-:W-:Y:S02]  /*15990*/  ISETP.GT.U32.AND P1, PT, R251.reuse, R23, PT ;  /* 0x00000017fb00720c */ /* 0x050fe40003f24070 */
[----:B------:R-:W-:-:S07]  /*159a0*/  ISETP.GT.U32.AND P4, PT, R251, R20, PT ;  /* 0x00000014fb00720c */ /* 0x000fce0003f84070 */
[--C-:B------:R-:W-:Y:S01]  /*159b0*/  @!P2 IMAD.IADD R19, R19, 0x1, -R251.reuse ;  /* 0x000000011313a824 */ /* 0x100fe200078e0afb */
[----:B------:R-:W-:Y:S01]  /*159c0*/  ISETP.GT.U32.AND P6, PT, R251, R21, PT ;  /* 0x00000015fb00720c */ /* 0x000fe20003fc4070 */
[--C-:B------:R-:W-:Y:S02]  /*159d0*/  @!P3 IMAD.IADD R22, R22, 0x1, -R251.reuse ;  /* 0x000000011616b824 */ /* 0x100fe400078e0afb */
[--C-:B------:R-:W-:Y:S01]  /*159e0*/  @!P1 IMAD.IADD R23, R23, 0x1, -R251.reuse ;  /* 0x0000000117179824 */ /* 0x100fe200078e0afb */
[----:B------:R-:W-:Y:S02]  /*159f0*/  ISETP.GE.AND P5, PT, R34, RZ, PT ;  /* 0x000000ff2200720c */ /* 0x000fe40003fa6270 */
[----:B------:R-:W-:Y:S01]  /*15a00*/  ISETP.GE.AND P2, PT, R33, RZ, PT ;  /* 0x000000ff2100720c */ /* 0x000fe20003f46270 */
[----:B------:R-:W-:Y:S01]  /*15a10*/  @!P4 IMAD.IADD R20, R20, 0x1, -R251 ;  /* 0x000000011414c824 */ /* 0x000fe200078e0afb */
[----:B------:R-:W-:Y:S02]  /*15a20*/  ISETP.GE.AND P3, PT, R32, RZ, PT ;  /* 0x000000ff2000720c */ /* 0x000fe40003f66270 */
[----:B------:R-:W2:Y:S07]  /*15a30*/  LDL.LU R32, [R1+0x394] ;  /* 0x0003940001207983 */ /* 0x000eae0000300800 */
[----:B------:R-:W-:Y:S01]  /*15a40*/  @!P5 IMAD.MOV R15, RZ, RZ, -R15 ;  /* 0x000000ffff0fd224 */ /* 0x000fe200078e0a0f */
[----:B------:R-:W-:-:S02]  /*15a50*/  @!P6 IADD3 R21, R21, -R251, RZ ;  /* 0x800000fb1515e210 */ /* 0x000fc40007ffe0ff */
[----:B------:R-:W-:Y:S02]  /*15a60*/  ISETP.GE.AND P1, PT, R28, RZ, PT ;  /* 0x000000ff1c00720c */ /* 0x000fe40003f26270 */
[----:B------:R-:W3:Y:S01]  /*15a70*/  LDL.LU R28, [R1+0x390] ;  /* 0x00039000011c7983 */ /* 0x000ee20000300800 */
[----:B------:R-:W-:-:S03]  /*15a80*/  @!P2 IMAD.MOV R14, RZ, RZ, -R14 ;  /* 0x000000ffff0ea224 */ /* 0x000fc600078e0a0e */
[----:B------:R-:W4:Y:S01]  /*15a90*/  LDL R34, [R1+0x36a0] ;  /* 0x0036a00001227983 */ /* 0x000f220000100800 */
[----:B------:R-:W-:-:S03]  /*15aa0*/  ISETP.GE.AND P4, PT, R27, RZ, PT ;  /* 0x000000ff1b00720c */ /* 0x000fc60003f86270 */
[----:B------:R-:W2:Y:S04]  /*15ab0*/  LDL.LU R27, [R1+0x38c] ;  /* 0x00038c00011b7983 */ /* 0x000ea80000300800 */
        /* <DEDUP_REMOVED lines=26> */
[----:B------:R-:W-:Y:S01]  /*15c60*/  ISETP.GT.U32.AND P0, PT, R251, R19, PT ;  /* 0x00000013fb00720c */ /* 0x000fe20003f04070 */
[--C-:B------:R-:W-:Y:S02]  /*15c70*/  @!P2 IMAD.IADD R22, R22, 0x1, -R251.reuse ;  /* 0x000000011616a824 */ /* 0x100fe400078e0afb */
[--C-:B------:R-:W-:Y:S01]  /*15c80*/  @!P4 IMAD.IADD R21, R21, 0x1, -R251.reuse ;  /* 0x000000011515c824 */ /* 0x100fe200078e0afb */
[----:B------:R-:W-:Y:S01]  /*15c90*/  ISETP.GT.U32.AND P5, PT, R251, R17, PT ;  /* 0x00000011fb00720c */ /* 0x000fe20003fa4070 */
[--C-:B------:R-:W-:Y:S02]  /*15ca0*/  @!P3 IMAD.IADD R23, R23, 0x1, -R251.reuse ;  /* 0x000000011717b824 */ /* 0x100fe400078e0afb */
[----:B------:R-:W-:Y:S02]  /*15cb0*/  @!P1 IMAD.IADD R20, R20, 0x1, -R251 ;  /* 0x0000000114149824 */ /* 0x000fe400078e0afb */
[----:B------:R-:W-:-:S04]  /*15cc0*/  @!P6 IMAD.MOV R14, RZ, RZ, -R14 ;  /* 0x000000ffff0ee224 */ /* 0x000fc800078e0a0e */
[----:B------:R-:W-:Y:S01]  /*15cd0*/  @!P0 IADD3 R19, R19, -R251, RZ ;  /* 0x800000fb13138210 */ /* 0x000fe20007ffe0ff */
[----:B------:R1:W-:Y:S03]  /*15ce0*/  STL [R1+0xa4], R15 ;  /* 0x0000a40f01007387 */ /* 0x0003e60000100800 */
[----:B------:R-:W-:Y:S01]  /*15cf0*/  @!P5 IMAD.IADD R17, R17, 0x1, -R251 ;  /* 0x000000011111d824 */ /* 0x000fe200078e0afb */
[----:B------:R-:W-:Y:S04]  /*15d00*/  STL [R1+0xa0], R14 ;  /* 0x0000a00e01007387 */ /* 0x000fe80000100800 */
[----:B------:R-:W4:Y:S01]  /*15d10*/  LDL.LU R16, [R1+0x37c] ;  /* 0x00037c0001107983 */ /* 0x000f220000300800 */
[----:B---3--:R-:W-:-:S02]  /*15d20*/  ISETP.GT.U32.AND P2, PT, R251, R28, PT ;  /* 0x0000001cfb00720c */ /* 0x008fc40003f44070 */
[C---:B--2---:R-:W-:Y:S02]  /*15d30*/  ISETP.GT.U32.AND P3, PT, R251.reuse, R27, PT ;  /* 0x0000001bfb00720c */ /* 0x044fe40003f64070 */
[C---:B----4-:R-:W-:Y:S02]  /*15d40*/  ISETP.GT.U32.AND P1, PT, R251.reuse, R26, PT ;  /* 0x0000001afb00720c */ /* 0x050fe40003f24070 */
[----:B------:R-:W-:Y:S02]  /*15d50*/  ISETP.GE.AND P0, PT, R34, RZ, PT ;  /* 0x000000ff2200720c */ /* 0x000fe40003f06270 */
[----:B------:R-:W-:-:S07]  /*15d60*/  ISETP.GT.U32.AND P4, PT, R251, R31, PT ;  /* 0x0000001ffb00720c */ /* 0x000fce0003f84070 */
[--C-:B------:R-:W-:Y:S01]  /*15d70*/  @!P3 IMAD.IADD R27, R27, 0x1, -R251.reuse ;  /* 0x000000011b1bb824 */ /* 0x100fe200078e0afb */
[----:B------:R-:W-:Y:S01]  /*15d80*/  @!P2 IADD3 R28, R28, -R251, RZ ;  /* 0x800000fb1c1ca210 */ /* 0x000fe20007ffe0ff */
[----:B------:R-:W-:Y:S01]  /*15d90*/  @!P1 IMAD.IADD R26, R26, 0x1, -R251 ;  /* 0x000000011a1a9824 */ /* 0x000fe200078e0afb */
[----:B------:R-:W-:-:S03]  /*15da0*/  ISETP.GE.AND P5, PT, R33, RZ, PT ;  /* 0x000000ff2100720c */ /* 0x000fc60003fa6270 */
[----:B------:R-:W-:Y:S01]  /*15db0*/  @!P4 IMAD.IADD R31, R31, 0x1, -R251 ;  /* 0x000000011f1fc824 */ /* 0x000fe200078e0afb */
[----:B------:R-:W-:Y:S02]  /*15dc0*/  ISETP.GE.AND P2, PT, R30, RZ, PT ;  /* 0x000000ff1e00720c */ /* 0x000fe40003f46270 */
[----:B------:R-:W2:Y:S01]  /*15dd0*/  LDL.LU R30, [R1+0x378] ;  /* 0x00037800011e7983 */ /* 0x000ea20000300800 */
[----:B------:R-:W-:-:S03]  /*15de0*/  ISETP.GE.AND P3, PT, R29, RZ, PT ;  /* 0x000000ff1d00720c */ /* 0x000fc60003f66270 */
[----:B------:R-:W3:Y:S01]  /*15df0*/  LDL.LU R29, [R1+0x374] ;  /* 0x00037400011d7983 */ /* 0x000ee20000300800 */
[----:B------:R-:W-:-:S03]  /*15e00*/  IMAD.MOV.U32 R33, RZ, RZ, R23 ;  /* 0x000000ffff217224 */ /* 0x000fc600078e0017 */
[----:B-1----:R-:W4:Y:S01]  /*15e10*/  LDL.LU R15, [R1+0x370] ;  /* 0x00037000010f7983 */ /* 0x002f220000300800 */
[----:B------:R-:W-:Y:S01]  /*15e20*/  @!P5 IMAD.MOV R22, RZ, RZ, -R22 ;  /* 0x000000ffff16d224 */ /* 0x000fe200078e0a16 */
[----:B------:R-:W-:Y:S02]  /*15e30*/  ISETP.GE.AND P1, PT, R25, RZ, PT ;  /* 0x000000ff1900720c */ /* 0x000fe40003f26270 */
[----:B------:R-:W4:Y:S01]  /*15e40*/  LDL.LU R25, [R1+0x36c] ;  /* 0x00036c0001197983 */ /* 0x000f220000300800 */
[----:B------:R-:W-:Y:S01]  /*15e50*/  ISETP.GE.AND P4, PT, R24, RZ, PT ;  /* 0x000000ff1800720c */ /* 0x000fe20003f86270 */
[----:B------:R-:W-:Y:S02]  /*15e60*/  IMAD.MOV.U32 R24, RZ, RZ, R19 ;  /* 0x000000ffff187224 */ /* 0x000fe400078e0013 */
[----:B------:R-:W4:Y:S03]  /*15e70*/  LDL.LU R19, [R1+0x368] ;  /* 0x0003680001137983 */ /* 0x000f260000300800 */
[----:B------:R-:W-:Y:S01]  /*15e80*/  @!P0 IADD3 R24, -R24, RZ, RZ ;  /* 0x000000ff18188210 */ /* 0x000fe20007ffe1ff */
[----:B------:R-:W-:-:S02]  /*15e90*/  IMAD.MOV.U32 R34, RZ, RZ, R21 ;  /* 0x000000ffff227224 */ /* 0x000fc400078e0015 */
[----:B------:R-:W-:Y:S02]  /*15ea0*/  @!P2 IMAD.MOV R33, RZ, RZ, -R33 ;  /* 0x000000ffff21a224 */ /* 0x000fe400078e0a21 */
[----:B------:R1:W-:Y:S01]  /*15eb0*/  STL [R1+0x9c], R24 ;  /* 0x00009c1801007387 */ /* 0x0003e20000100800 */
[----:B------:R-:W-:Y:S01]  /*15ec0*/  @!P3 IMAD.MOV R20, RZ, RZ, -R20 ;  /* 0x000000ffff14b224 */ /* 0x000fe200078e0a14 */
[----:B------:R-:W-:Y:S02]  /*15ed0*/  @!P1 IADD3 R34, -R34, RZ, RZ ;  /* 0x000000ff22229210 */ /* 0x000fe40007ffe1ff */
[----:B------:R-:W4:Y:S04]  /*15ee0*/  LDL R23, [R1+0x369c] ;  /* 0x00369c0001177983 */ /* 0x000f280000100800 */
[----:B-1----:R-:W4:Y:S04]  /*15ef0*/  LDL R24, [R1+0x36c0] ;  /* 0x0036c00001187983 */ /* 0x002f280000100800 */
[----:B------:R1:W-:Y:S04]  /*15f00*/  STL [R1+0x98], R22 ;  /* 0x0000981601007387 */ /* 0x0003e80000100800 */
[----:B------:R-:W4:Y:S04]  /*15f10*/  LDL R21, [R1+0x3700] ;  /* 0x0037000001157983 */ /* 0x000f280000100800 */
[----:B-1----:R-:W4:Y:S04]  /*15f20*/  LDL R22, [R1+0x36e8] ;  /* 0x0036e80001167983 */ /* 0x002f280000100800 */
[----:B------:R1:W-:Y:S04]  /*15f30*/  STL [R1+0x94], R33 ;  /* 0x0000942101007387 */ /* 0x0003e80000100800 */
[----:B------:R1:W-:Y:S02]  /*15f40*/  STL [R1+0x90], R20 ;  /* 0x0000901401007387 */ /* 0x0003e40000100800 */
[----:B-1----:R-:W-:-:S02]  /*15f50*/  IMAD.MOV.U32 R33, RZ, RZ, R17 ;  /* 0x000000ffff217224 */ /* 0x002fc400078e0011 */
[----:B------:R-:W4:Y:S04]  /*15f60*/  LDL R20, [R1+0x36cc] ;  /* 0x0036cc0001147983 */ /* 0x000f280000100800 */
[----:B------:R1:W-:Y:S04]  /*15f70*/  STL [R1+0x8c], R34 ;  /* 0x00008c2201007387 */ /* 0x0003e80000100800 */
[----:B-1----:R-:W4:Y:S04]  /*15f80*/  LDL.LU R34, [R1+0x3fbc] ;  /* 0x003fbc0001227983 */ /* 0x002f280000300800 */
[----:B------:R-:W4:Y:S01]  /*15f90*/  LDL R17, [R1+0x36d8] ;  /* 0x0036d80001117983 */ /* 0x000f220000100800 */
[----:B------:R-:W-:-:S13]  /*15fa0*/  ISETP.GT.U32.AND P6, PT, R251, R32, PT ;  /* 0x00000020fb00720c */ /* 0x000fda0003fc4070 */
[----:B------:R-:W-:Y:S01]  /*15fb0*/  @!P6 IMAD.IADD R32, R32, 0x1, -R251 ;  /* 0x000000012020e824 */ /* 0x000fe200078e0afb */
[C---:B------:R-:W-:Y:S02]  /*15fc0*/  ISETP.GT.U32.AND P6, PT, R251.reuse, R18, PT ;  /* 0x00000012fb00720c */ /* 0x040fe40003fc4070 */
[C---:B------:R-:W-:Y:S02]  /*15fd0*/  ISETP.GT.U32.AND P3, PT, R251.reuse, R26, PT ;  /* 0x0000001afb00720c */ /* 0x040fe40003f64070 */
[C---:B------:R-:W-:Y:S02]  /*15fe0*/  ISETP.GT.U32.AND P0, PT, R251.reuse, R32, PT ;  /* 0x00000020fb00720c */ /* 0x040fe40003f04070 */
[----:B------:R-:W-:-:S07]  /*15ff0*/  ISETP.GT.U32.AND P5, PT, R251, R28, PT ;  /* 0x0000001cfb00720c */ /* 0x000fce0003fa4070 */
[----:B------:R-:W-:Y:S01]  /*16000*/  @!P6 IMAD.IADD R18, R18, 0x1, -R251 ;  /* 0x000000011212e824 */ /* 0x000fe200078e0afb */
[----:B------:R-:W-:Y:S01]  /*16010*/  ISETP.GT.U32.AND P2, PT, R251, R27, PT ;  /* 0x0000001bfb00720c */ /* 0x000fe20003f44070 */
[----:B------:R-:W-:-:S03]  /*16020*/  @!P4 IMAD.MOV R33, RZ, RZ, -R33 ;  /* 0x000000ffff21c224 */ /* 0x000fc600078e0a21 */
[C---:B------:R-:W-:Y:S02]  /*16030*/  ISETP.GT.U32.AND P6, PT, R251.reuse, R18, PT ;  /* 0x00000012fb00720c */ /* 0x040fe40003fc4070 */
[C---:B------:R-:W-:Y:S01]  /*16040*/  ISETP.GT.U32.AND P4, PT, R251.reuse, R16, PT ;  /* 0x00000010fb00720c */ /* 0x040fe20003f84070 */
[--C-:B------:R-:W-:Y:S01]  /*16050*/  @!P0 IMAD.IADD R32, R32, 0x1, -R251.reuse ;  /* 0x0000000120208824 */ /* 0x100fe200078e0afb */
[----:B------:R-:W-:Y:S01]  /*16060*/  IABS R13, R13 ;  /* 0x0000000d000d7213 */ /* 0x000fe20000000000 */
[--C-:B------:R-:W-:Y:S02]  /*16070*/  @!P3 IMAD.IADD R26, R26, 0x1, -R251.reuse ;  /* 0x000000011a1ab824 */ /* 0x100fe400078e0afb */
[----:B------:R-:W-:Y:S01]  /*16080*/  @!P5 IMAD.IADD R28, R28, 0x1, -R251 ;  /* 0x000000011c1cd824 */ /* 0x000fe200078e0afb */
[----:B------:R-:W-:Y:S01]  /*16090*/  ISETP.GT.U32.AND P1, PT, R251, R31, PT ;  /* 0x0000001ffb00720c */ /* 0x000fe20003f24070 */
[----:B------:R-:W-:-:S04]  /*160a0*/  IMAD.HI.U32 R14, R252, R13, RZ ;  /* 0x0000000dfc0e7227 */ /* 0x000fc800078e00ff */
[----:B------:R-:W-:Y:S01]  /*160b0*/  @!P6 IADD3 R18, R18, -R251, RZ ;  /* 0x800000fb1212e210 */ /* 0x000fe20007ffe0ff */
[--C-:B------:R-:W-:Y:S02]  /*160c0*/  @!P2 IMAD.IADD R27, R27, 0x1, -R251.reuse ;  /* 0x000000011b1ba824 */ /* 0x100fe400078e0afb */
[----:B------:R-:W-:Y:S02]  /*160d0*/  @!P4 IMAD.IADD R16, R16, 0x1, -R251 ;  /* 0x000000011010c824 */ /* 0x000fe400078e0afb */
[----:B------:R-:W-:Y:S01]  /*160e0*/  IMAD.MOV R14, RZ, RZ, -R14 ;  /* 0x000000ffff0e7224 */ /* 0x000fe200078e0a0e */
[----:B------:R1:W-:Y:S03]  /*160f0*/  STL [R1+0x88], R33 ;  /* 0x0000882101007387 */ /* 0x0003e60000100800 */
[----:B------:R-:W-:Y:S02]  /*16100*/  IMAD R13, R251, R14, R13 ;  /* 0x0000000efb0d7224 */ /* 0x000fe400078e020d */
[----:B------:R-:W-:-:S02]  /*16110*/  IMAD.MOV.U32 R14, RZ, RZ, R32 ;  /* 0x000000ffff0e7224 */ /* 0x000fc400078e0020 */
[----:B------:R-:W-:Y:S01]  /*16120*/  @!P1 IMAD.IADD R31, R31, 0x1, -R251 ;  /* 0x000000011f1f9824 */ /* 0x000fe200078e0afb */
[----:B-1----:R-:W4:Y:S01]  /*16130*/  LDL.LU R33, [R1+0x3fb8] ;  /* 0x003fb80001217983 */ /* 0x002f220000300800 */
[C---:B--2---:R-:W-:Y:S02]  /*16140*/  ISETP.GT.U32.AND P0, PT, R251.reuse, R30, PT ;  /* 0x0000001efb00720c */ /* 0x044fe40003f04070 */
[C---:B---3--:R-:W-:Y:S02]  /*16150*/  ISETP.GT.U32.AND P5, PT, R251.reuse, R29, PT ;  /* 0x0000001dfb00720c */ /* 0x048fe40003fa4070 */
[C---:B----4-:R-:W-:Y:S02]  /*16160*/  ISETP.GT.U32.AND P2, PT, R251.reuse, R15, PT ;  /* 0x0000000ffb00720c */ /* 0x050fe40003f44070 */
[----:B------:R-:W-:-:S07]  /*16170*/  ISETP.GT.U32.AND P3, PT, R251, R25, PT ;  /* 0x00000019fb00720c */ /* 0x000fce0003f64070 */
[--C-:B------:R-:W-:Y:S02]  /*16180*/  @!P0 IMAD.IADD R30, R30, 0x1, -R251.reuse ;  /* 0x000000011e1e8824 */ /* 0x100fe400078e0afb */
[--C-:B------:R-:W-:Y:S01]  /*16190*/  @!P5 IMAD.IADD R29, R29, 0x1, -R251.reuse ;  /* 0x000000011d1dd824 */ /* 0x100fe200078e0afb */
[----:B------:R-:W-:Y:S01]  /*161a0*/  ISETP.GT.U32.AND P1, PT, R251, R19, PT ;  /* 0x00000013fb00720c */ /* 0x000fe20003f24070 */
[--C-:B------:R-:W-:Y:S01]  /*161b0*/  @!P2 IMAD.IADD R15, R15, 0x1, -R251.reuse ;  /* 0x000000010f0fa824 */ /* 0x100fe200078e0afb */
[----:B------:R-:W-:Y:S02]  /*161c0*/  ISETP.GE.AND P4, PT, R23, RZ, PT ;  /* 0x000000ff1700720c */ /* 0x000fe40003f86270 */
[----:B------:R-:W-:Y:S01]  /*161d0*/  ISETP.GE.AND P6, PT, R24, RZ, PT ;  /* 0x000000ff1800720c */ /* 0x000fe20003fc6270 */
[----:B------:R-:W-:Y:S01]  /*161e0*/  @!P3 IMAD.IADD R25, R25, 0x1, -R251 ;  /* 0x000000011919b824 */ /* 0x000fe200078e0afb */
[----:B------:R-:W2:Y:S04]  /*161f0*/  LDL.LU R24, [R1+0x364] ;  /* 0x0003640001187983 */ /* 0x000ea80000300800 */
[----:B------:R-:W3:Y:S01]  /*16200*/  LDL.LU R23, [R1+0x360] ;  /* 0x0003600001177983 */ /* 0x000ee20000300800 */
[----:B------:R-:W-:-:S02]  /*16210*/  ISETP.GE.AND P5, PT, R21, RZ, PT ;  /* 0x000000ff1500720c */ /* 0x000fc40003fa6270 */
[----:B------:R-:W-:-:S04]  /*16220*/  ISETP.GE.AND P0, PT, R22, RZ, PT ;  /* 0x000000ff1600720c */ /* 0x000fc80003f06270 */
[----:B------:R-:W-:Y:S01]  /*16230*/  @!P6 IMAD.MOV R14, RZ, RZ, -R14 ;  /* 0x000000ffff0ee224 */ /* 0x000fe200078e0a0e */
[----:B------:R-:W4:Y:S04]  /*16240*/  LDL.LU R22, [R1+0x35c] ;  /* 0x00035c0001167983 */ /* 0x000f280000300800 */
[----:B------:R-:W2:Y:S01]  /*16250*/  LDL.LU R21, [R1+0x358] ;  /* 0x0003580001157983 */ /* 0x000ea20000300800 */
[----:B------:R-:W-:-:S03]  /*16260*/  ISETP.GE.AND P2, PT, R20, RZ, PT ;  /* 0x000000ff1400720c */ /* 0x000fc60003f46270 */
[----:B------:R-:W2:Y:S04]  /*16270*/  LDL.LU R20, [R1+0x354] ;  /* 0x0003540001147983 */ /* 0x000ea80000300800 */
[----:B------:R-:W2:Y:S04]  /*16280*/  LDL.LU R32, [R1+0x3fb4] ;  /* 0x003fb40001207983 */ /* 0x000ea80000300800 */
[----:B------:R1:W-:Y:S01]  /*16290*/  STL [R1+0x84], R14 ;  /* 0x0000840e01007387 */ /* 0x0003e20000100800 */
[----:B------:R-:W-:Y:S01]  /*162a0*/  ISETP.GE.AND P3, PT, R17, RZ, PT ;  /* 0x000000ff1100720c */ /* 0x000fe20003f66270 */
[----:B------:R-:W-:-:S02]  /*162b0*/  IMAD.MOV.U32 R17, RZ, RZ, R28 ;  /* 0x000000ffff117224 */ /* 0x000fc400078e001c */
[----:B-1----:R-:W-:Y:S01]  /*162c0*/  IMAD.MOV.U32 R14, RZ, RZ, R27 ;  /* 0x000000ffff0e7224 */ /* 0x002fe200078e001b */
[----:B------:R-:W2:Y:S01]  /*162d0*/  LDL R28, [R1+0x36fc] ;  /* 0x0036fc00011c7983 */ /* 0x000ea20000100800 */
[----:B------:R-:W-:Y:S02]  /*162e0*/  @!P4 IMAD.MOV R17, RZ, RZ, -R17 ;  /* 0x000000ffff11c224 */ /* 0x000fe400078e0a11 */
[----:B------:R-:W-:-:S03]  /*162f0*/  @!P0 IMAD.MOV R14, RZ, RZ, -R14 ;  /* 0x000000ffff0e8224 */ /* 0x000fc600078e0a0e */
[----:B------:R1:W-:Y:S01]  /*16300*/  STL [R1+0x80], R17 ;  /* 0x0000801101007387 */ /* 0x0003e20000100800 */
[----:B------:R-:W-:Y:S02]  /*16310*/  @!P1 IADD3 R19, R19, -R251, RZ ;  /* 0x800000fb13139210 */ /* 0x000fe40007ffe0ff */
[C---:B------:R-:W-:Y:S01]  /*16320*/  ISETP.GT.U32.AND P1, PT, R251.reuse, R16, PT ;  /* 0x00000010fb00720c */ /* 0x040fe20003f24070 */
[----:B------:R-:W2:Y:S01]  /*16330*/  LDL R27, [R1+0x3718] ;  /* 0x00371800011b7983 */ /* 0x000ea20000100800 */
[----:B-1----:R-:W-:Y:S01]  /*16340*/  IMAD.MOV.U32 R17, RZ, RZ, R26 ;  /* 0x000000ffff117224 */ /* 0x002fe200078e001a */
[C---:B------:R-:W-:Y:S02]  /*16350*/  ISETP.GT.U32.AND P4, PT, R251.reuse, R30, PT ;  /* 0x0000001efb00720c */ /* 0x040fe40003f84070 */
[----:B------:R-:W2:Y:S01]  /*16360*/  LDL R26, [R1+0x36e4] ;  /* 0x0036e400011a7983 */ /* 0x000ea20000100800 */
[----:B------:R-:W-:Y:S01]  /*16370*/  @!P5 IMAD.MOV R17, RZ, RZ, -R17 ;  /* 0x000000ffff11d224 */ /* 0x000fe200078e0a11 */
[----:B------:R-:W-:-:S02]  /*16380*/  ISETP.GT.U32.AND P0, PT, R251, R29, PT ;  /* 0x0000001dfb00720c */ /* 0x000fc40003f04070 */
[----:B------:R1:W-:Y:S01]  /*16390*/  STL [R1+0x7c], R14 ;  /* 0x00007c0e01007387 */ /* 0x0003e20000100800 */
[----:B------:R-:W-:Y:S01]  /*163a0*/  ISETP.GT.U32.AND P6, PT, R251, R15, PT ;  /* 0x0000000ffb00720c */ /* 0x000fe20003fc4070 */
[----:B------:R-:W-:Y:S01]  /*163b0*/  IMAD.MOV.U32 R251, RZ, RZ, R18 ;  /* 0x000000fffffb7224 */ /* 0x000fe200078e0012 */
[----:B-1----:R-:W-:Y:S02]  /*163c0*/  MOV R14, R31 ;  /* 0x0000001f000e7202 */ /* 0x002fe40000000f00 */
[----:B------:R-:W2:Y:S04]  /*163d0*/  LDL.LU R31, [R1+0x3fb0] ;  /* 0x003fb000011f7983 */ /* 0x000ea80000300800 */
[----:B------:R1:W-:Y:S01]  /*163e0*/  STL [R1+0x78], R17 ;  /* 0x0000781101007387 */ /* 0x0003e20000100800 */
[----:B------:R-:W-:-:S03]  /*163f0*/  @!P2 IMAD.MOV R14, RZ, RZ, -R14 ;  /* 0x000000ffff0ea224 */ /* 0x000fc600078e0a0e */
[----:B-1----:R-:W2:Y:S04]  /*16400*/  LDL R17, [R1+0x36f0] ;  /* 0x0036f00001117983 */ /* 0x002ea80000100800 */
[----:B------:R-:W2:Y:S04]  /*16410*/  LDL.LU R18, [R1+0x3fac] ;  /* 0x003fac0001127983 */ /* 0x000ea80000300800 */
[----:B------:R1:W-:Y:S04]  /*16420*/  STL [R1+0x70], R251 ;  /* 0x000070fb01007387 */ /* 0x0003e80000100800 */
[----:B------:R1:W-:Y:S02]  /*16430*/  STL [R1+0x74], R14 ;  /* 0x0000740e01007387 */ /* 0x0003e40000100800 */
[----:B-1----:R-:W-:-:S04]  /*16440*/  IABS R251, c[0x0][0x17c] ;  /* 0x00005f0000fb7a13 */ /* 0x002fc80000000000 */
[C---:B------:R-:W-:Y:S02]  /*16450*/  ISETP.GT.U32.AND P2, PT, R251.reuse, R25, PT ;  /* 0x00000019fb00720c */ /* 0x040fe40003f44070 */
[----:B------:R-:W-:Y:S02]  /*16460*/  ISETP.GT.U32.AND P5, PT, R251, R19, PT ;  /* 0x00000013fb00720c */ /* 0x000fe40003fa4070 */
[----:B------:R-:W2:Y:S01]  /*16470*/  LDL R251, [R1+0x70] ;  /* 0x0000700001fb7983 */ /* 0x000ea20000100800 */
[----:B------:R-:W-:Y:S01]  /*16480*/  IADD3 R14, R246, 0x1f1, RZ ;  /* 0x000001f1f60e7810 */ /* 0x000fe20007ffe0ff */
[----:B--2---:R-:W-:-:S05]  /*16490*/  @!P3 IMAD.MOV R251, RZ, RZ, -R251 ;  /* 0x000000fffffbb224 */ /* 0x004fca00078e0afb */
[----:B------:R1:W-:Y:S04]  /*164a0*/  @!P3 STL [R1+0x70], R251 ;  /* 0x000070fb0100b387 */ /* 0x0003e80000100800 */
[----:B------:R-:W-:Y:S01]  /*164b0*/  STL [R1+0x33b4], R14 ;  /* 0x0033b40e01007387 */ /* 0x000fe20000100800 */
[----:B-1----:R-:W-:-:S04]  /*164c0*/  IABS R251, c[0x0][0x17c] ;  /* 0x00005f0000fb7a13 */ /* 0x002fc80000000000 */
[----:B------:R-:W-:Y:S01]  /*164d0*/  @!P0 IADD3 R29, R29, -R251, RZ ;  /* 0x800000fb1d1d8210 */ /* 0x000fe20007ffe0ff */
[--C-:B------:R-:W-:Y:S01]  /*164e0*/  @!P1 IMAD.IADD R16, R16, 0x1, -R251.reuse ;  /* 0x0000000110109824 */ /* 0x100fe200078e0afb */
[C---:B------:R-:W-:Y:S01]  /*164f0*/  ISETP.GT.U32.AND P3, PT, R251.reuse, R24, PT ;  /* 0x00000018fb00720c */ /* 0x040fe20003f64070 */
[--C-:B------:R-:W-:Y:S01]  /*16500*/  @!P4 IMAD.IADD R30, R30, 0x1, -R251.reuse ;  /* 0x000000011e1ec824 */ /* 0x100fe200078e0afb */
[----:B---3--:R-:W-:Y:S01]  /*16510*/  ISETP.GT.U32.AND P1, PT, R251, R23, PT ;  /* 0x00000017fb00720c */ /* 0x008fe20003f24070 */
[--C-:B------:R-:W-:Y:S01]  /*16520*/  @!P6 IMAD.IADD R15, R15, 0x1, -R251.reuse ;  /* 0x000000010f0fe824 */ /* 0x100fe200078e0afb */
[----:B----4-:R-:W-:Y:S01]  /*16530*/  ISETP.GT.U32.AND P4, PT, R251, R22, PT ;  /* 0x00000016fb00720c */ /* 0x010fe20003f84070 */
[--C-:B------:R-:W-:Y:S01]  /*16540*/  @!P2 IMAD.IADD R25, R25, 0x1, -R251.reuse ;  /* 0x000000011919a824 */ /* 0x100fe200078e0afb */
[----:B------:R-:W-:Y:S01]  /*16550*/  ISETP.GT.U32.AND P0, PT, R251, R21, PT ;  /* 0x00000015fb00720c */ /* 0x000fe20003f04070 */
[----:B------:R-:W-:Y:S01]  /*16560*/  @!P5 IMAD.IADD R19, R19, 0x1, -R251 ;  /* 0x000000011313d824 */ /* 0x000fe200078e0afb */
[----:B------:R-:W-:-:S02]  /*16570*/  ISETP.GT.U32.AND P6, PT, R251, R20, PT ;  /* 0x00000014fb00720c */ /* 0x000fc40003fc4070 */
[----:B------:R-:W-:Y:S02]  /*16580*/  ISETP.GT.U32.AND P2, PT, R251, R18, PT ;  /* 0x00000012fb00720c */ /* 0x000fe40003f44070 */
[----:B------:R-:W2:Y:S02]  /*16590*/  LDL R251, [R1+0x36b0] ;  /* 0x0036b00001fb7983 */ /* 0x000ea40000100800 */
[----:B--2---:R-:W-:Y:S02]  /*165a0*/  ISETP.GE.AND P5, PT, R251, RZ, PT ;  /* 0x000000fffb00720c */ /* 0x004fe40003fa6270 */
[----:B------:R-:W-:-:S05]  /*165b0*/  IABS R251, c[0x0][0x17c] ;  /* 0x00005f0000fb7a13 */ /* 0x000fca0000000000 */
[--C-:B------:R-:W-:Y:S01]  /*165c0*/  @!P3 IMAD.IADD R24, R24, 0x1, -R251.reuse ;  /* 0x000000011818b824 */ /* 0x100fe200078e0afb */
[----:B------:R-:W-:Y:S01]  /*165d0*/  ISETP.GE.AND P3, PT, R28, RZ, PT ;  /* 0x000000ff1c00720c */ /* 0x000fe20003f66270 */
[--C-:B------:R-:W-:Y:S01]  /*165e0*/  @!P1 IMAD.IADD R23, R23, 0x1, -R251.reuse ;  /* 0x0000000117179824 */ /* 0x100fe200078e0afb */
[----:B------:R-:W2:Y:S01]  /*165f0*/  LDL.LU R28, [R1+0x3a8] ;  /* 0x0003a800011c7983 */ /* 0x000ea20000300800 */
[----:B------:R-:W-:Y:S01]  /*16600*/  ISETP.GE.AND P1, PT, R27, RZ, PT ;  /* 0x000000ff1b00720c */ /* 0x000fe20003f26270 */
[--C-:B------:R-:W-:Y:S01]  /*16610*/  @!P4 IMAD.IADD R22, R22, 0x1, -R251.reuse ;  /* 0x000000011616c824 */ /* 0x100fe200078e0afb */
[----:B------:R-:W-:Y:S01]  /*16620*/  ISETP.GE.AND P4, PT, R26, RZ, PT ;  /* 0x000000ff1a00720c */ /* 0x000fe20003f86270 */
[----:B------:R-:W3:Y:S01]  /*16630*/  LDL.LU R27, [R1+0x3a4] ;  /* 0x0003a400011b7983 */ /* 0x000ee20000300800 */
[----:B------:R-:W-:Y:S01]  /*16640*/  @!P0 IADD3 R21, R21, -R251, RZ ;  /* 0x800000fb15158210 */ /* 0x000fe20007ffe0ff */
[----:B------:R-:W-:Y:S01]  /*16650*/  @!P6 IMAD.IADD R20, R20, 0x1, -R251 ;  /* 0x000000011414e824 */ /* 0x000fe200078e0afb */
[----:B------:R-:W-:Y:S01]  /*16660*/  ISETP.GE.AND P0, PT, R17, RZ, PT ;  /* 0x000000ff1100720c */ /* 0x000fe20003f06270 */
[----:B------:R-:W4:Y:S04]  /*16670*/  LDL.LU R26, [R1+0x3a0] ;  /* 0x0003a000011a7983 */ /* 0x000f280000300800 */
[----:B------:R-:W2:Y:S04]  /*16680*/  LDL.LU R17, [R1+0x39c] ;  /* 0x00039c0001117983 */ /* 0x000ea80000300800 */
[----:B------:R-:W2:Y:S04]  /*16690*/  LDL R251, [R1+0x36c8] ;  /* 0x0036c80001fb7983 */ /* 0x000ea80000100800 */
[----:B------:R1:W-:Y:S04]  /*166a0*/  STL [R1+0x6c], R16 ;  /* 0x00006c1001007387 */ /* 0x0003e80000100800 */
[----:B-1----:R-:W3:Y:S01]  /*166b0*/  LDL.LU R16, [R1+0x398] ;  /* 0x0003980001107983 */ /* 0x002ee20000300800 */
[----:B--2---:R-:W-:-:S02]  /*166c0*/  ISETP.GE.AND P6, PT, R251, RZ, PT ;  /* 0x000000fffb00720c */ /* 0x004fc40003fc6270 */
[----:B------:R-:W-:-:S05]  /*166d0*/  IABS R251, c[0x0][0x17c] ;  /* 0x00005f0000fb7a13 */ /* 0x000fca0000000000 */
[----:B------:R-:W-:Y:S02]  /*166e0*/  @!P2 IMAD.IADD R18, R18, 0x1, -R251 ;  /* 0x000000011212a824 */ /* 0x000fe400078e0afb */
[----:B------:R-:W2:Y:S04]  /*166f0*/  LDL R251, [R1+0x6c] ;  /* 0x00006c0001fb7983 */ /* 0x000ea80000100800 */
[----:B------:R1:W-:Y:S04]  /*16700*/  STL [R1+0x68], R30 ;  /* 0x0000681e01007387 */ /* 0x0003e80000100800 */
[----:B-1----:R-:W3:Y:S01]  /*16710*/  LDL.LU R30, [R1+0x3fa8] ;  /* 0x003fa800011e7983 */ /* 0x002ee20000300800 */
[----:B--2---:R-:W-:-:S05]  /*16720*/  @!P5 IMAD.MOV R251, RZ, RZ, -R251 ;  /* 0x000000fffffbd224 */ /* 0x004fca00078e0afb */
[----:B------:R1:W-:Y:S02]  /*16730*/  @!P5 STL [R1+0x6c], R251 ;  /* 0x00006cfb0100d387 */ /* 0x0003e40000100800 */
[----:B-1----:R-:W-:-:S04]  /*16740*/  IABS R251, c[0x0][0x17c] ;  /* 0x00005f0000fb7a13 */ /* 0x002fc80000000000 */
[----:B------:R-:W-:Y:S02]  /*16750*/  ISETP.GT.U32.AND P2, PT, R251, R24, PT ;  /* 0x00000018fb00720c */ /* 0x000fe40003f44070 */
        /* <DEDUP_REMOVED lines=9> */
[----:B-1----:R-:W3:Y:S01]  /*167f0*/  LDL R15, [R1+0x3708] ;  /* 0x00370800010f7983 */ /* 0x002ee20000100800 */
        /* <DEDUP_REMOVED lines=14> */
[----:B--2---:R-:W-:-:S05]  /*168e0*/  @!P0 IADD3 R251, -R251, RZ, RZ ;  /* 0x000000fffbfb8210 */ /* 0x004fca0007ffe1ff */
[----:B------:R1:W-:Y:S02]  /*168f0*/  @!P0 STL [R1+0x5c], R251 ;  /* 0x00005cfb01008387 */ /* 0x0003e40000100800 */
[----:B-1----:R-:W-:-:S04]  /*16900*/  IABS R251, c[0x0][0x17c] ;  /* 0x00005f0000fb7a13 */ /* 0x002fc80000000000 */
[C---:B------:R-:W-:Y:S02]  /*16910*/  ISETP.GT.U32.AND P0, PT, R251.reuse, R20, PT ;  /* 0x00000014fb00720c */ /* 0x040fe40003f04070 */
[----:B------:R-:W-:Y:S02]  /*16920*/  ISETP.GT.U32.AND P5, PT, R251, R18, PT ;  /* 0x00000012fb00720c */ /* 0x000fe40003fa4070 */
[----:B------:R-:W2:Y:S02]  /*16930*/  LDL R251, [R1+0x58] ;  /* 0x0000580001fb7983 */ /* 0x000ea40000100800 */
[----:B--2---:R-:W-:-:S05]  /*16940*/  @!P6 IMAD.MOV R251, RZ, RZ, -R251 ;  /* 0x000000fffffbe224 */ /* 0x004fca00078e0afb */
[----:B------:R1:W-:Y:S02]  /*16950*/  @!P6 STL [R1+0x58], R251 ;  /* 0x000058fb0100e387 */ /* 0x0003e40000100800 */
[----:B-1----:R-:W-:-:S04]  /*16960*/  IABS R251, c[0x0][0x17c] ;  /* 0x00005f0000fb7a13 */ /* 0x002fc80000000000 */
[----:B------:R-:W-:Y:S01]  /*16970*/  ISETP.GT.U32.AND P6, PT, R251, R28, PT ;  /* 0x0000001cfb00720c */ /* 0x000fe20003fc4070 */
[----:B------:R-:W-:Y:S02]  /*16980*/  @!P2 IMAD.IADD R24, R24, 0x1, -R251 ;  /* 0x000000011818a824 */ /* 0x000fe400078e0afb */
[----:B------:R-:W2:Y:S02]  /*16990*/  LDL R251, [R1+0x3714] ;  /* 0x0037140001fb7983 */ /* 0x000ea40000100800 */
[----:B--2---:R-:W-:Y:S02]  /*169a0*/  ISETP.GE.AND P2, PT, R251, RZ, PT ;  /* 0x000000fffb00720c */ /* 0x004fe40003f46270 */
[----:B------:R-:W-:-:S04]  /*169b0*/  IABS R251, c[0x0][0x17c] ;  /* 0x00005f0000fb7a13 */ /* 0x000fc80000000000 */
[----:B------:R-:W-:Y:S01]  /*169c0*/  @!P5 IADD3 R18, R18, -R251, RZ ;  /* 0x800000fb1212d210 */ /* 0x000fe20007ffe0ff */
[--C-:B------:R-:W-:Y:S01]  /*169d0*/  @!P3 IMAD.IADD R23, R23, 0x1, -R251.reuse ;  /* 0x000000011717b824 */ /* 0x100fe200078e0afb */
[C---:B---3--:R-:W-:Y:S01]  /*169e0*/  ISETP.GT.U32.AND P3, PT, R251.reuse, R27, PT ;  /* 0x0000001bfb00720c */ /* 0x048fe20003f64070 */
[--C-:B------:R-:W-:Y:S01]  /*169f0*/  @!P1 IMAD.IADD R22, R22, 0x1, -R251.reuse ;  /* 0x0000000116169824 */ /* 0x100fe200078e0afb */
[----:B----4-:R-:W-:Y:S01]  /*16a00*/  ISETP.GT.U32.AND P1, PT, R251, R26, PT ;  /* 0x0000001afb00720c */ /* 0x010fe20003f24070 */
[--C-:B------:R-:W-:Y:S01]  /*16a10*/  @!P4 IMAD.IADD R21, R21, 0x1, -R251.reuse ;  /* 0x000000011515c824 */ /* 0x100fe200078e0afb */
[C---:B------:R-:W-:Y:S01]  /*16a20*/  ISETP.GT.U32.AND P4, PT, R251.reuse, R17, PT ;  /* 0x00000011fb00720c */ /* 0x040fe20003f84070 */
[----:B------:R-:W-:Y:S01]  /*16a30*/  @!P0 IMAD.IADD R20, R20, 0x1, -R251 ;  /* 0x0000000114148824 */ /* 0x000fe200078e0afb */
[----:B------:R-:W-:Y:S02]  /*16a40*/  ISETP.GT.U32.AND P0, PT, R251, R16, PT ;  /* 0x00000010fb00720c */ /* 0x000fe40003f04070 */
[----:B------:R-:W2:Y:S02]  /*16a50*/  LDL R251, [R1+0x3738] ;  /* 0x0037380001fb7983 */ /* 0x000ea40000100800 */
[----:B--2---:R-:W-:-:S02]  /*16a60*/  ISETP.GE.AND P5, PT, R251, RZ, PT ;  /* 0x000000fffb00720c */ /* 0x004fc40003fa6270 */
[----:B------:R-:W-:-:S05]  /*16a70*/  IABS R251, c[0x0][0x17c] ;  /* 0x00005f0000fb7a13 */ /* 0x000fca0000000000 */
[--C-:B------:R-:W-:Y:S01]  /*16a80*/  @!P6 IMAD.IADD R28, R28, 0x1, -R251.reuse ;  /* 0x000000011c1ce824 */ /* 0x100fe200078e0afb */
[----:B------:R-:W-:Y:S01]  /*16a90*/  ISETP.GT.U32.AND P6, PT, R251, R19, PT ;  /* 0x00000013fb00720c */ /* 0x000fe20003fc4070 */
[----:B------:R-:W-:Y:S02]  /*16aa0*/  @!P3 IMAD.IADD R27, R27, 0x1, -R251 ;  /* 0x000000011b1bb824 */ /* 0x000fe400078e0afb */
[----:B------:R-:W2:Y:S02]  /*16ab0*/  LDL R251, [R1+0x36f8] ;  /* 0x0036f80001fb7983 */ /* 0x000ea40000100800 */
[----:B--2---:R-:W-:Y:S02]  /*16ac0*/  ISETP.GE.AND P3, PT, R251, RZ, PT ;  /* 0x000000fffb00720c */ /* 0x004fe40003f66270 */
[----:B------:R-:W-:-:S05]  /*16ad0*/  IABS R251, c[0x0][0x17c] ;  /* 0x00005f0000fb7a13 */ /* 0x000fca0000000000 */
[--C-:B------:R-:W-:Y:S02]  /*16ae0*/  @!P1 IMAD.IADD R26, R26, 0x1, -R251.reuse ;  /* 0x000000011a1a9824 */ /* 0x100fe400078e0afb */
[----:B------:R-:W-:Y:S02]  /*16af0*/  @!P4 IMAD.IADD R17, R17, 0x1, -R251 ;  /* 0x000000011111c824 */ /* 0x000fe400078e0afb */
[----:B------:R-:W2:Y:S02]  /*16b00*/  LDL R251, [R1+0x36e0] ;  /* 0x0036e00001fb7983 */ /* 0x000ea40000100800 */
[----:B--2---:R-:W-:Y:S02]  /*16b10*/  ISETP.GE.AND P4, PT, R251, RZ, PT ;  /* 0x000000fffb00720c */ /* 0x004fe40003f86270 */
[----:B------:R-:W-:-:S05]  /*16b20*/  IABS R251, c[0x0][0x17c] ;  /* 0x00005f0000fb7a13 */ /* 0x000fca0000000000 */
[----:B------:R-:W-:Y:S02]  /*16b30*/  @!P0 IMAD.IADD R16, R16, 0x1, -R251 ;  /* 0x0000000110108824 */ /* 0x000fe400078e0afb */
[----:B------:R-:W2:Y:S02]  /*16b40*/  LDL R251, [R1+0x3734] ;  /* 0x0037340001fb7983 */ /* 0x000ea40000100800 */
[----:B--2---:R-:W-:Y:S01]  /*16b50*/  ISETP.GE.AND P0, PT, R251, RZ, PT ;  /* 0x000000fffb00720c */ /* 0x004fe20003f06270 */
[----:B------:R-:W-:Y:S02]  /*16b60*/  IMAD.MOV.U32 R251, RZ, RZ, R24 ;  /* 0x000000fffffb7224 */ /* 0x000fe400078e0018 */
[----:B------:R-:W2:Y:S04]  /*16b70*/  LDL.LU R24, [R1+0x3f98] ;  /* 0x003f980001187983 */ /* 0x000ea80000300800 */
[----:B------:R1:W-:Y:S02]  /*16b80*/  STL [R1+0x54], R251 ;  /* 0x000054fb01007387 */ /* 0x0003e40000100800 */
[----:B-1----:R-:W-:-:S05]  /*16b90*/  IABS R251, c[0x0][0x17c] ;  /* 0x00005f0000fb7a13 */ /* 0x002fca0000000000 */
[----:B------:R-:W-:Y:S02]  /*16ba0*/  @!P6 IMAD.IADD R19, R19, 0x1, -R251 ;  /* 0x000000011313e824 */ /* 0x000fe400078e0afb */
[----:B------:R-:W3:Y:S04]  /*16bb0*/  LDL R251, [R1+0x54] ;  /* 0x0000540001fb7983 */ /* 0x000ee80000100800 */
[----:B------:R1:W-:Y:S04]  /*16bc0*/  STL [R1+0x50], R23 ;  /* 0x0000501701007387 */ /* 0x0003e80000100800 */
[----:B-1----:R-:W4:Y:S01]  /*16bd0*/  LDL.LU R23, [R1+0x3f94] ;  /* 0x003f940001177983 */ /* 0x002f220000300800 */
[----:B---3--:R-:W-:-:S05]  /*16be0*/  @!P2 IMAD.MOV R251, RZ, RZ, -R251 ;  /* 0x000000fffffba224 */ /* 0x008fca00078e0afb */
[----:B------:R1:W-:Y:S02]  /*16bf0*/  @!P2 STL [R1+0x54], R251 ;  /* 0x000054fb0100a387 */ /* 0x0003e40000100800 */
[----:B-1----:R-:W-:-:S04]  /*16c00*/  IABS R251, c[0x0][0x17c] ;  /* 0x00005f0000fb7a13 */ /* 0x002fc80000000000 */
[----:B------:R-:W-:Y:S02]  /*16c10*/  ISETP.GT.U32.AND P2, PT, R251, R28, PT ;  /* 0x0000001cfb00720c */ /* 0x000fe40003f44070 */
[----:B------:R-:W3:Y:S04]  /*16c20*/  LDL R251, [R1+0x50] ;  /* 0x0000500001fb7983 */ /* 0x000ee80000100800 */
[----:B------:R1:W-:Y:S04]  /*16c30*/  STL [R1+0x4c], R22 ;  /* 0x00004c1601007387 */ /* 0x0003e80000100800 */
[----:B-1----:R-:W2:Y:S01]  /*16c40*/  LDL.LU R22, [R1+0x3f90] ;  /* 0x003f900001167983 */ /* 0x002ea20000300800 */
        /* <DEDUP_REMOVED lines=11> */
[----:B------:R-:W3:Y:S01]  /*16d00*/  LDL R251, [R1+0x48] ;  /* 0x0000480001fb7983 */ /* 0x000ee20000100800 */
[----:B------:R-:W-:-:S03]  /*16d10*/  ISETP.GE.AND P1, PT, R15, RZ, PT ;  /* 0x000000ff0f00720c */ /* 0x000fc60003f26270 */
[----:B------:R1:W-:Y:S04]  /*16d20*/  STL [R1+0x44], R20 ;  /* 0x0000441401007387 */ /* 0x0003e80000100800 */
[----:B-1----:R-:W2:Y:S06]  /*16d30*/  LDL.LU R20, [R1+0x3f88] ;  /* 0x003f880001147983 */ /* 0x002eac0000300800 */
[----:B---3--:R-:W-:-:S05]  /*16d40*/  @!P1 IMAD.MOV R251, RZ, RZ, -R251 ;  /* 0x000000fffffb9224 */ /* 0x008fca00078e0afb */
[----:B------:R1:W-:Y:S02]  /*16d50*/  @!P1 STL [R1+0x48], R251 ;  /* 0x000048fb01009387 */ /* 0x0003e40000100800 */
[----:B-1----:R-:W-:-:S04]  /*16d60*/  IABS R251, c[0x0][0x17c] ;  /* 0x00005f0000fb7a13 */ /* 0x002fc80000000000 */
[----:B------:R-:W-:Y:S02]  /*16d70*/  ISETP.GT.U32.AND P1, PT, R251, R17, PT ;  /* 0x00000011fb00720c */ /* 0x000fe40003f24070 */
[----:B------:R-:W3:Y:S01]  /*16d80*/  LDL R251, [R1+0x44] ;  /* 0x0000440001fb7983 */ /* 0x000ee20000100800 */
[----:B------:R-:W-:-:S03]  /*16d90*/  IABS R14, R14 ;  /* 0x0000000e000e7213 */ /* 0x000fc60000000000 */
[----:B------:R1:W-:Y:S02]  /*16da0*/  STL [R1+0x40], R18 ;  /* 0x0000401201007387 */ /* 0x0003e40000100800 */
[----:B------:R-:W-:-:S05]  /*16db0*/  IMAD.HI.U32 R15, R252, R14, RZ ;  /* 0x0000000efc0f7227 */ /* 0x000fca00078e00ff */
[----:B------:R-:W-:Y:S01]  /*16dc0*/  IADD3 R15, -R15, RZ, RZ ;  /* 0x000000ff0f0f7210 */ /* 0x000fe20007ffe1ff */
[----:B-1----:R-:W2:Y:S01]  /*16dd0*/  LDL R18, [R1+0x3774] ;  /* 0x0037740001127983 */ /* 0x002ea20000100800 */
[----:B---3--:R-:W-:-:S05]  /*16de0*/  @!P4 IMAD.MOV R251, RZ, RZ, -R251 ;  /* 0x000000fffffbc224 */ /* 0x008fca00078e0afb */
[----:B------:R1:W-:Y:S02]  /*16df0*/  @!P4 STL [R1+0x44], R251 ;  /* 0x000044fb0100c387 */ /* 0x0003e40000100800 */
[----:B-1----:R-:W-:-:S04]  /*16e00*/  IABS R251, c[0x0][0x17c] ;  /* 0x00005f0000fb7a13 */ /* 0x002fc80000000000 */
[C---:B------:R-:W-:Y:S01]  /*16e10*/  ISETP.GT.U32.AND P4, PT, R251.reuse, R16, PT ;  /* 0x00000010fb00720c */ /* 0x040fe20003f84070 */
[C---:B------:R-:W-:Y:S01]  /*16e20*/  IMAD R14, R251.reuse, R15, R14 ;  /* 0x0000000ffb0e7224 */ /* 0x040fe200078e020e */
[----:B------:R-:W-:Y:S01]  /*16e30*/  ISETP.GT.U32.AND P6, PT, R251, R19, PT ;  /* 0x00000013fb00720c */ /* 0x000fe20003fc4070 */
[----:B------:R-:W3:Y:S04]  /*16e40*/  LDL R15, [R1+0x3754] ;  /* 0x00375400010f7983 */ /* 0x000ee80000100800 */
[----:B------:R-:W2:Y:S02]  /*16e50*/  LDL R251, [R1+0x40] ;  /* 0x0000400001fb7983 */ /* 0x000ea40000100800 */
[----:B--2---:R-:W-:-:S05]  /*16e60*/  @!P0 IADD3 R251, -R251, RZ, RZ ;  /* 0x000000fffbfb8210 */ /* 0x004fca0007ffe1ff */
[----:B------:R1:W-:Y:S02]  /*16e70*/  @!P0 STL [R1+0x40], R251 ;  /* 0x000040fb01008387 */ /* 0x0003e40000100800 */
[----:B-1----:R-:W-:-:S04]  /*16e80*/  IABS R251, c[0x0][0x17c] ;  /* 0x00005f0000fb7a13 */ /* 0x002fc80000000000 */
[C---:B------:R-:W-:Y:S01]  /*16e90*/  ISETP.GT.U32.AND P0, PT, R251.reuse, R20, PT ;  /* 0x00000014fb00720c */ /* 0x040fe20003f04070 */
[--C-:B------:R-:W-:Y:S01]  /*16ea0*/  @!P2 IMAD.IADD R28, R28, 0x1, -R251.reuse ;  /* 0x000000011c1ca824 */ /* 0x100fe200078e0afb */
[----:B------:R-:W-:Y:S01]  /*16eb0*/  ISETP.GT.U32.AND P2, PT, R251, R21, PT ;  /* 0x00000015fb00720c */ /* 0x000fe20003f44070 */
[--C-:B------:R-:W-:Y:S01]  /*16ec0*/  @!P5 IMAD.IADD R27, R27, 0x1, -R251.reuse ;  /* 0x000000011b1bd824 */ /* 0x100fe200078e0afb */
[C---:B------:R-:W-:Y:S01]  /*16ed0*/  ISETP.GT.U32.AND P5, PT, R251.reuse, R22, PT ;  /* 0x00000016fb00720c */ /* 0x040fe20003fa4070 */
[--C-:B------:R-:W-:Y:S01]  /*16ee0*/  @!P3 IMAD.IADD R26, R26, 0x1, -R251.reuse ;  /* 0x000000011a1ab824 */ /* 0x100fe200078e0afb */
[----:B----4-:R-:W-:Y:S01]  /*16ef0*/  ISETP.GT.U32.AND P3, PT, R251, R23, PT ;  /* 0x00000017fb00720c */ /* 0x010fe20003f64070 */
[--C-:B------:R-:W-:Y:S01]  /*16f00*/  @!P1 IMAD.IADD R17, R17, 0x1, -R251.reuse ;  /* 0x0000000111119824 */ /* 0x100fe200078e0afb */
[C---:B------:R-:W-:Y:S01]  /*16f10*/  ISETP.GT.U32.AND P1, PT, R251.reuse, R24, PT ;  /* 0x00000018fb00720c */ /* 0x040fe20003f24070 */
[--C-:B------:R-:W-:Y:S01]  /*16f20*/  @!P4 IMAD.IADD R16, R16, 0x1, -R251.reuse ;  /* 0x000000011010c824 */ /* 0x100fe200078e0afb */
[----:B------:R-:W-:Y:S01]  /*16f30*/  ISETP.GT.U32.AND P4, PT, R251, R25, PT ;  /* 0x00000019fb00720c */ /* 0x000fe20003f84070 */
[----:B------:R-:W-:-:S02]  /*16f40*/  @!P6 IMAD.IADD R19, R19, 0x1, -R251 ;  /* 0x000000011313e824 */ /* 0x000fc400078e0afb */
[----:B------:R-:W2:Y:S02]  /*16f50*/  LDL R251, [R1+0x3758] ;  /* 0x0037580001fb7983 */ /* 0x000ea40000100800 */
[----:B--2---:R-:W-:Y:S02]  /*16f60*/  ISETP.GE.AND P6, PT, R251, RZ, PT ;  /* 0x000000fffb00720c */ /* 0x004fe40003fc6270 */
[----:B------:R-:W-:-:S04]  /*16f70*/  IABS R251, c[0x0][0x17c] ;  /* 0x00005f0000fb7a13 */ /* 0x000fc80000000000 */
[----:B------:R-:W-:Y:S02]  /*16f80*/  @!P0 IADD3 R20, R20, -R251, RZ ;  /* 0x800000fb14148210 */ /* 0x000fe40007ffe0ff */
[----:B------:R-:W2:Y:S02]  /*16f90*/  LDL R251, [R1+0x3710] ;  /* 0x0037100001fb7983 */ /* 0x000ea40000100800 */
[----:B--2---:R-:W-:Y:S02]  /*16fa0*/  ISETP.GE.AND P0, PT, R251, RZ, PT ;  /* 0x000000fffb00720c */ /* 0x004fe40003f06270 */
[----:B------:R-:W-:-:S05]  /*16fb0*/  IABS R251, c[0x0][0x17c] ;  /* 0x00005f0000fb7a13 */ /* 0x000fca0000000000 */
[----:B------:R-:W-:Y:S02]  /*16fc0*/  @!P2 IMAD.IADD R21, R21, 0x1, -R251 ;  /* 0x000000011515a824 */ /* 0x000fe400078e0afb */
[----:B------:R-:W2:Y:S02]  /*16fd0*/  LDL R251, [R1+0x3720] ;  /* 0x0037200001fb7983 */ /* 0x000ea40000100800 */
[----:B--2---:R-:W-:Y:S02]  /*16fe0*/  ISETP.GE.AND P2, PT, R251, RZ, PT ;  /* 0x000000fffb00720c */ /* 0x004fe40003f46270 */
[----:B------:R-:W-:-:S05]  /*16ff0*/  IABS R251, c[0x0][0x17c] ;  /* 0x00005f0000fb7a13 */ /* 0x000fca0000000000 */
[----:B------:R-:W-:Y:S02]  /*17000*/  @!P5 IMAD.IADD R22, R22, 0x1, -R251 ;  /* 0x000000011616d824 */ /* 0x000fe400078e0afb */
[----:B------:R-:W2:Y:S02]  /*17010*/  LDL R251, [R1+0x36f4] ;  /* 0x0036f40001fb7983 */ /* 0x000ea40000100800 */
[----:B--2---:R-:W-:Y:S02]  /*17020*/  ISETP.GE.AND P5, PT, R251, RZ, PT ;  /* 0x000000fffb00720c */ /* 0x004fe40003fa6270 */
[----:B------:R-:W-:-:S05]  /*17030*/  IABS R251, c[0x0][0x17c] ;  /* 0x00005f0000fb7a13 */ /* 0x000fca0000000000 */
[--C-:B------:R-:W-:Y:S01]  /*17040*/  @!P3 IMAD.IADD R23, R23, 0x1, -R251.reuse ;  /* 0x000000011717b824 */ /* 0x100fe200078e0afb */
[----:B---3--:R-:W-:Y:S01]  /*17050*/  ISETP.GE.AND P3, PT, R15, RZ, PT ;  /* 0x000000ff0f00720c */ /* 0x008fe20003f66270 */
[----:B------:R-:W-:Y:S02]  /*17060*/  IMAD.MOV.U32 R15, RZ, RZ, R28 ;  /* 0x000000ffff0f7224 */ /* 0x000fe400078e001c */
[----:B------:R-:W-:Y:S01]  /*17070*/  @!P1 IMAD.IADD R24, R24, 0x1, -R251 ;  /* 0x0000000118189824 */ /* 0x000fe200078e0afb */
[----:B------:R-:W2:Y:S01]  /*17080*/  LDL.LU R28, [R1+0x3f84] ;  /* 0x003f8400011c7983 */ /* 0x000ea20000300800 */
[----:B------:R-:W-:Y:S01]  /*17090*/  @!P6 IMAD.MOV R15, RZ, RZ, -R15 ;  /* 0x000000ffff0fe224 */ /* 0x000fe200078e0a0f */
[----:B------:R-:W-:Y:S02]  /*170a0*/  ISETP.GE.AND P1, PT, R18, RZ, PT ;  /* 0x000000ff1200720c */ /* 0x000fe40003f26270 */
[----:B------:R-:W-:Y:S02]  /*170b0*/  MOV R18, R27 ;  /* 0x0000001b00127202 */ /* 0x000fe40000000f00 */
[----:B------:R-:W3:Y:S04]  /*170c0*/  LDL.LU R27, [R1+0x3f80] ;  /* 0x003f8000011b7983 */ /* 0x000ee80000300800 */
[----:B------:R1:W-:Y:S01]  /*170d0*/  STL [R1+0x3c], R15 ;  /* 0x00003c0f01007387 */ /* 0x0003e20000100800 */
[----:B------:R-:W-:-:S02]  /*170e0*/  @!P0 IMAD.MOV R18, RZ, RZ, -R18 ;  /* 0x000000ffff128224 */ /* 0x000fc400078e0a12 */
[----:B-1----:R-:W-:Y:S02]  /*170f0*/  IMAD.MOV.U32 R15, RZ, RZ, R26 ;  /* 0x000000ffff0f7224 */ /* 0x002fe400078e001a */
[----:B------:R-:W4:Y:S02]  /*17100*/  LDL.LU R26, [R1+0x3f7c] ;  /* 0x003f7c00011a7983 */ /* 0x000f240000300800 */
[----:B------:R-:W-:Y:S02]  /*17110*/  @!P2 IMAD.MOV R15, RZ, RZ, -R15 ;  /* 0x000000ffff0fa224 */ /* 0x000fe400078e0a0f */
[----:B------:R1:W-:Y:S01]  /*17120*/  STL [R1+0x38], R18 ;  /* 0x0000381201007387 */ /* 0x0003e20000100800 */
[----:B------:R-:W-:Y:S02]  /*17130*/  @!P5 IMAD.MOV R17, RZ, RZ, -R17 ;  /* 0x000000ffff11d224 */ /* 0x000fe400078e0a11 */
[----:B------:R-:W-:Y:S01]  /*17140*/  @!P4 IMAD.IADD R25, R25, 0x1, -R251 ;  /* 0x000000011919c824 */ /* 0x000fe200078e0afb */
[----:B-1----:R-:W2:Y:S04]  /*17150*/  LDL R18, [R1+0x3770] ;  /* 0x0037700001127983 */ /* 0x002ea80000100800 */
[----:B------:R1:W-:Y:S02]  /*17160*/  STL [R1+0x34], R15 ;  /* 0x0000340f01007387 */ /* 0x0003e40000100800 */
[----:B-1----:R-:W-:-:S02]  /*17170*/  IMAD.MOV.U32 R15, RZ, RZ, R16 ;  /* 0x000000ffff0f7224 */ /* 0x002fc400078e0010 */
[----:B------:R-:W2:Y:S03]  /*17180*/  LDL R16, [R1+0x3798] ;  /* 0x0037980001107983 */ /* 0x000ea60000100800 */
[----:B------:R-:W-:Y:S01]  /*17190*/  @!P3 IADD3 R15, -R15, RZ, RZ ;  /* 0x000000ff0f0fb210 */ /* 0x000fe20007ffe1ff */
[----:B------:R1:W-:Y:S01]  /*171a0*/  STL [R1+0x30], R17 ;  /* 0x0000301101007387 */ /* 0x0003e20000100800 */
[C---:B------:R-:W-:Y:S02]  /*171b0*/  ISETP.GT.U32.AND P4, PT, R251.reuse, R20, PT ;  /* 0x00000014fb00720c */ /* 0x040fe40003f84070 */
[C---:B------:R-:W-:Y:S02]  /*171c0*/  ISETP.GT.U32.AND P0, PT, R251.reuse, R21, PT ;  /* 0x00000015fb00720c */ /* 0x040fe40003f04070 */
[C---:B------:R-:W-:Y:S02]  /*171d0*/  ISETP.GT.U32.AND P2, PT, R251.reuse, R22, PT ;  /* 0x00000016fb00720c */ /* 0x040fe40003f44070 */
[C---:B------:R-:W-:Y:S01]  /*171e0*/  ISETP.GT.U32.AND P5, PT, R251.reuse, R23, PT ;  /* 0x00000017fb00720c */ /* 0x040fe20003fa4070 */
[----:B-1----:R-:W2:Y:S01]  /*171f0*/  LDL R17, [R1+0x3750] ;  /* 0x0037500001117983 */ /* 0x002ea20000100800 */
[----:B------:R-:W-:-:S03]  /*17200*/  ISETP.GT.U32.AND P3, PT, R251, R24, PT ;  /* 0x00000018fb00720c */ /* 0x000fc60003f64070 */
[----:B------:R1:W-:Y:S01]  /*17210*/  STL [R1+0x28], R19 ;  /* 0x0000281301007387 */ /* 0x0003e20000100800 */
[----:B------:R-:W-:-:S03]  /*17220*/  ISETP.GT.U32.AND P6, PT, R251, R25, PT ;  /* 0x00000019fb00720c */ /* 0x000fc60003fc4070 */
[----:B-1----:R-:W2:Y:S04]  /*17230*/  LDL R19, [R1+0x370c] ;  /* 0x00370c0001137983 */ /* 0x002ea80000100800 */
[----:B------:R1:W-:Y:S04]  /*17240*/  STL [R1+0x2c], R15 ;  /* 0x00002c0f01007387 */ /* 0x0003e80000100800 */
[----:B------:R-:W2:Y:S01]  /*17250*/  LDL R251, [R1+0x28] ;  /* 0x0000280001fb7983 */ /* 0x000ea20000100800 */
[----:B-1----:R-:W-:Y:S01]  /*17260*/  IADD3 R15, R246, 0x1f2, RZ ;  /* 0x000001f2f60f7810 */ /* 0x002fe20007ffe0ff */
[----:B--2---:R-:W-:-:S05]  /*17270*/  @!P1 IMAD.MOV R251, RZ, RZ, -R251 ;  /* 0x000000fffffb9224 */ /* 0x004fca00078e0afb */
[----:B------:R1:W-:Y:S04]  /*17280*/  @!P1 STL [R1+0x28], R251 ;  /* 0x000028fb01009387 */ /* 0x0003e80000100800 */
[----:B------:R-:W-:Y:S01]  /*17290*/  STL [R1+0x33ac], R15 ;  /* 0x0033ac0f01007387 */ /* 0x000fe20000100800 */
[----:B-1----:R-:W-:-:S04]  /*172a0*/  IABS R251, c[0x0][0x17c] ;  /* 0x00005f0000fb7a13 */ /* 0x002fc80000000000 */
[C---:B----4-:R-:W-:Y:S01]  /*172b0*/  ISETP.GT.U32.AND P1, PT, R251.reuse, R26, PT ;  /* 0x0000001afb00720c */ /* 0x050fe20003f24070 */
[--C-:B------:R-:W-:Y:S01]  /*172c0*/  @!P4 IMAD.IADD R20, R20, 0x1, -R251.reuse ;  /* 0x000000011414c824 */ /* 0x100fe200078e0afb */
[----:B---3--:R-:W-:Y:S01]  /*172d0*/  ISETP.GT.U32.AND P4, PT, R251, R27, PT ;  /* 0x0000001bfb00720c */ /* 0x008fe20003f84070 */
[--C-:B------:R-:W-:Y:S01]  /*172e0*/  @!P0 IMAD.IADD R21, R21, 0x1, -R251.reuse ;  /* 0x0000000115158824 */ /* 0x100fe200078e0afb */
[C---:B------:R-:W-:Y:S01]  /*172f0*/  ISETP.GT.U32.AND P0, PT, R251.reuse, R28, PT ;  /* 0x0000001cfb00720c */ /* 0x040fe20003f04070 */
[--C-:B------:R-:W-:Y:S01]  /*17300*/  @!P2 IMAD.IADD R22, R22, 0x1, -R251.reuse ;  /* 0x000000011616a824 */ /* 0x100fe200078e0afb */
[----:B------:R-:W-:Y:S01]  /*17310*/  ISETP.GT.U32.AND P2, PT, R251, R29, PT ;  /* 0x0000001dfb00720c */ /* 0x000fe20003f44070 */
[--C-:B------:R-:W-:Y:S01]  /*17320*/  @!P5 IMAD.IADD R23, R23, 0x1, -R251.reuse ;  /* 0x000000011717d824 */ /* 0x100fe200078e0afb */
[C---:B------:R-:W-:Y:S01]  /*17330*/  ISETP.GT.U32.AND P5, PT, R251.reuse, R30, PT ;  /* 0x0000001efb00720c */ /* 0x040fe20003fa4070 */
[----:B------:R-:W-:Y:S01]  /*17340*/  @!P3 IMAD.IADD R24, R24, 0x1, -R251 ;  /* 0x000000011818b824 */ /* 0x000fe200078e0afb */
[----:B------:R-:W-:-:S02]  /*17350*/  ISETP.GT.U32.AND P3, PT, R251, R32, PT ;  /* 0x00000020fb00720c */ /* 0x000fc40003f64070 */
        /* <DEDUP_REMOVED lines=9> */
[----:B------:R-:W-:Y:S01]  /*173f0*/  ISETP.GE.AND P2, PT, R16, RZ, PT ;  /* 0x000000ff1000720c */ /* 0x000fe20003f46270 */
[--C-:B------:R-:W-:Y:S01]  /*17400*/  @!P4 IMAD.IADD R27, R27, 0x1, -R251.reuse ;  /* 0x000000011b1bc824 */ /* 0x100fe200078e0afb */
[----:B------:R-:W-:Y:S01]  /*17410*/  ISETP.GE.AND P4, PT, R19, RZ, PT ;  /* 0x000000ff1300720c */ /* 0x000fe20003f86270 */
[----:B------:R-:W-:Y:S02]  /*17420*/  IMAD.MOV.U32 R16, RZ, RZ, R20 ;  /* 0x000000ffff107224 */ /* 0x000fe400078e0014 */
[--C-:B------:R-:W-:Y:S01]  /*17430*/  @!P5 IMAD.IADD R30, R30, 0x1, -R251.reuse ;  /* 0x000000011e1ed824 */ /* 0x100fe200078e0afb */
[----:B------:R-:W-:Y:S01]  /*17440*/  ISETP.GE.AND P5, PT, R17, RZ, PT ;  /* 0x000000ff1100720c */ /* 0x000fe20003fa6270 */
[----:B------:R-:W-:Y:S01]  /*17450*/  @!P0 IMAD.IADD R28, R28, 0x1, -R251 ;  /* 0x000000011c1c8824 */ /* 0x000fe200078e0afb */
[----:B------:R-:W-:Y:S01]  /*17460*/  ISETP.GE.AND P0, PT, R18, RZ, PT ;  /* 0x000000ff1200720c */ /* 0x000fe20003f06270 */
[----:B------:R-:W-:Y:S01]  /*17470*/  IMAD.MOV.U32 R17, RZ, RZ, R21 ;  /* 0x000000ffff117224 */ /* 0x000fe200078e0015 */
[----:B------:R-:W2:Y:S01]  /*17480*/  LDL R20, [R1+0x3270] ;  /* 0x0032700001147983 */ /* 0x000ea20000100800 */
[----:B------:R-:W-:-:S02]  /*17490*/  @!P6 IMAD.MOV R16, RZ, RZ, -R16 ;  /* 0x000000ffff10e224 */ /* 0x000fc400078e0a10 */
[----:B------:R-:W-:Y:S01]  /*174a0*/  @!P1 IMAD.MOV R17, RZ, RZ, -R17 ;  /* 0x000000ffff119224 */ /* 0x000fe200078e0a11 */
[----:B------:R-:W3:Y:S04]  /*174b0*/  LDL R21, [R1+0x372c] ;  /* 0x00372c0001157983 */ /* 0x000ee80000100800 */
[----:B------:R1:W-:Y:S04]  /*174c0*/  STL [R1+0x24], R16 ;  /* 0x0000241001007387 */ /* 0x0003e80000100800 */
[----:B------:R4:W-:Y:S04]  /*174d0*/  STL [R1+0x20], R17 ;  /* 0x0000201101007387 */ /* 0x0009e80000100800 */
[----:B------:R-:W3:Y:S01]  /*174e0*/  LDL R19, [R1+0x375c] ;  /* 0x00375c0001137983 */ /* 0x000ee20000100800 */
[----:B-1----:R-:W-:-:S02]  /*174f0*/  IMAD.MOV.U32 R16, RZ, RZ, R22 ;  /* 0x000000ffff107224 */ /* 0x002fc400078e0016 */
[----:B----4-:R-:W-:Y:S02]  /*17500*/  IMAD.MOV.U32 R17, RZ, RZ, R23 ;  /* 0x000000ffff117224 */ /* 0x010fe400078e0017 */
[----:B------:R-:W-:Y:S02]  /*17510*/  @!P4 IMAD.MOV R16, RZ, RZ, -R16 ;  /* 0x000000ffff10c224 */ /* 0x000fe400078e0a10 */
[----:B------:R-:W-:-:S03]  /*17520*/  @!P0 IMAD.MOV R17, RZ, RZ, -R17 ;  /* 0x000000ffff118224 */ /* 0x000fc600078e0a11 */
[----:B------:R1:W-:Y:S04]  /*17530*/  STL [R1+0x1c], R16 ;  /* 0x00001c1001007387 */ /* 0x0003e80000100800 */
[----:B------:R-:W4:Y:S04]  /*17540*/  LDL R18, [R1+0x3728] ;  /* 0x0037280001127983 */ /* 0x000f280000100800 */
[----:B-1----:R-:W4:Y:S04]  /*17550*/  LDL R16, [R1+0x3794] ;  /* 0x0037940001107983 */ /* 0x002f280000100800 */
[----:B------:R1:W-:Y:S04]  /*17560*/  STL [R1+0x18], R17 ;  /* 0x0000181101007387 */ /* 0x0003e80000100800 */
[----:B-1----:R-:W4:Y:S01]  /*17570*/  LDL R17, [R1+0x3a68] ;  /* 0x003a680001117983 */ /* 0x002f220000100800 */
[----:B------:R-:W-:-:S02]  /*17580*/  MOV R23, R24 ;  /* 0x0000001800177202 */ /* 0x000fc40000000f00 */
[C---:B------:R-:W-:Y:S01]  /*17590*/  ISETP.GT.U32.AND P0, PT, R251.reuse, R29, PT ;  /* 0x0000001dfb00720c */ /* 0x040fe20003f04070 */
[----:B------:R-:W-:Y:S02]  /*175a0*/  IMAD.MOV.U32 R22, RZ, RZ, R25 ;  /* 0x000000ffff167224 */ /* 0x000fe400078e0019 */
[----:B------:R-:W-:Y:S01]  /*175b0*/  @!P2 IMAD.MOV R23, RZ, RZ, -R23 ;  /* 0x000000ffff17a224 */ /* 0x000fe200078e0a17 */
[C---:B------:R-:W-:Y:S02]  /*175c0*/  ISETP.GT.U32.AND P2, PT, R251.reuse, R30, PT ;  /* 0x0000001efb00720c */ /* 0x040fe40003f44070 */
[----:B------:R-:W-:Y:S02]  /*175d0*/  @!P3 IADD3 R32, R32, -R251, RZ ;  /* 0x800000fb2020b210 */ /* 0x000fe40007ffe0ff */
[C---:B------:R-:W-:Y:S01]  /*175e0*/  ISETP.GT.U32.AND P3, PT, R251.reuse, R26, PT ;  /* 0x0000001afb00720c */ /* 0x040fe20003f64070 */
[----:B------:R-:W-:Y:S01]  /*175f0*/  @!P5 IMAD.MOV R22, RZ, RZ, -R22 ;  /* 0x000000ffff16d224 */ /* 0x000fe200078e0a16 */
[----:B------:R-:W-:-:S02]  /*17600*/  ISETP.GT.U32.AND P5, PT, R251, R31, PT ;  /* 0x0000001ffb00720c */ /* 0x000fc40003fa4070 */
[----:B------:R-:W-:Y:S01]  /*17610*/  ISETP.GT.U32.AND P1, PT, R251, R27, PT ;  /* 0x0000001bfb00720c */ /* 0x000fe20003f24070 */
[--C-:B------:R-:W-:Y:S01]  /*17620*/  @!P0 IMAD.IADD R29, R29, 0x1, -R251.reuse ;  /* 0x000000011d1d8824 */ /* 0x100fe200078e0afb */
[C---:B------:R-:W-:Y:S02]  /*17630*/  ISETP.GT.U32.AND P4, PT, R251.reuse, R28, PT ;  /* 0x0000001cfb00720c */ /* 0x040fe40003f84070 */
[C---:B------:R-:W-:Y:S01]  /*17640*/  ISETP.GT.U32.AND P0, PT, R251.reuse, R35, PT ;  /* 0x00000023fb00720c */ /* 0x040fe20003f04070 */
[----:B------:R-:W-:Y:S01]  /*17650*/  @!P2 IMAD.IADD R30, R30, 0x1, -R251 ;  /* 0x000000011e1ea824 */ /* 0x000fe200078e0afb */
[----:B------:R-:W-:-:S03]  /*17660*/  ISETP.GT.U32.AND P2, PT, R251, R36, PT ;  /* 0x00000024fb00720c */ /* 0x000fc60003f44070 */
[--C-:B------:R-:W-:Y:S02]  /*17670*/  @!P3 IMAD.IADD R26, R26, 0x1, -R251.reuse ;  /* 0x000000011a1ab824 */ /* 0x100fe400078e0afb */
[--C-:B------:R-:W-:Y:S02]  /*17680*/  @!P5 IMAD.IADD R31, R31, 0x1, -R251.reuse ;  /* 0x000000011f1fd824 */ /* 0x100fe400078e0afb */
[--C-:B------:R-:W-:Y:S01]  /*17690*/  @!P1 IMAD.IADD R27, R27, 0x1, -R251.reuse ;  /* 0x000000011b1b9824 */ /* 0x100fe200078e0afb */
[----:B------:R-:W-:Y:S02]  /*176a0*/  ISETP.GT.U32.AND P1, PT, R251, R33, PT ;  /* 0x00000021fb00720c */ /* 0x000fe40003f24070 */
[-C--:B------:R-:W-:Y:S02]  /*176b0*/  @!P4 IADD3 R28, R28, -R251.reuse, RZ ;  /* 0x800000fb1c1cc210 */ /* 0x080fe40007ffe0ff */
[----:B------:R-:W-:Y:S02]  /*176c0*/  @!P0 IADD3 R35, R35, -R251, RZ ;  /* 0x800000fb23238210 */ /* 0x000fe40007ffe0ff */
[----:B------:R-:W-:Y:S01]  /*176d0*/  ISETP.GT.U32.AND P4, PT, R251, R34, PT ;  /* 0x00000022fb00720c */ /* 0x000fe20003f84070 */
[--C-:B------:R-:W-:Y:S01]  /*176e0*/  @!P2 IMAD.IADD R36, R36, 0x1, -R251.reuse ;  /* 0x000000012424a824 */ /* 0x100fe200078e0afb */
[----:B------:R-:W-:Y:S04]  /*176f0*/  STL [R1+0x14], R23 ;  /* 0x0000141701007387 */ /* 0x000fe80000100800 */
[----:B------:R1:W-:Y:S01]  /*17700*/  STL [R1+0x10], R22 ;  /* 0x0000101601007387 */ /* 0x0003e20000100800 */
[----:B------:R-:W-:-:S06]  /*17710*/  @!P1 IMAD.IADD R33, R33, 0x1, -R251 ;  /* 0x0000000121219824 */ /* 0x000fcc00078e0afb */
[----:B------:R-:W-:Y:S01]  /*17720*/  @!P4 IMAD.IADD R34, R34, 0x1, -R251 ;  /* 0x000000012222c824 */ /* 0x000fe200078e0afb */
[----:B--2---:R-:W-:Y:S02]  /*17730*/  ISETP.GE.AND P5, PT, R20, RZ, PT ;  /* 0x000000ff1400720c */ /* 0x004fe40003fa6270 */
[----:B---3--:R-:W-:Y:S02]  /*17740*/  ISETP.GE.AND P3, PT, R21, RZ, PT ;  /* 0x000000ff1500720c */ /* 0x008fe40003f66270 */
[----:B------:R-:W-:Y:S02]  /*17750*/  ISETP.GE.AND P1, PT, R19, RZ, PT ;  /* 0x000000ff1300720c */ /* 0x000fe40003f26270 */
[----:B----4-:R-:W-:Y:S01]  /*17760*/  ISETP.GE.AND P0, PT, R18, RZ, PT ;  /* 0x000000ff1200720c */ /* 0x010fe20003f06270 */
[----:B------:R-:W-:-:S08]  /*17770*/  IMAD.MOV.U32 R18, RZ, RZ, R26 ;  /* 0x000000ffff127224 */ /* 0x000fd000078e001a */
[----:B------:R-:W-:Y:S01]  /*17780*/  @!P3 IMAD.MOV R18, RZ, RZ, -R18 ;  /* 0x000000ffff12b224 */ /* 0x000fe200078e0a12 */
[----:B------:R-:W-:-:S04]  /*17790*/  ISETP.GE.AND P4, PT, R16, RZ, PT ;  /* 0x000000ff1000720c */ /* 0x000fc80003f86270 */
[----:B------:R2:W-:Y:S04]  /*177a0*/  STL [R1+0xc], R18 ;  /* 0x00000c1201007387 */ /* 0x0005e80000100800 */
[----:B-1----:R-:W3:Y:S01]  /*177b0*/  LDL R22, [R1+0x374c] ;  /* 0x00374c0001167983 */ /* 0x002ee20000100800 */
[----:B------:R-:W-:Y:S01]  /*177c0*/  ISETP.GE.AND P2, PT, R17, RZ, PT ;  /* 0x000000ff1100720c */ /* 0x000fe20003f46270 */
[----:B------:R-:W-:-:S04]  /*177d0*/  IMAD.MOV.U32 R17, RZ, RZ, R27 ;  /* 0x000000ffff117224 */ /* 0x000fc800078e001b */
[----:B------:R-:W-:-:S05]  /*177e0*/  @!P5 IMAD.MOV R17, RZ, RZ, -R17 ;  /* 0x000000ffff11d224 */ /* 0x000fca00078e0a11 */
[----:B------:R1:W-:Y:S04]  /*177f0*/  STL [R1+0x8], R17 ;  /* 0x0000081101007387 */ /* 0x0003e80000100800 */
[----:B------:R-:W4:Y:S01]  /*17800*/  LDL R21, [R1+0x376c] ;  /* 0x00376c0001157983 */ /* 0x000f220000100800 */
[----:B--2---:R-:W-:-:S03]  /*17810*/  MOV R18, R28 ;  /* 0x0000001c00127202 */ /* 0x004fc60000000f00 */
[----:B------:R-:W2:Y:S01]  /*17820*/  LDL R20, [R1+0x377c] ;  /* 0x00377c0001147983 */ /* 0x000ea20000100800 */
[----:B-1----:R-:W-:Y:S02]  /*17830*/  IMAD.MOV.U32 R17, RZ, RZ, R29 ;  /* 0x000000ffff117224 */ /* 0x002fe400078e001d */
[----:B------:R-:W-:Y:S01]  /*17840*/  @!P1 IMAD.MOV R18, RZ, RZ, -R18 ;  /* 0x000000ffff129224 */ /* 0x000fe200078e0a12 */
[----:B------:R-:W2:Y:S01]  /*17850*/  LDL R19, [R1+0x3724] ;  /* 0x0037240001137983 */ /* 0x000ea20000100800 */
[----:B------:R-:W-:-:S03]  /*17860*/  @!P4 IMAD.MOV R17, RZ, RZ, -R17 ;  /* 0x000000ffff11c224 */ /* 0x000fc600078e0a11 */
[----:B------:R1:W-:Y:S04]  /*17870*/  STL [R1+0x4], R18 ;  /* 0x0000041201007387 */ /* 0x0003e80000100800 */
[----:B-1----:R-:W2:Y:S04]  /*17880*/  LDL R18, [R1+0x3748] ;  /* 0x0037480001127983 */ /* 0x002ea80000100800 */
[----:B------:R1:W-:Y:S04]  /*17890*/  STL [R1], R17 ;  /* 0x0000001101007387 */ /* 0x0003e80000100800 */
[----:B-1----:R-:W2:Y:S01]  /*178a0*/  LDL R17, [R1+0x3768] ;  /* 0x0037680001117983 */ /* 0x002ea20000100800 */
[----:B------:R-:W-:-:S13]  /*178b0*/  ISETP.GT.U32.AND P6, PT, R251, R32, PT ;  /* 0x00000020fb00720c */ /* 0x000fda0003fc4070 */
[----:B------:R-:W-:Y:S01]  /*178c0*/  @!P6 IMAD.IADD R32, R32, 0x1, -R251 ;  /* 0x000000012020e824 */ /* 0x000fe200078e0afb */
[C---:B------:R-:W-:Y:S02]  /*178d0*/  ISETP.GT.U32.AND P6, PT, R251.reuse, R37, PT ;  /* 0x00000025fb00720c */ /* 0x040fe40003fc4070 */
[C---:B------:R-:W-:Y:S02]  /*178e0*/  ISETP.GT.U32.AND P3, PT, R251.reuse, R31, PT ;  /* 0x0000001ffb00720c */ /* 0x040fe40003f64070 */
[----:B------:R-:W-:Y:S01]  /*178f0*/  ISETP.GT.U32.AND P5, PT, R251, R33, PT ;  /* 0x00000021fb00720c */ /* 0x000fe20003fa4070 */
[----:B------:R-:W-:-:S08]  /*17900*/  @!P2 IMAD.MOV R32, RZ, RZ, -R32 ;  /* 0x000000ffff20a224 */ /* 0x000fd000078e0a20 */
[----:B------:R-:W-:Y:S01]  /*17910*/  @!P6 IMAD.IADD R37, R37, 0x1, -R251 ;  /* 0x000000012525e824 */ /* 0x000fe200078e0afb */
[----:B------:R-:W-:-:S04]  /*17920*/  ISETP.GT.U32.AND P2, PT, R251, R38, PT ;  /* 0x00000026fb00720c */ /* 0x000fc80003f44070 */
[C---:B------:R-:W-:Y:S01]  /*17930*/  ISETP.GT.U32.AND P6, PT, R251.reuse, R37, PT ;  /* 0x00000025fb00720c */ /* 0x040fe20003fc4070 */
[----:B------:R-:W-:Y:S01]  /*17940*/  @!P0 IMAD.MOV R30, RZ, RZ, -R30 ;  /* 0x000000ffff1e8224 */ /* 0x000fe200078e0a1e */
[C---:B------:R-:W-:Y:S02]  /*17950*/  ISETP.GT.U32.AND P4, PT, R251.reuse, R35, PT ;  /* 0x00000023fb00720c */ /* 0x040fe40003f84070 */
[----:B------:R-:W-:Y:S01]  /*17960*/  ISETP.GT.U32.AND P1, PT, R251, R34, PT ;  /* 0x00000022fb00720c */ /* 0x000fe20003f24070 */
[----:B------:R-:W-:Y:S01]  /*17970*/  @!P5 IMAD.IADD R33, R33, 0x1, -R251 ;  /* 0x000000012121d824 */ /* 0x000fe200078e0afb */
[----:B------:R-:W-:Y:S01]  /*17980*/  STL [R1+0x3f08], R30 ;  /* 0x003f081e01007387 */ /* 0x000fe20000100800 */
[----:B------:R-:W-:Y:S02]  /*17990*/  @!P3 IADD3 R31, R31, -R251, RZ ;  /* 0x800000fb1f1fb210 */ /* 0x000fe40007ffe0ff */
[C---:B------:R-:W-:Y:S01]  /*179a0*/  ISETP.GT.U32.AND P3, PT, R251.reuse, R39, PT ;  /* 0x00000027fb00720c */ /* 0x040fe20003f64070 */
[----:B------:R-:W-:Y:S01]  /*179b0*/  STL [R1+0x3f0c], R32 ;  /* 0x003f0c2001007387 */ /* 0x000fe20000100800 */
[----:B------:R-:W-:-:S02]  /*179c0*/  ISETP.GT.U32.AND P5, PT, R251, R40, PT ;  /* 0x00000028fb00720c */ /* 0x000fc40003fa4070 */
[--C-:B------:R-:W-:Y:S02]  /*179d0*/  @!P6 IMAD.IADD R37, R37, 0x1, -R251.reuse ;  /* 0x000000012525e824 */ /* 0x100fe400078e0afb */
[--C-:B------:R-:W-:Y:S02]  /*179e0*/  @!P2 IMAD.IADD R38, R38, 0x1, -R251.reuse ;  /* 0x000000012626a824 */ /* 0x100fe400078e0afb */
[--C-:B------:R-:W-:Y:S01]  /*179f0*/  @!P4 IMAD.IADD R35, R35, 0x1, -R251.reuse ;  /* 0x000000012323c824 */ /* 0x100fe200078e0afb */
[C---:B------:R-:W-:Y:S01]  /*17a00*/  ISETP.GT.U32.AND P4, PT, R251.reuse, R42, PT ;  /* 0x0000002afb00720c */ /* 0x040fe20003f84070 */
[--C-:B------:R-:W-:Y:S01]  /*17a10*/  @!P1 IMAD.IADD R34, R34, 0x1, -R251.reuse ;  /* 0x0000000122229824 */ /* 0x100fe200078e0afb */
[----:B------:R-:W-:Y:S02]  /*17a20*/  ISETP.GT.U32.AND P1, PT, R251, R41, PT ;  /* 0x00000029fb00720c */ /* 0x000fe40003f24070 */
[----:B------:R-:W-:Y:S02]  /*17a30*/  @!P3 IADD3 R39, R39, -R251, RZ ;  /* 0x800000fb2727b210 */ /* 0x000fe40007ffe0ff */
[----:B------:R-:W-:-:S07]  /*17a40*/  @!P5 IMAD.IADD R40, R40, 0x1, -R251 ;  /* 0x000000012828d824 */ /* 0x000fce00078e0afb */
[--C-:B------:R-:W-:Y:S02]  /*17a50*/  @!P4 IMAD.IADD R42, R42, 0x1, -R251.reuse ;  /* 0x000000012a2ac824 */ /* 0x100fe400078e0afb */
[----:B------:R-:W-:Y:S01]  /*17a60*/  @!P1 IMAD.IADD R41, R41, 0x1, -R251 ;  /* 0x0000000129299824 */ /* 0x000fe200078e0afb */
[----:B---3--:R-:W-:Y:S02]  /*17a70*/  ISETP.GE.AND P6, PT, R22, RZ, PT ;  /* 0x000000ff1600720c */ /* 0x008fe40003fc6270 */
[----:B------:R-:W3:Y:S01]  /*17a80*/  LDL R22, [R1+0x3790] ;  /* 0x0037900001167983 */ /* 0x000ee20000100800 */
[----:B----4-:R-:W-:-:S03]  /*17a90*/  ISETP.GE.AND P2, PT, R21, RZ, PT ;  /* 0x000000ff1500720c */ /* 0x010fc60003f46270 */
[----:B------:R-:W4:Y:S01]  /*17aa0*/  LDL R21, [R1+0x379c] ;  /* 0x00379c0001157983 */ /* 0x000f220000100800 */
[----:B--2---:R-:W-:-:S03]  /*17ab0*/  ISETP.GE.AND P3, PT, R20, RZ, PT ;  /* 0x000000ff1400720c */ /* 0x004fc60003f66270 */
[----:B------:R-:W2:Y:S01]  /*17ac0*/  LDL R20, [R1+0x3744] ;  /* 0x0037440001147983 */ /* 0x000ea20000100800 */
[----:B------:R-:W-:-:S03]  /*17ad0*/  ISETP.GE.AND P5, PT, R19, RZ, PT ;  /* 0x000000ff1300720c */ /* 0x000fc60003fa6270 */
[----:B------:R-:W2:Y:S01]  /*17ae0*/  LDL R19, [R1+0x3764] ;  /* 0x0037640001137983 */ /* 0x000ea20000100800 */
[----:B------:R-:W-:-:S03]  /*17af0*/  ISETP.GE.AND P1, PT, R18, RZ, PT ;  /* 0x000000ff1200720c */ /* 0x000fc60003f26270 */
[----:B------:R-:W2:Y:S01]  /*17b00*/  LDL R18, [R1+0x378c] ;  /* 0x00378c0001127983 */ /* 0x000ea20000100800 */
[----:B------:R-:W-:-:S03]  /*17b10*/  ISETP.GE.AND P4, PT, R17, RZ, PT ;  /* 0x000000ff1100720c */ /* 0x000fc60003f86270 */
[----:B------:R-:W2:Y:S01]  /*17b20*/  LDL R17, [R1+0x37b0] ;  /* 0x0037b00001117983 */ /* 0x000ea20000100800 */
[----:B------:R-:W-:-:S13]  /*17b30*/  ISETP.GT.U32.AND P0, PT, R251, R36, PT ;  /* 0x00000024fb00720c */ /* 0x000fda0003f04070 */
[----:B------:R-:W-:Y:S01]  /*17b40*/  @!P0 IMAD.IADD R36, R36, 0x1, -R251 ;  /* 0x0000000124248824 */ /* 0x000fe200078e0afb */
[C---:B------:R-:W-:Y:S02]  /*17b50*/  ISETP.GT.U32.AND P0, PT, R251.reuse, R43, PT ;  /* 0x0000002bfb00720c */ /* 0x040fe40003f04070 */
[----:B------:R-:W-:Y:S01]  /*17b60*/  IABS R15, R15 ;  /* 0x0000000f000f7213 */ /* 0x000fe20000000000 */
[----:B------:R-:W-:Y:S01]  /*17b70*/  @!P2 IMAD.MOV R33, RZ, RZ, -R33 ;  /* 0x000000ffff21a224 */ /* 0x000fe200078e0a21 */
[----:B------:R-:W-:Y:S01]  /*17b80*/  ISETP.GT.U32.AND P2, PT, R251, R39, PT ;  /* 0x00000027fb00720c */ /* 0x000fe20003f44070 */
[----:B------:R-:W-:Y:S02]  /*17b90*/  @!P5 IMAD.MOV R35, RZ, RZ, -R35 ;  /* 0x000000ffff23d224 */ /* 0x000fe400078e0a23 */
[----:B------:R-:W-:-:S06]  /*17ba0*/  IMAD.HI.U32 R16, R252, R15, RZ ;  /* 0x0000000ffc107227 */ /* 0x000fcc00078e00ff */
[----:B------:R-:W-:Y:S01]  /*17bb0*/  @!P0 IMAD.IADD R43, R43, 0x1, -R251 ;  /* 0x000000012b2b8824 */ /* 0x000fe200078e0afb */
[----:B------:R-:W-:Y:S01]  /*17bc0*/  ISETP.GT.U32.AND P0, PT, R251, R38, PT ;  /* 0x00000026fb00720c */ /* 0x000fe20003f04070 */
[----:B------:R-:W-:-:S03]  /*17bd0*/  @!P4 IMAD.MOV R37, RZ, RZ, -R37 ;  /* 0x000000ffff25c224 */ /* 0x000fc600078e0a25 */
[C---:B------:R-:W-:Y:S01]  /*17be0*/  ISETP.GT.U32.AND P5, PT, R251.reuse, R43, PT ;  /* 0x0000002bfb00720c */ /* 0x040fe20003fa4070 */
[----:B------:R-:W-:Y:S01]  /*17bf0*/  IMAD.MOV R16, RZ, RZ, -R16 ;  /* 0x000000ffff107224 */ /* 0x000fe200078e0a10 */
[C---:B------:R-:W-:Y:S01]  /*17c00*/  ISETP.GT.U32.AND P4, PT, R251.reuse, R44, PT ;  /* 0x0000002cfb00720c */ /* 0x040fe20003f84070 */
[----:B------:R-:W-:Y:S01]  /*17c10*/  @!P6 IMAD.MOV R31, RZ, RZ, -R31 ;  /* 0x000000ffff1fe224 */ /* 0x000fe200078e0a1f */
[----:B------:R-:W-:Y:S01]  /*17c20*/  @!P3 IADD3 R34, -R34, RZ, RZ ;  /* 0x000000ff2222b210 */ /* 0x000fe20007ffe1ff */
[C---:B------:R-:W-:Y:S01]  /*17c30*/  IMAD R15, R251.reuse, R16, R15 ;  /* 0x00000010fb0f7224 */ /* 0x040fe200078e020f */
[C---:B------:R-:W-:Y:S01]  /*17c40*/  ISETP.GT.U32.AND P6, PT, R251.reuse, R41, PT ;  /* 0x00000029fb00720c */ /* 0x040fe20003fc4070 */
[----:B------:R-:W-:Y:S01]  /*17c50*/  @!P1 IMAD.MOV R36, RZ, RZ, -R36 ;  /* 0x000000ffff249224 */ /* 0x000fe200078e0a24 */
[----:B------:R-:W-:Y:S01]  /*17c60*/  STL [R1+0x3f10], R31 ;  /* 0x003f101f01007387 */ /* 0x000fe20000100800 */
[----:B------:R-:W-:Y:S02]  /*17c70*/  IADD3 R16, R246, 0x1f3, RZ ;  /* 0x000001f3f6107810 */ /* 0x000fe40007ffe0ff */
[----:B------:R-:W-:Y:S01]  /*17c80*/  ISETP.GT.U32.AND P3, PT, R251, R40, PT ;  /* 0x00000028fb00720c */ /* 0x000fe20003f64070 */
[----:B------:R-:W-:Y:S01]  /*17c90*/  STL [R1+0x3f14], R33 ;  /* 0x003f142101007387 */ /* 0x000fe20000100800 */
[----:B------:R-:W-:-:S03]  /*17ca0*/  @!P0 IMAD.IADD R38, R38, 0x1, -R251 ;  /* 0x0000000126268824 */ /* 0x000fc600078e0afb */
[----:B------:R-:W-:Y:S01]  /*17cb0*/  STL [R1+0x3f18], R34 ;  /* 0x003f182201007387 */ /* 0x000fe20000100800 */
[----:B------:R-:W-:-:S03]  /*17cc0*/  @!P2 IMAD.IADD R39, R39, 0x1, -R251 ;  /* 0x000000012727a824 */ /* 0x000fc600078e0afb */
[----:B------:R-:W-:Y:S01]  /*17cd0*/  STL [R1+0x3f1c], R35 ;  /* 0x003f1c2301007387 */ /* 0x000fe20000100800 */
[----:B------:R-:W-:Y:S01]  /*17ce0*/  @!P5 IMAD.IADD R43, R43, 0x1, -R251 ;  /* 0x000000012b2bd824 */ /* 0x000fe200078e0afb */
[C---:B------:R-:W-:Y:S02]  /*17cf0*/  ISETP.GT.U32.AND P0, PT, R251.reuse, R45, PT ;  /* 0x0000002dfb00720c */ /* 0x040fe40003f04070 */
[----:B------:R-:W-:Y:S01]  /*17d00*/  STL [R1+0x3f20], R36 ;  /* 0x003f202401007387 */ /* 0x000fe20000100800 */
[----:B------:R-:W-:-:S03]  /*17d10*/  ISETP.GT.U32.AND P2, PT, R251, R46, PT ;  /* 0x0000002efb00720c */ /* 0x000fc60003f44070 */
[----:B------:R-:W-:Y:S01]  /*17d20*/  STL [R1+0x3398], R16 ;  /* 0x0033981001007387 */ /* 0x000fe20000100800 */
[----:B------:R-:W-:-:S03]  /*17d30*/  @!P4 IMAD.IADD R44, R44, 0x1, -R251 ;  /* 0x000000012c2cc824 */ /* 0x000fc600078e0afb */
[----:B------:R-:W-:Y:S01]  /*17d40*/  STL [R1+0x3f24], R37 ;  /* 0x003f242501007387 */ /* 0x000fe20000100800 */
[----:B------:R-:W-:Y:S01]  /*17d50*/  @!P6 IADD3 R41, R41, -R251, RZ ;  /* 0x800000fb2929e210 */ /* 0x000fe20007ffe0ff */
[--C-:B------:R-:W-:Y:S01]  /*17d60*/  @!P3 IMAD.IADD R40, R40, 0x1, -R251.reuse ;  /* 0x000000012828b824 */ /* 0x100fe200078e0afb */
[C---:B------:R-:W-:Y:S02]  /*17d70*/  ISETP.GT.U32.AND P6, PT, R251.reuse, R48, PT ;  /* 0x00000030fb00720c */ /* 0x040fe40003fc4070 */
[----:B------:R-:W-:Y:S01]  /*17d80*/  ISETP.GT.U32.AND P3, PT, R251, R47, PT ;  /* 0x0000002ffb00720c */ /* 0x000fe20003f64070 */
[--C-:B------:R-:W-:Y:S02]  /*17d90*/  @!P0 IMAD.IADD R45, R45, 0x1, -R251.reuse ;  /* 0x000000012d2d8824 */ /* 0x100fe400078e0afb */
[----:B------:R-:W-:Y:S01]  /*17da0*/  @!P2 IMAD.IADD R46, R46, 0x1, -R251 ;  /* 0x000000012e2ea824 */ /* 0x000fe200078e0afb */
[----:B------:R-:W-:-:S07]  /*17db0*/  ISETP.GT.U32.AND P1, PT, R251, R42, PT ;  /* 0x0000002afb00720c */ /* 0x000fce0003f24070 */
[----:B------:R-:W-:Y:S02]  /*17dc0*/  @!P6 IADD3 R48, R48, -R251, RZ ;  /* 0x800000fb3030e210 */ /* 0x000fe40007ffe0ff */
[----:B------:R-:W-:-:S04]  /*17dd0*/  @!P3 IMAD.IADD R47, R47, 0x1, -R251 ;  /* 0x000000012f2fb824 */ /* 0x000fc800078e0afb */
        /* <DEDUP_REMOVED lines=9> */
[----:B------:R-:W-:Y:S02]  /*17e70*/  @!P5 IMAD.MOV R38, RZ, RZ, -R38 ;  /* 0x000000ffff26d224 */ /* 0x000fe400078e0a26 */
[----:B------:R-:W-:Y:S01]  /*17e80*/  @!P4 IMAD.MOV R39, RZ, RZ, -R39 ;  /* 0x000000ffff27c224 */ /* 0x000fe200078e0a27 */
[----:B------:R-:W-:Y:S02]  /*17e90*/  ISETP.GE.AND P3, PT, R18, RZ, PT ;  /* 0x000000ff1200720c */ /* 0x000fe40003f66270 */
[----:B------:R-:W2:Y:S01]  /*17ea0*/  LDL R18, [R1+0x37c8] ;  /* 0x0037c80001127983 */ /* 0x000ea20000100800 */
[----:B------:R-:W-:Y:S01]  /*17eb0*/  @!P0 IMAD.MOV R40, RZ, RZ, -R40 ;  /* 0x000000ffff288224 */ /* 0x000fe200078e0a28 */
[----:B------:R-:W-:Y:S02]  /*17ec0*/  ISETP.GE.AND P6, PT, R17, RZ, PT ;  /* 0x000000ff1100720c */ /* 0x000fe40003fc6270 */
[----:B------:R-:W2:Y:S01]  /*17ed0*/  LDL R17, [R1+0x37ac] ;  /* 0x0037ac0001117983 */ /* 0x000ea20000100800 */
[----:B------:R-:W-:-:S06]  /*17ee0*/  @!P2 IMAD.MOV R41, RZ, RZ, -R41 ;  /* 0x000000ffff29a224 */ /* 0x000fcc00078e0a29 */
[----:B------:R-:W-:Y:S01]  /*17ef0*/  @!P3 IMAD.MOV R42, RZ, RZ, -R42 ;  /* 0x000000ffff2ab224 */ /* 0x000fe200078e0a2a */
[----:B------:R-:W-:Y:S04]  /*17f00*/  STL [R1+0x3f28], R38 ;  /* 0x003f282601007387 */ /* 0x000fe80000100800 */
[----:B------:R-:W-:Y:S01]  /*17f10*/  STL [R1+0x3f2c], R39 ;  /* 0x003f2c2701007387 */ /* 0x000fe20000100800 */
[----:B------:R-:W-:-:S03]  /*17f20*/  @!P6 IADD3 R43, -R43, RZ, RZ ;  /* 0x000000ff2b2be210 */ /* 0x000fc60007ffe1ff */
[----:B------:R1:W-:Y:S04]  /*17f30*/  STL [R1+0x3f30], R40 ;  /* 0x003f302801007387 */ /* 0x0003e80000100800 */
[----:B-1----:R-:W2:Y:S04]  /*17f40*/  LDL R40, [R1+0x3398] ;  /* 0x0033980001287983 */ /* 0x002ea80000100800 */
[----:B------:R1:W-:Y:S04]  /*17f50*/  STL [R1+0x3f34], R41 ;  /* 0x003f342901007387 */ /* 0x0003e80000100800 */
[----:B------:R1:W-:Y:S04]  /*17f60*/  STL [R1+0x3f38], R42 ;  /* 0x003f382a01007387 */ /* 0x0003e80000100800 */
[----:B------:R1:W-:Y:S04]  /*17f70*/  STL [R1+0x3f3c], R43 ;  /* 0x003f3c2b01007387 */ /* 0x0003e80000100800 */
[----:B------:R-:W2:Y:S01]  /*17f80*/  LDL R23, [R1+0x3784] ;  /* 0x0037840001177983 */ /* 0x000ea20000100800 */
[----:B------:R-:W-:-:S02]  /*17f90*/  ISETP.GT.U32.AND P1, PT, R251, R49, PT ;  /* 0x00000031fb00720c */ /* 0x000fc40003f24070 */
[C---:B------:R-:W-:Y:S02]  /*17fa0*/  ISETP.GT.U32.AND P4, PT, R251.reuse, R45, PT ;  /* 0x0000002dfb00720c */ /* 0x040fe40003f84070 */
[----:B------:R-:W-:-:S09]  /*17fb0*/  ISETP.GT.U32.AND P2, PT, R251, R47, PT ;  /* 0x0000002ffb00720c */ /* 0x000fd20003f44070 */
[----:B------:R-:W-:Y:S01]  /*17fc0*/  @!P1 IMAD.IADD R49, R49, 0x1, -R251 ;  /* 0x0000000131319824 */ /* 0x000fe200078e0afb */
[----:B------:R-:W-:-:S04]  /*17fd0*/  ISETP.GT.U32.AND P1, PT, R251, R44, PT ;  /* 0x0000002cfb00720c */ /* 0x000fc80003f24070 */
[C---:B------:R-:W-:Y:S02]  /*17fe0*/  ISETP.GT.U32.AND P5, PT, R251.reuse, R49, PT ;  /* 0x00000031fb00720c */ /* 0x040fe40003fa4070 */
[C---:B------:R-:W-:Y:S02]  /*17ff0*/  ISETP.GT.U32.AND P0, PT, R251.reuse, R46, PT ;  /* 0x0000002efb00720c */ /* 0x040fe40003f04070 */
[C---:B------:R-:W-:Y:S02]  /*18000*/  ISETP.GT.U32.AND P3, PT, R251.reuse, R48, PT ;  /* 0x00000030fb00720c */ /* 0x040fe40003f64070 */
[----:B------:R-:W-:Y:S01]  /*18010*/  ISETP.GT.U32.AND P6, PT, R251, R50, PT ;  /* 0x00000032fb00720c */ /* 0x000fe20003fc4070 */
[--C-:B------:R-:W-:Y:S01]  /*18020*/  @!P4 IMAD.IADD R45, R45, 0x1, -R251.reuse ;  /* 0x000000012d2dc824 */ /* 0x100fe200078e0afb */
[----:B------:R-:W-:Y:S01]  /*18030*/  ISETP.GT.U32.AND P4, PT, R251, R51, PT ;  /* 0x00000033fb00720c */ /* 0x000fe20003f84070 */
[--C-:B------:R-:W-:Y:S02]  /*18040*/  @!P1 IMAD.IADD R44, R44, 0x1, -R251.reuse ;  /* 0x000000012c2c9824 */ /* 0x100fe400078e0afb */
[--C-:B------:R-:W-:Y:S01]  /*18050*/  @!P2 IMAD.IADD R47, R47, 0x1, -R251.reuse ;  /* 0x000000012f2fa824 */ /* 0x100fe200078e0afb */
[----:B------:R-:W-:Y:S01]  /*18060*/  ISETP.GT.U32.AND P2, PT, R251, R53, PT ;  /* 0x00000035fb00720c */ /* 0x000fe20003f44070 */
[----:B------:R-:W-:-:S02]  /*18070*/  @!P5 IMAD.IADD R49, R49, 0x1, -R251 ;  /* 0x000000013131d824 */ /* 0x000fc400078e0afb */
[--C-:B------:R-:W-:Y:S01]  /*18080*/  @!P0 IMAD.IADD R46, R46, 0x1, -R251.reuse ;  /* 0x000000012e2e8824 */ /* 0x100fe200078e0afb */
[C---:B------:R-:W-:Y:S01]  /*18090*/  ISETP.GT.U32.AND P0, PT, R251.reuse, R52, PT ;  /* 0x00000034fb00720c */ /* 0x040fe20003f04070 */
[--C-:B------:R-:W-:Y:S01]  /*180a0*/  @!P3 IMAD.IADD R48, R48, 0x1, -R251.reuse ;  /* 0x000000013030b824 */ /* 0x100fe200078e0afb */
[C---:B------:R-:W-:Y:S02]  /*180b0*/  ISETP.GT.U32.AND P3, PT, R251.reuse, R54, PT ;  /* 0x00000036fb00720c */ /* 0x040fe40003f64070 */
[----:B------:R-:W-:Y:S02]  /*180c0*/  @!P6 IADD3 R50, R50, -R251, RZ ;  /* 0x800000fb3232e210 */ /* 0x000fe40007ffe0ff */
[----:B------:R-:W-:Y:S01]  /*180d0*/  ISETP.GT.U32.AND P6, PT, R251, R55, PT ;  /* 0x00000037fb00720c */ /* 0x000fe20003fc4070 */
[--C-:B------:R-:W-:Y:S02]  /*180e0*/  @!P4 IMAD.IADD R51, R51, 0x1, -R251.reuse ;  /* 0x000000013333c824 */ /* 0x100fe400078e0afb */
[----:B------:R-:W-:-:S04]  /*180f0*/  @!P2 IMAD.IADD R53, R53, 0x1, -R251 ;  /* 0x000000013535a824 */ /* 0x000fc800078e0afb */
[--C-:B------:R-:W-:Y:S02]  /*18100*/  @!P0 IMAD.IADD R52, R52, 0x1, -R251.reuse ;  /* 0x0000000134348824 */ /* 0x100fe400078e0afb */
[----:B------:R-:W-:-:S04]  /*18110*/  @!P3 IMAD.IADD R54, R54, 0x1, -R251 ;  /* 0x000000013636b824 */ /* 0x000fc800078e0afb */
[----:B------:R-:W-:-:S05]  /*18120*/  @!P6 IMAD.IADD R55, R55, 0x1, -R251 ;  /* 0x000000013737e824 */ /* 0x000fca00078e0afb */
[----:B------:R-:W-:-:S13]  /*18130*/  ISETP.GT.U32.AND P6, PT, R251, R55, PT ;  /* 0x00000037fb00720c */ /* 0x000fda0003fc4070 */
        /* <DEDUP_REMOVED lines=9> */
[----:B------:R-:W-:Y:S01]  /*181d0*/  @!P1 IADD3 R44, -R44, RZ, RZ ;  /* 0x000000ff2c2c9210 */ /* 0x000fe20007ffe1ff */
[----:B------:R-:W-:Y:S01]  /*181e0*/  @!P5 IMAD.MOV R45, RZ, RZ, -R45 ;  /* 0x000000ffff2dd224 */ /* 0x000fe200078e0a2d */
[----:B------:R-:W-:Y:S02]  /*181f0*/  ISETP.GE.AND P3, PT, R18, RZ, PT ;  /* 0x000000ff1200720c */ /* 0x000fe40003f66270 */
[----:B------:R-:W2:Y:S01]  /*18200*/  LDL R18, [R1+0x37a4] ;  /* 0x0037a40001127983 */ /* 0x000ea20000100800 */
[----:B------:R-:W-:Y:S01]  /*18210*/  ISETP.GE.AND P0, PT, R17, RZ, PT ;  /* 0x000000ff1100720c */ /* 0x000fe20003f06270 */
[----:B------:R-:W-:Y:S02]  /*18220*/  @!P4 IMAD.MOV R46, RZ, RZ, -R46 ;  /* 0x000000ffff2ec224 */ /* 0x000fe400078e0a2e */
[----:B------:R1:W-:Y:S01]  /*18230*/  STL [R1+0x3f40], R44 ;  /* 0x003f402c01007387 */ /* 0x0003e20000100800 */
[----:B------:R-:W-:-:S06]  /*18240*/  @!P2 IMAD.MOV R48, RZ, RZ, -R48 ;  /* 0x000000ffff30a224 */ /* 0x000fcc00078e0a30 */
[----:B------:R-:W-:Y:S01]  /*18250*/  @!P3 IMAD.MOV R49, RZ, RZ, -R49 ;  /* 0x000000ffff31b224 */ /* 0x000fe200078e0a31 */
[----:B------:R-:W-:Y:S02]  /*18260*/  STL [R1+0x3f44], R45 ;  /* 0x003f442d01007387 */ /* 0x000fe40000100800 */
[----:B------:R-:W-:Y:S02]  /*18270*/  @!P0 IMAD.MOV R47, RZ, RZ, -R47 ;  /* 0x000000ffff2f8224 */ /* 0x000fe400078e0a2f */
[----:B------:R-:W-:Y:S04]  /*18280*/  STL [R1+0x3f48], R46 ;  /* 0x003f482e01007387 */ /* 0x000fe80000100800 */
[----:B------:R1:W-:Y:S04]  /*18290*/  STL [R1+0x3f4c], R47 ;  /* 0x003f4c2f01007387 */ /* 0x0003e80000100800 */
[----:B------:R-:W-:Y:S04]  /*182a0*/  STL [R1+0x3f50], R48 ;  /* 0x003f503001007387 */ /* 0x000fe80000100800 */
[----:B------:R-:W-:Y:S01]  /*182b0*/  STL [R1+0x3f54], R49 ;  /* 0x003f543101007387 */ /* 0x000fe20000100800 */
[----:B------:R-:W-:-:S03]  /*182c0*/  ISETP.GE.AND P6, PT, R23, RZ, PT ;  /* 0x000000ff1700720c */ /* 0x000fc60003fc6270 */
[----:B------:R-:W2:Y:S01]  /*182d0*/  LDL R23, [R1+0x37bc] ;  /* 0x0037bc0001177983 */ /* 0x000ea20000100800 */
[C---:B------:R-:W-:Y:S02]  /*182e0*/  ISETP.GT.U32.AND P1, PT, R251.reuse, R50, PT ;  /* 0x00000032fb00720c */ /* 0x040fe40003f24070 */
[C---:B------:R-:W-:Y:S02]  /*182f0*/  ISETP.GT.U32.AND P5, PT, R251.reuse, R51, PT ;  /* 0x00000033fb00720c */ /* 0x040fe40003fa4070 */
[C---:B------:R-:W-:Y:S02]  /*18300*/  ISETP.GT.U32.AND P4, PT, R251.reuse, R52, PT ;  /* 0x00000034fb00720c */ /* 0x040fe40003f84070 */
[----:B------:R-:W-:-:S07]  /*18310*/  ISETP.GT.U32.AND P3, PT, R251, R56, PT ;  /* 0x00000038fb00720c */ /* 0x000fce0003f64070 */
[--C-:B------:R-:W-:Y:S01]  /*18320*/  @!P1 IMAD.IADD R50, R50, 0x1, -R251.reuse ;  /* 0x0000000132329824 */ /* 0x100fe200078e0afb */
[C---:B------:R-:W-:Y:S02]  /*18330*/  ISETP.GT.U32.AND P1, PT, R251.reuse, R57, PT ;  /* 0x00000039fb00720c */ /* 0x040fe40003f24070 */
[C---:B------:R-:W-:Y:S02]  /*18340*/  ISETP.GT.U32.AND P0, PT, R251.reuse, R53, PT ;  /* 0x00000035fb00720c */ /* 0x040fe40003f04070 */
[----:B------:R-:W-:Y:S01]  /*18350*/  ISETP.GT.U32.AND P2, PT, R251, R54, PT ;  /* 0x00000036fb00720c */ /* 0x000fe20003f44070 */
[--C-:B------:R-:W-:Y:S01]  /*18360*/  @!P4 IMAD.IADD R52, R52, 0x1, -R251.reuse ;  /* 0x000000013434c824 */ /* 0x100fe200078e0afb */
[----:B------:R-:W-:Y:S01]  /*18370*/  @!P5 IADD3 R51, R51, -R251, RZ ;  /* 0x800000fb3333d210 */ /* 0x000fe20007ffe0ff */
[----:B------:R-:W-:Y:S01]  /*18380*/  @!P3 IMAD.IADD R56, R56, 0x1, -R251 ;  /* 0x000000013838b824 */ /* 0x000fe200078e0afb */
[C---:B------:R-:W-:Y:S02]  /*18390*/  ISETP.GT.U32.AND P5, PT, R251.reuse, R58, PT ;  /* 0x0000003afb00720c */ /* 0x040fe40003fa4070 */
[----:B------:R-:W-:-:S03]  /*183a0*/  ISETP.GT.U32.AND P4, PT, R251, R59, PT ;  /* 0x0000003bfb00720c */ /* 0x000fc60003f84070 */
[--C-:B------:R-:W-:Y:S02]  /*183b0*/  @!P1 IMAD.IADD R57, R57, 0x1, -R251.reuse ;  /* 0x0000000139399824 */ /* 0x100fe400078e0afb */
[--C-:B------:R-:W-:Y:S01]  /*183c0*/  @!P0 IMAD.IADD R53, R53, 0x1, -R251.reuse ;  /* 0x0000000135358824 */ /* 0x100fe200078e0afb */
[C---:B------:R-:W-:Y:S01]  /*183d0*/  ISETP.GT.U32.AND P0, PT, R251.reuse, R60, PT ;  /* 0x0000003cfb00720c */ /* 0x040fe20003f04070 */
[----:B------:R-:W-:Y:S01]  /*183e0*/  @!P2 IMAD.IADD R54, R54, 0x1, -R251 ;  /* 0x000000013636a824 */ /* 0x000fe200078e0afb */
[----:B------:R-:W-:-:S03]  /*183f0*/  ISETP.GT.U32.AND P2, PT, R251, R61, PT ;  /* 0x0000003dfb00720c */ /* 0x000fc60003f44070 */
[----:B------:R-:W-:Y:S02]  /*18400*/  @!P5 IADD3 R58, R58, -R251, RZ ;  /* 0x800000fb3a3ad210 */ /* 0x000fe40007ffe0ff */
[----:B------:R-:W-:-:S06]  /*18410*/  @!P4 IMAD.IADD R59, R59, 0x1, -R251 ;  /* 0x000000013b3bc824 */ /* 0x000fcc00078e0afb */
[--C-:B------:R-:W-:Y:S02]  /*18420*/  @!P0 IMAD.IADD R60, R60, 0x1, -R251.reuse ;  /* 0x000000013c3c8824 */ /* 0x100fe400078e0afb */
[----:B------:R-:W-:Y:S02]  /*18430*/  @!P2 IMAD.IADD R61, R61, 0x1, -R251 ;  /* 0x000000013d3da824 */ /* 0x000fe400078e0afb */
[----:B------:R-:W-:Y:S01]  /*18440*/  @!P6 IMAD.MOV R50, RZ, RZ, -R50 ;  /* 0x000000ffff32e224 */ /* 0x000fe200078e0a32 */
[----:B------:R-:W-:Y:S02]  /*18450*/  IADD3 R39, R246, 0x1f4, RZ ;  /* 0x000001f4f6277810 */ /* 0x000fe40007ffe0ff */
[----:B---3--:R-:W-:Y:S02]  /*18460*/  ISETP.GE.AND P3, PT, R22, RZ, PT ;  /* 0x000000ff1600720c */ /* 0x008fe40003f66270 */
[----:B------:R-:W3:Y:S01]  /*18470*/  LDL R22, [R1+0x37d4] ;  /* 0x0037d40001167983 */ /* 0x000ee20000100800 */
[----:B----4-:R-:W-:-:S03]  /*18480*/  ISETP.GE.AND P1, PT, R21, RZ, PT ;  /* 0x000000ff1500720c */ /* 0x010fc60003f26270 */
[----:B------:R-:W4:Y:S01]  /*18490*/  LDL R21, [R1+0x37f0] ;  /* 0x0037f00001157983 */ /* 0x000f220000100800 */
[----:B--2---:R-:W-:Y:S02]  /*184a0*/  ISETP.GE.AND P5, PT, R20, RZ, PT ;  /* 0x000000ff1400720c */ /* 0x004fe40003fa6270 */
[----:B------:R-:W-:-:S04]  /*184b0*/  ISETP.GE.AND P4, PT, R19, RZ, PT ;  /* 0x000000ff1300720c */ /* 0x000fc80003f86270 */
[----:B------:R-:W-:Y:S01]  /*184c0*/  @!P3 IMAD.MOV R51, RZ, RZ, -R51 ;  /* 0x000000ffff33b224 */ /* 0x000fe200078e0a33 */
[----:B------:R-:W2:Y:S02]  /*184d0*/  LDL R19, [R1+0x37b8] ;  /* 0x0037b80001137983 */ /* 0x000ea40000100800 */
[----:B------:R-:W-:Y:S02]  /*184e0*/  @!P1 IMAD.MOV R52, RZ, RZ, -R52 ;  /* 0x000000ffff349224 */ /* 0x000fe400078e0a34 */
[----:B------:R-:W2:Y:S02]  /*184f0*/  LDL R20, [R1+0x37f8] ;  /* 0x0037f80001147983 */ /* 0x000ea40000100800 */
[----:B------:R-:W-:Y:S02]  /*18500*/  @!P5 IADD3 R53, -R53, RZ, RZ ;  /* 0x000000ff3535d210 */ /* 0x000fe40007ffe1ff */
[----:B------:R-:W-:Y:S02]  /*18510*/  ISETP.GE.AND P0, PT, R18, RZ, PT ;  /* 0x000000ff1200720c */ /* 0x000fe40003f06270 */
[----:B------:R-:W-:Y:S01]  /*18520*/  ISETP.GT.U32.AND P5, PT, R251, R61, PT ;  /* 0x0000003dfb00720c */ /* 0x000fe20003fa4070 */
[----:B------:R-:W2:Y:S01]  /*18530*/  LDL R18, [R1+0x37d0] ;  /* 0x0037d00001127983 */ /* 0x000ea20000100800 */
[----:B------:R-:W-:-:S03]  /*18540*/  @!P4 IMAD.MOV R54, RZ, RZ, -R54 ;  /* 0x000000ffff36c224 */ /* 0x000fc600078e0a36 */
[----:B------:R-:W-:Y:S04]  /*18550*/  STL [R1+0x3f58], R50 ;  /* 0x003f583201007387 */ /* 0x000fe80000100800 */
[----:B------:R-:W-:Y:S02]  /*18560*/  STL [R1+0x3f5c], R51 ;  /* 0x003f5c3301007387 */ /* 0x000fe40000100800 */
[----:B------:R-:W-:Y:S02]  /*18570*/  @!P0 IMAD.MOV R55, RZ, RZ, -R55 ;  /* 0x000000ffff378224 */ /* 0x000fe400078e0a37 */
[----:B------:R-:W-:Y:S01]  /*18580*/  STL [R1+0x3f60], R52 ;  /* 0x003f603401007387 */ /* 0x000fe20000100800 */
[----:B------:R-:W-:-:S03]  /*18590*/  @!P5 IMAD.IADD R61, R61, 0x1, -R251 ;  /* 0x000000013d3dd824 */ /* 0x000fc600078e0afb */
[----:B------:R-:W-:Y:S04]  /*185a0*/  STL [R1+0x3f64], R53 ;  /* 0x003f643501007387 */ /* 0x000fe80000100800 */
[----:B------:R-:W-:Y:S04]  /*185b0*/  STL [R1+0x3f68], R54 ;  /* 0x003f683601007387 */ /* 0x000fe80000100800 */
[----:B------:R-:W-:Y:S04]  /*185c0*/  STL [R1+0x3f6c], R55 ;  /* 0x003f6c3701007387 */ /* 0x000fe80000100800 */
[----:B------:R1:W-:Y:S01]  /*185d0*/  STL [R1+0x3384], R39 ;  /* 0x0033842701007387 */ /* 0x0003e20000100800 */
[----:B------:R-:W-:-:S03]  /*185e0*/  ISETP.GE.AND P5, PT, R23, RZ, PT ;  /* 0x000000ff1700720c */ /* 0x000fc60003fa6270 */
[----:B------:R-:W2:Y:S01]  /*185f0*/  LDL R23, [R1+0x37ec] ;  /* 0x0037ec0001177983 */ /* 0x000ea20000100800 */
[C---:B------:R-:W-:Y:S02]  /*18600*/  ISETP.GT.U32.AND P2, PT, R251.reuse, R56, PT ;  /* 0x00000038fb00720c */ /* 0x040fe40003f44070 */
[C---:B------:R-:W-:Y:S02]  /*18610*/  ISETP.GT.U32.AND P1, PT, R251.reuse, R58, PT ;  /* 0x0000003afb00720c */ /* 0x040fe40003f24070 */
[----:B------:R-:W-:-:S09]  /*18620*/  ISETP.GT.U32.AND P0, PT, R251, R62, PT ;  /* 0x0000003efb00720c */ /* 0x000fd20003f04070 */
[--C-:B------:R-:W-:Y:S01]  /*18630*/  @!P2 IMAD.IADD R56, R56, 0x1, -R251.reuse ;  /* 0x000000013838a824 */ /* 0x100fe200078e0afb */
[C---:B------:R-:W-:Y:S01]  /*18640*/  ISETP.GT.U32.AND P2, PT, R251.reuse, R63, PT ;  /* 0x0000003ffb00720c */ /* 0x040fe20003f44070 */
[--C-:B------:R-:W-:Y:S01]  /*18650*/  @!P1 IMAD.IADD R58, R58, 0x1, -R251.reuse ;  /* 0x000000013a3a9824 */ /* 0x100fe200078e0afb */
[C---:B------:R-:W-:Y:S01]  /*18660*/  ISETP.GT.U32.AND P4, PT, R251.reuse, R60, PT ;  /* 0x0000003cfb00720c */ /* 0x040fe20003f84070 */
[----:B------:R-:W-:Y:S01]  /*18670*/  @!P0 IMAD.IADD R62, R62, 0x1, -R251 ;  /* 0x000000013e3e8824 */ /* 0x000fe200078e0afb */
[----:B------:R-:W-:-:S09]  /*18680*/  ISETP.GT.U32.AND P1, PT, R251, R65, PT ;  /* 0x00000041fb00720c */ /* 0x000fd20003f24070 */
[--C-:B------:R-:W-:Y:S01]  /*18690*/  @!P2 IMAD.IADD R63, R63, 0x1, -R251.reuse ;  /* 0x000000013f3fa824 */ /* 0x100fe200078e0afb */
[C---:B------:R-:W-:Y:S02]  /*186a0*/  ISETP.GT.U32.AND P3, PT, R251.reuse, R57, PT ;  /* 0x00000039fb00720c */ /* 0x040fe40003f64070 */
[----:B------:R-:W-:Y:S01]  /*186b0*/  ISETP.GT.U32.AND P6, PT, R251, R59, PT ;  /* 0x0000003bfb00720c */ /* 0x000fe20003fc4070 */
[----:B------:R-:W-:Y:S01]  /*186c0*/  @!P1 IMAD.IADD R65, R65, 0x1, -R251 ;  /* 0x0000000141419824 */ /* 0x000fe200078e0afb */
[----:B------:R-:W-:Y:S02]  /*186d0*/  @!P4 IADD3 R60, R60, -R251, RZ ;  /* 0x800000fb3c3cc210 */ /* 0x000fe40007ffe0ff */
[----:B------:R-:W-:-:S07]  /*186e0*/  ISETP.GT.U32.AND P4, PT, R251, R67, PT ;  /* 0x00000043fb00720c */ /* 0x000fce0003f84070 */
[--C-:B------:R-:W-:Y:S01]  /*186f0*/  @!P3 IMAD.IADD R57, R57, 0x1, -R251.reuse ;  /* 0x000000013939b824 */ /* 0x100fe200078e0afb */
[----:B------:R-:W-:Y:S01]  /*18700*/  ISETP.GT.U32.AND P3, PT, R251, R64, PT ;  /* 0x00000040fb00720c */ /* 0x000fe20003f64070 */
[----:B------:R-:W-:Y:S01]  /*18710*/  @!P6 IMAD.IADD R59, R59, 0x1, -R251 ;  /* 0x000000013b3be824 */ /* 0x000fe200078e0afb */
[----:B------:R-:W-:-:S03]  /*18720*/  ISETP.GT.U32.AND P6, PT, R251, R66, PT ;  /* 0x00000042fb00720c */ /* 0x000fc60003fc4070 */
[----:B------:R-:W-:Y:S02]  /*18730*/  @!P4 IADD3 R67, R67, -R251, RZ ;  /* 0x800000fb4343c210 */ /* 0x000fe40007ffe0ff */
[----:B------:R-:W-:Y:S01]  /*18740*/  ISETP.GT.U32.AND P4, PT, R251, R62, PT ;  /* 0x0000003efb00720c */ /* 0x000fe20003f84070 */
[----:B------:R-:W-:-:S05]  /*18750*/  @!P5 IMAD.MOV R56, RZ, RZ, -R56 ;  /* 0x000000ffff38d224 */ /* 0x000fca00078e0a38 */
[--C-:B------:R-:W-:Y:S02]  /*18760*/  @!P3 IMAD.IADD R64, R64, 0x1, -R251.reuse ;  /* 0x000000014040b824 */ /* 0x100fe400078e0afb */
[----:B------:R-:W-:-:S05]  /*18770*/  @!P6 IMAD.IADD R66, R66, 0x1, -R251 ;  /* 0x000000014242e824 */ /* 0x000fca00078e0afb */
[----:B------:R-:W-:Y:S02]  /*18780*/  @!P4 IADD3 R62, R62, -R251, RZ ;  /* 0x800000fb3e3ec210 */ /* 0x000fe40007ffe0ff */
[----:B---3--:R-:W-:Y:S02]  /*18790*/  ISETP.GE.AND P0, PT, R22, RZ, PT ;  /* 0x000000ff1600720c */ /* 0x008fe40003f06270 */
[----:B------:R-:W3:Y:S01]  /*187a0*/  LDL R22, [R1+0x3808] ;  /* 0x0038080001167983 */ /* 0x000ee20000100800 */
[----:B----4-:R-:W-:-:S03]  /*187b0*/  ISETP.GE.AND P2, PT, R21, RZ, PT ;  /* 0x000000ff1500720c */ /* 0x010fc60003f46270 */
[----:B------:R-:W4:Y:S01]  /*187c0*/  LDL R21, [R1+0x380c] ;  /* 0x00380c0001157983 */ /* 0x000f220000100800 */
[----:B--2---:R-:W-:-:S03]  /*187d0*/  ISETP.GE.AND P1, PT, R19, RZ, PT ;  /* 0x000000ff1300720c */ /* 0x004fc60003f26270 */
[----:B------:R-:W2:Y:S03]  /*187e0*/  LDL R19, [R1+0x3804] ;  /* 0x0038040001137983 */ /* 0x000ea60000100800 */
[----:B------:R-:W-:Y:S01]  /*187f0*/  @!P0 IMAD.MOV R57, RZ, RZ, -R57 ;  /* 0x000000ffff398224 */ /* 0x000fe200078e0a39 */
[----:B------:R-:W-:Y:S02]  /*18800*/  ISETP.GE.AND P3, PT, R20, RZ, PT ;  /* 0x000000ff1400720c */ /* 0x000fe40003f66270 */
[----:B------:R-:W2:Y:S01]  /*18810*/  LDL R20, [R1+0x37e8] ;  /* 0x0037e80001147983 */ /* 0x000ea20000100800 */
[----:B------:R-:W-:-:S03]  /*18820*/  ISETP.GE.AND P6, PT, R18, RZ, PT ;  /* 0x000000ff1200720c */ /* 0x000fc60003fc6270 */
[----:B------:R-:W2:Y:S04]  /*18830*/  LDL R18, [R1+0x37cc] ;  /* 0x0037cc0001127983 */ /* 0x000ea80000100800 */
[----:B------:R-:W-:Y:S04]  /*18840*/  STL [R1+0x3f70], R56 ;  /* 0x003f703801007387 */ /* 0x000fe80000100800 */
[----:B------:R-:W-:Y:S04]  /*18850*/  STL [R1+0x3f74], R57 ;  /* 0x003f743901007387 */ /* 0x000fe80000100800 */
[----:B------:R-:W2:Y:S01]  /*18860*/  LDL R24, [R1+0x3820] ;  /* 0x0038200001187983 */ /* 0x000ea20000100800 */
[----:B------:R-:W-:-:S03]  /*18870*/  ISETP.GE.AND P4, PT, R23, RZ, PT ;  /* 0x000000ff1700720c */ /* 0x000fc60003f86270 */
[----:B------:R-:W2:Y:S01]  /*18880*/  LDL R23, [R1+0x3824] ;  /* 0x0038240001177983 */ /* 0x000ea20000100800 */
[C---:B------:R-:W-:Y:S01]  /*18890*/  ISETP.GT.U32.AND P0, PT, R251.reuse, R63, PT ;  /* 0x0000003ffb00720c */ /* 0x040fe20003f04070 */
[----:B------:R-:W-:Y:S01]  /*188a0*/  @!P1 IMAD.MOV R60, RZ, RZ, -R60 ;  /* 0x000000ffff3c9224 */ /* 0x000fe200078e0a3c */
[C---:B------:R-:W-:Y:S02]  /*188b0*/  ISETP.GT.U32.AND P1, PT, R251.reuse, R66, PT ;  /* 0x00000042fb00720c */ /* 0x040fe40003f24070 */
[----:B------:R-:W-:-:S09]  /*188c0*/  ISETP.GT.U32.AND P5, PT, R251, R67, PT ;  /* 0x00000043fb00720c */ /* 0x000fd20003fa4070 */
[--C-:B------:R-:W-:Y:S01]  /*188d0*/  @!P0 IMAD.IADD R63, R63, 0x1, -R251.reuse ;  /* 0x000000013f3f8824 */ /* 0x100fe200078e0afb */
[C---:B------:R-:W-:Y:S01]  /*188e0*/  ISETP.GT.U32.AND P0, PT, R251.reuse, R69, PT ;  /* 0x00000045fb00720c */ /* 0x040fe20003f04070 */
[--C-:B------:R-:W-:Y:S01]  /*188f0*/  @!P1 IMAD.IADD R66, R66, 0x1, -R251.reuse ;  /* 0x0000000142429824 */ /* 0x100fe200078e0afb */
[----:B------:R-:W-:Y:S01]  /*18900*/  ISETP.GT.U32.AND P1, PT, R251, R72, PT ;  /* 0x00000048fb00720c */ /* 0x000fe20003f24070 */
[----:B------:R-:W-:-:S10]  /*18910*/  @!P5 IMAD.IADD R67, R67, 0x1, -R251 ;  /* 0x000000014343d824 */ /* 0x000fd400078e0afb */
[----:B------:R-:W-:Y:S01]  /*18920*/  @!P0 IADD3 R69, R69, -R251, RZ ;  /* 0x800000fb45458210 */ /* 0x000fe20007ffe0ff */
[----:B------:R-:W-:Y:S01]  /*18930*/  @!P3 IMAD.MOV R59, RZ, RZ, -R59 ;  /* 0x000000ffff3bb224 */ /* 0x000fe200078e0a3b */
[C---:B------:R-:W-:Y:S01]  /*18940*/  ISETP.GT.U32.AND P3, PT, R251.reuse, R65, PT ;  /* 0x00000041fb00720c */ /* 0x040fe20003f64070 */
[----:B------:R-:W-:Y:S02]  /*18950*/  @!P1 IMAD.IADD R72, R72, 0x1, -R251 ;  /* 0x0000000148489824 */ /* 0x000fe400078e0afb */
[----:B------:R-:W-:Y:S01]  /*18960*/  @!P6 IMAD.MOV R61, RZ, RZ, -R61 ;  /* 0x000000ffff3de224 */ /* 0x000fe200078e0a3d */
[----:B------:R-:W-:-:S09]  /*18970*/  ISETP.GT.U32.AND P6, PT, R251, R68, PT ;  /* 0x00000044fb00720c */ /* 0x000fd20003fc4070 */
[----:B------:R-:W-:Y:S01]  /*18980*/  @!P3 IMAD.IADD R65, R65, 0x1, -R251 ;  /* 0x000000014141b824 */ /* 0x000fe200078e0afb */
[----:B------:R-:W-:-:S03]  /*18990*/  ISETP.GT.U32.AND P3, PT, R251, R71, PT ;  /* 0x00000047fb00720c */ /* 0x000fc60003f64070 */
[----:B------:R-:W-:Y:S01]  /*189a0*/  @!P6 IMAD.IADD R68, R68, 0x1, -R251 ;  /* 0x000000014444e824 */ /* 0x000fe200078e0afb */
[----:B------:R-:W-:-:S09]  /*189b0*/  ISETP.GT.U32.AND P6, PT, R251, R73, PT ;  /* 0x00000049fb00720c */ /* 0x000fd20003fc4070 */
        /* <DEDUP_REMOVED lines=9> */
[----:B------:R-:W2:Y:S10]  /*18a50*/  LDL R19, [R1+0x3834] ;  /* 0x0038340001137983 */ /* 0x000eb40000100800 */
[----:B------:R-:W-:Y:S01]  /*18a60*/  @!P1 IMAD.MOV R67, RZ, RZ, -R67 ;  /* 0x000000ffff439224 */ /* 0x000fe200078e0a43 */
[----:B------:R-:W-:-:S02]  /*18a70*/  ISETP.GT.U32.AND P1, PT, R251, R74, PT ;  /* 0x0000004afb00720c */ /* 0x000fc40003f24070 */
[----:B------:R-:W-:Y:S02]  /*18a80*/  ISETP.GE.AND P3, PT, R20, RZ, PT ;  /* 0x000000ff1400720c */ /* 0x000fe40003f66270 */
[----:B------:R-:W2:Y:S09]  /*18a90*/  LDL R20, [R1+0x381c] ;  /* 0x00381c0001147983 */ /* 0x000eb20000100800 */
[----:B------:R-:W-:Y:S01]  /*18aa0*/  @!P1 IMAD.IADD R74, R74, 0x1, -R251 ;  /* 0x000000014a4a9824 */ /* 0x000fe200078e0afb */
[----:B------:R-:W-:-:S02]  /*18ab0*/  ISETP.GE.AND P6, PT, R24, RZ, PT ;  /* 0x000000ff1800720c */ /* 0x000fc40003fc6270 */
[----:B------:R-:W2:Y:S01]  /*18ac0*/  LDL R24, [R1+0x3838] ;  /* 0x0038380001187983 */ /* 0x000ea20000100800 */
[----:B------:R-:W-:-:S03]  /*18ad0*/  ISETP.GE.AND P1, PT, R23, RZ, PT ;  /* 0x000000ff1700720c */ /* 0x000fc60003f26270 */
[----:B------:R-:W2:Y:S01]  /*18ae0*/  LDL R23, [R1+0x37fc] ;  /* 0x0037fc0001177983 */ /* 0x000ea20000100800 */
[----:B------:R-:W-:Y:S01]  /*18af0*/  @!P2 IMAD.MOV R58, RZ, RZ, -R58 ;  /* 0x000000ffff3aa224 */ /* 0x000fe200078e0a3a */
[----:B------:R-:W-:-:S13]  /*18b00*/  ISETP.GT.U32.AND P2, PT, R251, R64, PT ;  /* 0x00000040fb00720c */ /* 0x000fda0003f44070 */
[----:B------:R-:W-:Y:S01]  /*18b10*/  @!P2 IMAD.IADD R64, R64, 0x1, -R251 ;  /* 0x000000014040a824 */ /* 0x000fe200078e0afb */
[C---:B------:R-:W-:Y:S01]  /*18b20*/  ISETP.GT.U32.AND P2, PT, R251.reuse, R70, PT ;  /* 0x00000046fb00720c */ /* 0x040fe20003f44070 */
[----:B------:R-:W-:Y:S01]  /*18b30*/  @!P4 IMAD.MOV R62, RZ, RZ, -R62 ;  /* 0x000000ffff3ec224 */ /* 0x000fe200078e0a3e */
[----:B------:R-:W-:Y:S02]  /*18b40*/  ISETP.GT.U32.AND P4, PT, R251, R68, PT ;  /* 0x00000044fb00720c */ /* 0x000fe40003f84070 */
[----:B------:R-:W-:Y:S02]  /*18b50*/  @!P5 IADD3 R63, -R63, RZ, RZ ;  /* 0x000000ff3f3fd210 */ /* 0x000fe40007ffe1ff */
[----:B------:R-:W-:-:S07]  /*18b60*/  ISETP.GT.U32.AND P5, PT, R251, R69, PT ;  /* 0x00000045fb00720c */ /* 0x000fce0003fa4070 */
[--C-:B------:R-:W-:Y:S01]  /*18b70*/  @!P2 IMAD.IADD R70, R70, 0x1, -R251.reuse ;  /* 0x000000014646a824 */ /* 0x100fe200078e0afb */
[----:B------:R-:W-:Y:S01]  /*18b80*/  ISETP.GE.AND P2, PT, R18, RZ, PT ;  /* 0x000000ff1200720c */ /* 0x000fe20003f46270 */
[----:B------:R-:W-:Y:S01]  /*18b90*/  @!P4 IMAD.IADD R68, R68, 0x1, -R251 ;  /* 0x000000014444c824 */ /* 0x000fe200078e0afb */
[----:B------:R-:W-:-:S03]  /*18ba0*/  ISETP.GT.U32.AND P4, PT, R251, R75, PT ;  /* 0x0000004bfb00720c */ /* 0x000fc60003f84070 */
[----:B------:R-:W-:Y:S01]  /*18bb0*/  @!P5 IMAD.IADD R69, R69, 0x1, -R251 ;  /* 0x000000014545d824 */ /* 0x000fe200078e0afb */
[----:B------:R-:W-:-:S07]  /*18bc0*/  ISETP.GT.U32.AND P5, PT, R251, R76, PT ;  /* 0x0000004cfb00720c */ /* 0x000fce0003fa4070 */
[----:B------:R-:W-:Y:S01]  /*18bd0*/  @!P2 IMAD.MOV R65, RZ, RZ, -R65 ;  /* 0x000000ffff41a224 */ /* 0x000fe200078e0a41 */
[----:B------:R-:W-:Y:S01]  /*18be0*/  ISETP.GT.U32.AND P2, PT, R251, R71, PT ;  /* 0x00000047fb00720c */ /* 0x000fe20003f44070 */
[----:B------:R-:W-:-:S04]  /*18bf0*/  @!P4 IMAD.IADD R75, R75, 0x1, -R251 ;  /* 0x000000014b4bc824 */ /* 0x000fc800078e0afb */
[----:B------:R-:W-:-:S08]  /*18c00*/  @!P5 IMAD.IADD R76, R76, 0x1, -R251 ;  /* 0x000000014c4cd824 */ /* 0x000fd000078e0afb */
[----:B------:R-:W-:Y:S01]  /*18c10*/  @!P2 IMAD.IADD R71, R71, 0x1, -R251 ;  /* 0x000000014747a824 */ /* 0x000fe200078e0afb */
[C---:B------:R-:W-:Y:S01]  /*18c20*/  ISETP.GT.U32.AND P2, PT, R251.reuse, R78, PT ;  /* 0x0000004efb00720c */ /* 0x040fe20003f44070 */
[----:B------:R-:W-:Y:S01]  /*18c30*/  @!P0 IMAD.MOV R64, RZ, RZ, -R64 ;  /* 0x000000ffff408224 */ /* 0x000fe200078e0a40 */
[C---:B------:R-:W-:Y:S01]  /*18c40*/  ISETP.GT.U32.AND P0, PT, R251.reuse, R70, PT ;  /* 0x00000046fb00720c */ /* 0x040fe20003f04070 */
[----:B------:R-:W-:Y:S01]  /*18c50*/  @!P3 IMAD.MOV R66, RZ, RZ, -R66 ;  /* 0x000000ffff42b224 */ /* 0x000fe200078e0a42 */
[----:B------:R-:W-:-:S09]  /*18c60*/  ISETP.GT.U32.AND P3, PT, R251, R72, PT ;  /* 0x00000048fb00720c */ /* 0x000fd20003f64070 */
[--C-:B------:R-:W-:Y:S02]  /*18c70*/  @!P2 IMAD.IADD R78, R78, 0x1, -R251.reuse ;  /* 0x000000014e4ea824 */ /* 0x100fe400078e0afb */
[----:B------:R-:W-:Y:S02]  /*18c80*/  @!P0 IADD3 R70, R70, -R251, RZ ;  /* 0x800000fb46468210 */ /* 0x000fe40007ffe0ff */
[C---:B------:R-:W-:Y:S01]  /*18c90*/  ISETP.GT.U32.AND P0, PT, R251.reuse, R77, PT ;  /* 0x0000004dfb00720c */ /* 0x040fe20003f04070 */
[----:B------:R-:W-:Y:S01]  /*18ca0*/  @!P3 IMAD.IADD R72, R72, 0x1, -R251 ;  /* 0x000000014848b824 */ /* 0x000fe200078e0afb */
[----:B------:R-:W-:Y:S02]  /*18cb0*/  ISETP.GT.U32.AND P3, PT, R251, R79, PT ;  /* 0x0000004ffb00720c */ /* 0x000fe40003f64070 */
[----:B------:R-:W-:-:S09]  /*18cc0*/  IADD3 R38, R246, 0x1f5, RZ ;  /* 0x000001f5f6267810 */ /* 0x000fd20007ffe0ff */
[----:B------:R-:W-:Y:S02]  /*18cd0*/  @!P0 IADD3 R77, R77, -R251, RZ ;  /* 0x800000fb4d4d8210 */ /* 0x000fe40007ffe0ff */
        /* <DEDUP_REMOVED lines=10> */
[----:B------:R-:W2:Y:S04]  /*18d80*/  LDL R20, [R1+0x384c] ;  /* 0x00384c0001147983 */ /* 0x000ea80000100800 */
[----:B------:R1:W-:Y:S01]  /*18d90*/  STL [R1+0x337c], R38 ;  /* 0x00337c2601007387 */ /* 0x0003e20000100800 */
[----:B------:R-:W-:-:S04]  /*18da0*/  @!P5 IMAD.MOV R71, RZ, RZ, -R71 ;  /* 0x000000ffff47d224 */ /* 0x000fc800078e0a47 */
[----:B------:R-:W-:Y:S01]  /*18db0*/  @!P2 IMAD.IADD R80, R80, 0x1, -R251 ;  /* 0x000000015050a824 */ /* 0x000fe200078e0afb */
[C---:B------:R-:W-:Y:S02]  /*18dc0*/  ISETP.GT.U32.AND P5, PT, R251.reuse, R79, PT ;  /* 0x0000004ffb00720c */ /* 0x040fe40003fa4070 */
[----:B------:R-:W-:Y:S01]  /*18dd0*/  ISETP.GT.U32.AND P3, PT, R251, R74, PT ;  /* 0x0000004afb00720c */ /* 0x000fe20003f64070 */
[----:B------:R-:W-:Y:S01]  /*18de0*/  @!P1 IMAD.MOV R69, RZ, RZ, -R69 ;  /* 0x000000ffff459224 */ /* 0x000fe200078e0a45 */
[----:B------:R-:W-:Y:S01]  /*18df0*/  @!P0 IADD3 R72, -R72, RZ, RZ ;  /* 0x000000ff48488210 */ /* 0x000fe20007ffe1ff */
[----:B------:R-:W-:Y:S01]  /*18e00*/  @!P4 IMAD.MOV R70, RZ, RZ, -R70 ;  /* 0x000000ffff46c224 */ /* 0x000fe200078e0a46 */
[----:B------:R-:W2:Y:S07]  /*18e10*/  LDL R25, [R1+0x3844] ;  /* 0x0038440001197983 */ /* 0x000eae0000100800 */
[----:B------:R-:W-:-:S02]  /*18e20*/  @!P5 IADD3 R79, R79, -R251, RZ ;  /* 0x800000fb4f4fd210 */ /* 0x000fc40007ffe0ff */
[----:B------:R-:W-:Y:S02]  /*18e30*/  ISETP.GE.AND P2, PT, R23, RZ, PT ;  /* 0x000000ff1700720c */ /* 0x000fe40003f46270 */
[----:B------:R-:W2:Y:S01]  /*18e40*/  LDL R23, [R1+0x382c] ;  /* 0x00382c0001177983 */ /* 0x000ea20000100800 */
[----:B------:R-:W-:-:S03]  /*18e50*/  ISETP.GE.AND P5, PT, R24, RZ, PT ;  /* 0x000000ff1800720c */ /* 0x000fc60003fa6270 */
[----:B------:R-:W2:Y:S01]  /*18e60*/  LDL R24, [R1+0x3814] ;  /* 0x0038140001187983 */ /* 0x000ea20000100800 */
[C---:B------:R-:W-:Y:S01]  /*18e70*/  ISETP.GT.U32.AND P1, PT, R251.reuse, R75, PT ;  /* 0x0000004bfb00720c */ /* 0x040fe20003f24070 */
[----:B------:R-:W-:Y:S01]  /*18e80*/  @!P3 IMAD.IADD R74, R74, 0x1, -R251 ;  /* 0x000000014a4ab824 */ /* 0x000fe200078e0afb */
[C---:B------:R-:W-:Y:S02]  /*18e90*/  ISETP.GT.U32.AND P3, PT, R251.reuse, R81, PT ;  /* 0x00000051fb00720c */ /* 0x040fe40003f64070 */
[----:B------:R-:W-:-:S09]  /*18ea0*/  ISETP.GT.U32.AND P0, PT, R251, R78, PT ;  /* 0x0000004efb00720c */ /* 0x000fd20003f04070 */
[--C-:B------:R-:W-:Y:S01]  /*18eb0*/  @!P1 IMAD.IADD R75, R75, 0x1, -R251.reuse ;  /* 0x000000014b4b9824 */ /* 0x100fe200078e0afb */
[----:B------:R-:W-:Y:S01]  /*18ec0*/  ISETP.GT.U32.AND P1, PT, R251, R82, PT ;  /* 0x00000052fb00720c */ /* 0x000fe20003f24070 */
[--C-:B------:R-:W-:Y:S02]  /*18ed0*/  @!P3 IMAD.IADD R81, R81, 0x1, -R251.reuse ;  /* 0x000000015151b824 */ /* 0x100fe400078e0afb */
[----:B------:R-:W-:Y:S01]  /*18ee0*/  @!P0 IMAD.IADD R78, R78, 0x1, -R251 ;  /* 0x000000014e4e8824 */ /* 0x000fe200078e0afb */
[----:B------:R-:W-:-:S09]  /*18ef0*/  ISETP.GT.U32.AND P0, PT, R251, R85, PT ;  /* 0x00000055fb00720c */ /* 0x000fd20003f04070 */
[----:B------:R-:W-:Y:S01]  /*18f00*/  @!P1 IMAD.IADD R82, R82, 0x1, -R251 ;  /* 0x0000000152529824 */ /* 0x000fe200078e0afb */
[----:B------:R-:W-:-:S03]  /*18f10*/  ISETP.GT.U32.AND P4, PT, R251, R76, PT ;  /* 0x0000004cfb00720c */ /* 0x000fc60003f84070 */
[----:B------:R-:W-:Y:S01]  /*18f20*/  @!P0 IMAD.IADD R85, R85, 0x1, -R251 ;  /* 0x0000000155558824 */ /* 0x000fe200078e0afb */
[----:B------:R-:W-:-:S04]  /*18f30*/  @!P5 IADD3 R74, -R74, RZ, RZ ;  /* 0x000000ff4a4ad210 */ /* 0x000fc80007ffe1ff */
[----:B------:R-:W-:-:S05]  /*18f40*/  ISETP.GT.U32.AND P5, PT, R251, R85, PT ;  /* 0x00000055fb00720c */ /* 0x000fca0003fa4070 */
[----:B------:R-:W-:Y:S01]  /*18f50*/  @!P4 IMAD.IADD R76, R76, 0x1, -R251 ;  /* 0x000000014c4cc824 */ /* 0x000fe200078e0afb */
[----:B------:R-:W-:-:S07]  /*18f60*/  ISETP.GT.U32.AND P4, PT, R251, R83, PT ;  /* 0x00000053fb00720c */ /* 0x000fce0003f84070 */
[----:B------:R-:W-:-:S06]  /*18f70*/  @!P5 IMAD.IADD R85, R85, 0x1, -R251 ;  /* 0x000000015555d824 */ /* 0x000fcc00078e0afb */
[----:B------:R-:W-:Y:S01]  /*18f80*/  @!P4 IMAD.IADD R83, R83, 0x1, -R251 ;  /* 0x000000015353c824 */ /* 0x000fe200078e0afb */
        /* <DEDUP_REMOVED lines=12> */
[----:B------:R-:W-:Y:S01]  /*19050*/  @!P6 IMAD.MOV R68, RZ, RZ, -R68 ;  /* 0x000000ffff44e224 */ /* 0x000fe200078e0a44 */
[C---:B------:R-:W-:Y:S01]  /*19060*/  ISETP.GT.U32.AND P6, PT, R251.reuse, R77, PT ;  /* 0x0000004dfb00720c */ /* 0x040fe20003fc4070 */
[----:B------:R-:W-:Y:S01]  /*19070*/  @!P2 IMAD.MOV R75, RZ, RZ, -R75 ;  /* 0x000000ffff4ba224 */ /* 0x000fe200078e0a4b */
[----:B------:R-:W-:-:S11]  /*19080*/  ISETP.GT.U32.AND P2, PT, R251, R81, PT ;  /* 0x00000051fb00720c */ /* 0x000fd60003f44070 */
[----:B------:R-:W-:Y:S01]  /*19090*/  @!P6 IMAD.IADD R77, R77, 0x1, -R251 ;  /* 0x000000014d4de824 */ /* 0x000fe200078e0afb */
[----:B------:R-:W-:-:S03]  /*190a0*/  ISETP.GT.U32.AND P6, PT, R251, R84, PT ;  /* 0x00000054fb00720c */ /* 0x000fc60003fc4070 */
[----:B------:R-:W-:Y:S01]  /*190b0*/  @!P1 IMAD.MOV R77, RZ, RZ, -R77 ;  /* 0x000000ffff4d9224 */ /* 0x000fe200078e0a4d */
[----:B------:R-:W-:Y:S02]  /*190c0*/  ISETP.GT.U32.AND P1, PT, R251, R83, PT ;  /* 0x00000053fb00720c */ /* 0x000fe40003f24070 */
[----:B------:R-:W-:Y:S02]  /*190d0*/  @!P2 IADD3 R81, R81, -R251, RZ ;  /* 0x800000fb5151a210 */ /* 0x000fe40007ffe0ff */
[----:B------:R-:W-:-:S05]  /*190e0*/  ISETP.GT.U32.AND P2, PT, R251, R87, PT ;  /* 0x00000057fb00720c */ /* 0x000fca0003f44070 */
[--C-:B------:R-:W-:Y:S01]  /*190f0*/  @!P6 IMAD.IADD R84, R84, 0x1, -R251.reuse ;  /* 0x000000015454e824 */ /* 0x100fe200078e0afb */
[----:B------:R-:W-:Y:S02]  /*19100*/  ISETP.GE.AND P6, PT, R19, RZ, PT ;  /* 0x000000ff1300720c */ /* 0x000fe40003fc6270 */
[----:B------:R-:W2:Y:S01]  /*19110*/  LDL R19, [R1+0x3868] ;  /* 0x0038680001137983 */ /* 0x000ea20000100800 */
[----:B------:R-:W-:Y:S01]  /*19120*/  @!P1 IMAD.IADD R83, R83, 0x1, -R251 ;  /* 0x0000000153539824 */ /* 0x000fe200078e0afb */
[----:B------:R-:W-:-:S03]  /*19130*/  ISETP.GT.U32.AND P1, PT, R251, R89, PT ;  /* 0x00000059fb00720c */ /* 0x000fc60003f24070 */
[----:B------:R-:W-:-:S06]  /*19140*/  @!P2 IMAD.IADD R87, R87, 0x1, -R251 ;  /* 0x000000015757a824 */ /* 0x000fcc00078e0afb */
[----:B------:R-:W-:Y:S01]  /*19150*/  @!P6 IMAD.MOV R79, RZ, RZ, -R79 ;  /* 0x000000ffff4fe224 */ /* 0x000fe200078e0a4f */
[----:B------:R-:W-:-:S03]  /*19160*/  ISETP.GT.U32.AND P6, PT, R251, R86, PT ;  /* 0x00000056fb00720c */ /* 0x000fc60003fc4070 */
[----:B------:R-:W-:Y:S02]  /*19170*/  @!P1 IMAD.IADD R89, R89, 0x1, -R251 ;  /* 0x0000000159599824 */ /* 0x000fe400078e0afb */
[----:B------:R-:W-:Y:S01]  /*19180*/  @!P4 IMAD.MOV R78, RZ, RZ, -R78 ;  /* 0x000000ffff4ec224 */ /* 0x000fe200078e0a4e */
[----:B------:R-:W-:Y:S01]  /*19190*/  ISETP.GT.U32.AND P4, PT, R251, R84, PT ;  /* 0x00000054fb00720c */ /* 0x000fe20003f84070 */
[----:B------:R-:W-:-:S06]  /*191a0*/  @!P0 IMAD.MOV R80, RZ, RZ, -R80 ;  /* 0x000000ffff508224 */ /* 0x000fcc00078e0a50 */
[----:B------:R-:W-:Y:S01]  /*191b0*/  @!P6 IMAD.IADD R86, R86, 0x1, -R251 ;  /* 0x000000015656e824 */ /* 0x000fe200078e0afb */
[----:B------:R-:W-:-:S04]  /*191c0*/  ISETP.GT.U32.AND P6, PT, R251, R91, PT ;  /* 0x0000005bfb00720c */ /* 0x000fc80003fc4070 */
[C---:B------:R-:W-:Y:S01]  /*191d0*/  ISETP.GT.U32.AND P0, PT, R251.reuse, R86, PT ;  /* 0x00000056fb00720c */ /* 0x040fe20003f04070 */
[----:B------:R-:W-:Y:S01]  /*191e0*/  @!P4 IMAD.IADD R84, R84, 0x1, -R251 ;  /* 0x000000015454c824 */ /* 0x000fe200078e0afb */
[----:B------:R-:W-:-:S07]  /*191f0*/  ISETP.GT.U32.AND P4, PT, R251, R90, PT ;  /* 0x0000005afb00720c */ /* 0x000fce0003f84070 */
[----:B------:R-:W-:-:S04]  /*19200*/  @!P6 IMAD.IADD R91, R91, 0x1, -R251 ;  /* 0x000000015b5be824 */ /* 0x000fc800078e0afb */
[--C-:B------:R-:W-:Y:S01]  /*19210*/  @!P0 IMAD.IADD R86, R86, 0x1, -R251.reuse ;  /* 0x0000000156568824 */ /* 0x100fe200078e0afb */
[C---:B------:R-:W-:Y:S02]  /*19220*/  ISETP.GT.U32.AND P6, PT, R251.reuse, R91, PT ;  /* 0x0000005bfb00720c */ /* 0x040fe40003fc4070 */
[----:B------:R-:W-:Y:S01]  /*19230*/  ISETP.GT.U32.AND P0, PT, R251, R93, PT ;  /* 0x0000005dfb00720c */ /* 0x000fe20003f04070 */
[----:B------:R-:W-:-:S10]  /*19240*/  @!P4 IMAD.IADD R90, R90, 0x1, -R251 ;  /* 0x000000015a5ac824 */ /* 0x000fd400078e0afb */
[--C-:B------:R-:W-:Y:S01]  /*19250*/  @!P6 IMAD.IADD R91, R91, 0x1, -R251.reuse ;  /* 0x000000015b5be824 */ /* 0x100fe200078e0afb */
[----:B------:R-:W-:Y:S01]  /*19260*/  ISETP.GE.AND P6, PT, R25, RZ, PT ;  /* 0x000000ff1900720c */ /* 0x000fe20003fc6270 */
[----:B------:R-:W-:Y:S01]  /*19270*/  @!P0 IMAD.IADD R93, R93, 0x1, -R251 ;  /* 0x000000015d5d8824 */ /* 0x000fe200078e0afb */
[----:B------:R-:W2:Y:S01]  /*19280*/  LDL R25, [R1+0x3878] ;  /* 0x0038780001197983 */ /* 0x000ea20000100800 */
[----:B---3--:R-:W-:-:S03]  /*19290*/  ISETP.GE.AND P2, PT, R22, RZ, PT ;  /* 0x000000ff1600720c */ /* 0x008fc60003f46270 */
        /* <DEDUP_REMOVED lines=12> */
[----:B------:R-:W-:Y:S01]  /*19360*/  @!P3 IMAD.MOV R76, RZ, RZ, -R76 ;  /* 0x000000ffff4cb224 */ /* 0x000fe200078e0a4c */
[----:B------:R-:W-:-:S13]  /*19370*/  ISETP.GT.U32.AND P3, PT, R251, R82, PT ;  /* 0x00000052fb00720c */ /* 0x000fda0003f64070 */
[----:B------:R-:W-:Y:S01]  /*19380*/  @!P3 IMAD.IADD R82, R82, 0x1, -R251 ;  /* 0x000000015252b824 */ /* 0x000fe200078e0afb */
[C---:B------:R-:W-:Y:S01]  /*19390*/  ISETP.GT.U32.AND P3, PT, R251.reuse, R88, PT ;  /* 0x00000058fb00720c */ /* 0x040fe20003f64070 */
[----:B------:R-:W-:Y:S01]  /*193a0*/  @!P5 IMAD.MOV R81, RZ, RZ, -R81 ;  /* 0x000000ffff51d224 */ /* 0x000fe200078e0a51 */
[----:B------:R-:W-:Y:S02]  /*193b0*/  ISETP.GT.U32.AND P5, PT, R251, R87, PT ;  /* 0x00000057fb00720c */ /* 0x000fe40003fa4070 */
[----:B------:R-:W-:-:S09]  /*193c0*/  @!P2 IADD3 R82, -R82, RZ, RZ ;  /* 0x000000ff5252a210 */ /* 0x000fd20007ffe1ff */
[----:B------:R-:W-:-:S04]  /*193d0*/  @!P3 IADD3 R88, R88, -R251, RZ ;  /* 0x800000fb5858b210 */ /* 0x000fc80007ffe0ff */
[C---:B------:R-:W-:Y:S01]  /*193e0*/  ISETP.GT.U32.AND P2, PT, R251.reuse, R88, PT ;  /* 0x00000058fb00720c */ /* 0x040fe20003f44070 */
[----:B------:R-:W-:Y:S01]  /*193f0*/  @!P1 IMAD.MOV R84, RZ, RZ, -R84 ;  /* 0x000000ffff549224 */ /* 0x000fe200078e0a54 */
[----:B------:R-:W-:Y:S01]  /*19400*/  ISETP.GT.U32.AND P1, PT, R251, R90, PT ;  /* 0x0000005afb00720c */ /* 0x000fe20003f24070 */
[----:B------:R-:W-:Y:S01]  /*19410*/  @!P5 IMAD.IADD R87, R87, 0x1, -R251 ;  /* 0x000000015757d824 */ /* 0x000fe200078e0afb */
[----:B------:R-:W-:Y:S02]  /*19420*/  ISETP.GT.U32.AND P5, PT, R251, R94, PT ;  /* 0x0000005efb00720c */ /* 0x000fe40003fa4070 */
[----:B------:R-:W-:-:S07]  /*19430*/  ISETP.GE.AND P3, PT, R19, RZ, PT ;  /* 0x000000ff1300720c */ /* 0x000fce0003f66270 */
[--C-:B------:R-:W-:Y:S01]  /*19440*/  @!P2 IMAD.IADD R88, R88, 0x1, -R251.reuse ;  /* 0x000000015858a824 */ /* 0x100fe200078e0afb */
[C---:B------:R-:W-:Y:S01]  /*19450*/  ISETP.GT.U32.AND P2, PT, R251.reuse, R95, PT ;  /* 0x0000005ffb00720c */ /* 0x040fe20003f44070 */
[--C-:B------:R-:W-:Y:S01]  /*19460*/  @!P1 IMAD.IADD R90, R90, 0x1, -R251.reuse ;  /* 0x000000015a5a9824 */ /* 0x100fe200078e0afb */
[C---:B------:R-:W-:Y:S01]  /*19470*/  ISETP.GT.U32.AND P1, PT, R251.reuse, R97, PT ;  /* 0x00000061fb00720c */ /* 0x040fe20003f24070 */
[----:B------:R-:W-:Y:S02]  /*19480*/  @!P5 IMAD.IADD R94, R94, 0x1, -R251 ;  /* 0x000000015e5ed824 */ /* 0x000fe400078e0afb */
[----:B------:R-:W-:Y:S01]  /*19490*/  @!P3 IMAD.MOV R83, RZ, RZ, -R83 ;  /* 0x000000ffff53b224 */ /* 0x000fe200078e0a53 */
[----:B------:R-:W-:-:S07]  /*194a0*/  ISETP.GT.U32.AND P3, PT, R251, R89, PT ;  /* 0x00000059fb00720c */ /* 0x000fce0003f64070 */
[--C-:B------:R-:W-:Y:S02]  /*194b0*/  @!P2 IMAD.IADD R95, R95, 0x1, -R251.reuse ;  /* 0x000000015f5fa824 */ /* 0x100fe400078e0afb */
[----:B------:R-:W-:Y:S01]  /*194c0*/  @!P1 IMAD.IADD R97, R97, 0x1, -R251 ;  /* 0x0000000161619824 */ /* 0x000fe200078e0afb */
[----:B------:R-:W-:-:S03]  /*194d0*/  ISETP.GT.U32.AND P1, PT, R251, R92, PT ;  /* 0x0000005cfb00720c */ /* 0x000fc60003f24070 */
[----:B------:R-:W-:Y:S02]  /*194e0*/  @!P3 IADD3 R89, R89, -R251, RZ ;  /* 0x800000fb5959b210 */ /* 0x000fe40007ffe0ff */
[----:B------:R-:W-:-:S08]  /*194f0*/  ISETP.GT.U32.AND P3, PT, R251, R96, PT ;  /* 0x00000060fb00720c */ /* 0x000fd00003f64070 */
[----:B------:R-:W-:Y:S01]  /*19500*/  @!P1 IMAD.IADD R92, R92, 0x1, -R251 ;  /* 0x000000015c5c9824 */ /* 0x000fe200078e0afb */
[----:B------:R-:W-:Y:S02]  /*19510*/  ISETP.GT.U32.AND P1, PT, R251, R99, PT ;  /* 0x00000063fb00720c */ /* 0x000fe40003f24070 */
[----:B------:R-:W-:Y:S02]  /*19520*/  IADD3 R37, R246, 0x1f6, RZ ;  /* 0x000001f6f6257810 */ /* 0x000fe40007ffe0ff */
[----:B------:R-:W-:-:S09]  /*19530*/  @!P3 IADD3 R96, R96, -R251, RZ ;  /* 0x800000fb6060b210 */ /* 0x000fd20007ffe0ff */
[----:B------:R-:W-:Y:S01]  /*19540*/  @!P1 IMAD.IADD R99, R99, 0x1, -R251 ;  /* 0x0000000163639824 */ /* 0x000fe200078e0afb */
[----:B---3--:R-:W-:Y:S02]  /*19550*/  ISETP.GE.AND P5, PT, R22, RZ, PT ;  /* 0x000000ff1600720c */ /* 0x008fe40003fa6270 */
[----:B------:R-:W3:Y:S01]  /*19560*/  LDL R22, [R1+0x385c] ;  /* 0x00385c0001167983 */ /* 0x000ee20000100800 */
[----:B----4-:R-:W-:-:S03]  /*19570*/  ISETP.GE.AND P2, PT, R21, RZ, PT ;  /* 0x000000ff1500720c */ /* 0x010fc60003f46270 */
[----:B------:R-:W4:Y:S07]  /*19580*/  LDL R21, [R1+0x3874] ;  /* 0x0038740001157983 */ /* 0x000f2e0000100800 */
[----:B------:R-:W-:Y:S01]  /*19590*/  @!P5 IMAD.MOV R89, RZ, RZ, -R89 ;  /* 0x000000ffff59d224 */ /* 0x000fe200078e0a59 */
[----:B------:R-:W-:-:S13]  /*195a0*/  ISETP.GT.U32.AND P5, PT, R251, R97, PT ;  /* 0x00000061fb00720c */ /* 0x000fda0003fa4070 */
[----:B------:R-:W-:Y:S01]  /*195b0*/  @!P5 IMAD.IADD R97, R97, 0x1, -R251 ;  /* 0x000000016161d824 */ /* 0x000fe200078e0afb */
[----:B------:R-:W-:Y:S02]  /*195c0*/  ISETP.GE.AND P5, PT, R25, RZ, PT ;  /* 0x000000ff1900720c */ /* 0x000fe40003fa6270 */
[----:B--2---:R-:W-:Y:S02]  /*195d0*/  ISETP.GE.AND P3, PT, R20, RZ, PT ;  /* 0x000000ff1400720c */ /* 0x004fe40003f66270 */
[----:B------:R-:W2:Y:S04]  /*195e0*/  LDL R20, [R1+0x3890] ;  /* 0x0038900001147983 */ /* 0x000ea80000100800 */
[----:B------:R1:W-:Y:S04]  /*195f0*/  STL [R1+0x3368], R37 ;  /* 0x0033682501007387 */ /* 0x0003e80000100800 */
[----:B------:R-:W2:Y:S03]  /*19600*/  LDL R25, [R1+0x38a8] ;  /* 0x0038a80001197983 */ /* 0x000ea60000100800 */
[----:B------:R-:W-:-:S02]  /*19610*/  @!P3 IADD3 R91, -R91, RZ, RZ ;  /* 0x000000ff5b5bb210 */ /* 0x000fc40007ffe1ff */
[----:B------:R-:W-:Y:S01]  /*19620*/  ISETP.GE.AND P1, PT, R23, RZ, PT ;  /* 0x000000ff1700720c */ /* 0x000fe20003f26270 */
[----:B------:R-:W-:Y:S01]  /*19630*/  @!P4 IMAD.MOV R87, RZ, RZ, -R87 ;  /* 0x000000ffff57c224 */ /* 0x000fe200078e0a57 */
[----:B------:R-:W2:Y:S01]  /*19640*/  LDL R23, [R1+0x3870] ;  /* 0x0038700001177983 */ /* 0x000ea20000100800 */
[----:B------:R-:W-:Y:S01]  /*19650*/  ISETP.GT.U32.AND P3, PT, R251, R98, PT ;  /* 0x00000062fb00720c */ /* 0x000fe20003f64070 */
[----:B------:R-:W-:Y:S02]  /*19660*/  @!P0 IMAD.MOV R88, RZ, RZ, -R88 ;  /* 0x000000ffff588224 */ /* 0x000fe400078e0a58 */
[----:B------:R-:W-:Y:S01]  /*19670*/  @!P2 IMAD.MOV R90, RZ, RZ, -R90 ;  /* 0x000000ffff5aa224 */ /* 0x000fe200078e0a5a */
[----:B------:R-:W2:Y:S09]  /*19680*/  LDL R26, [R1+0x38c4] ;  /* 0x0038c400011a7983 */ /* 0x000eb20000100800 */
[----:B------:R-:W-:-:S02]  /*19690*/  @!P3 IADD3 R98, R98, -R251, RZ ;  /* 0x800000fb6262b210 */ /* 0x000fc40007ffe0ff */
[----:B------:R-:W-:Y:S02]  /*196a0*/  ISETP.GE.AND P3, PT, R24, RZ, PT ;  /* 0x000000ff1800720c */ /* 0x000fe40003f66270 */
[----:B------:R-:W2:Y:S01]  /*196b0*/  LDL R24, [R1+0x38ac] ;  /* 0x0038ac0001187983 */ /* 0x000ea20000100800 */
[C---:B------:R-:W-:Y:S02]  /*196c0*/  ISETP.GT.U32.AND P4, PT, R251.reuse, R93, PT ;  /* 0x0000005dfb00720c */ /* 0x040fe40003f84070 */
[----:B------:R-:W-:-:S11]  /*196d0*/  ISETP.GT.U32.AND P0, PT, R251, R94, PT ;  /* 0x0000005efb00720c */ /* 0x000fd60003f04070 */
[--C-:B------:R-:W-:Y:S01]  /*196e0*/  @!P4 IMAD.IADD R93, R93, 0x1, -R251.reuse ;  /* 0x000000015d5dc824 */ /* 0x100fe200078e0afb */
[C---:B------:R-:W-:Y:S01]  /*196f0*/  ISETP.GT.U32.AND P4, PT, R251.reuse, R100, PT ;  /* 0x00000064fb00720c */ /* 0x040fe20003f84070 */
[----:B------:R-:W-:Y:S01]  /*19700*/  @!P0 IMAD.IADD R94, R94, 0x1, -R251 ;  /* 0x000000015e5e8824 */ /* 0x000fe200078e0afb */
[C---:B------:R-:W-:Y:S02]  /*19710*/  ISETP.GT.U32.AND P0, PT, R251.reuse, R101, PT ;  /* 0x00000065fb00720c */ /* 0x040fe40003f04070 */
[----:B------:R-:W-:-:S09]  /*19720*/  ISETP.GT.U32.AND P2, PT, R251, R96, PT ;  /* 0x00000060fb00720c */ /* 0x000fd20003f44070 */
[--C-:B------:R-:W-:Y:S02]  /*19730*/  @!P4 IMAD.IADD R100, R100, 0x1, -R251.reuse ;  /* 0x000000016464c824 */ /* 0x100fe400078e0afb */
[--C-:B------:R-:W-:Y:S01]  /*19740*/  @!P0 IMAD.IADD R101, R101, 0x1, -R251.reuse ;  /* 0x0000000165658824 */ /* 0x100fe200078e0afb */
[----:B------:R-:W-:Y:S01]  /*19750*/  @!P3 IADD3 R93, -R93, RZ, RZ ;  /* 0x000000ff5d5db210 */ /* 0x000fe20007ffe1ff */
[----:B------:R-:W-:Y:S01]  /*19760*/  @!P2 IMAD.IADD R96, R96, 0x1, -R251 ;  /* 0x000000016060a824 */ /* 0x000fe200078e0afb */
[C---:B------:R-:W-:Y:S02]  /*19770*/  ISETP.GT.U32.AND P2, PT, R251.reuse, R103, PT ;  /* 0x00000067fb00720c */ /* 0x040fe40003f44070 */
[----:B------:R-:W-:-:S11]  /*19780*/  ISETP.GT.U32.AND P3, PT, R251, R99, PT ;  /* 0x00000063fb00720c */ /* 0x000fd60003f64070 */
[--C-:B------:R-:W-:Y:S01]  /*19790*/  @!P2 IMAD.IADD R103, R103, 0x1, -R251.reuse ;  /* 0x000000016767a824 */ /* 0x100fe200078e0afb */
[----:B------:R-:W-:Y:S01]  /*197a0*/  ISETP.GT.U32.AND P2, PT, R251, R98, PT ;  /* 0x00000062fb00720c */ /* 0x000fe20003f44070 */
[----:B------:R-:W-:Y:S01]  /*197b0*/  @!P3 IMAD.IADD R99, R99, 0x1, -R251 ;  /* 0x000000016363b824 */ /* 0x000fe200078e0afb */
[----:B------:R-:W-:-:S11]  /*197c0*/  ISETP.GT.U32.AND P3, PT, R251, R105, PT ;  /* 0x00000069fb00720c */ /* 0x000fd60003f64070 */
[--C-:B------:R-:W-:Y:S02]  /*197d0*/  @!P2 IMAD.IADD R98, R98, 0x1, -R251.reuse ;  /* 0x000000016262a824 */ /* 0x100fe400078e0afb */
[----:B------:R-:W-:Y:S01]  /*197e0*/  @!P3 IMAD.IADD R105, R105, 0x1, -R251 ;  /* 0x000000016969b824 */ /* 0x000fe200078e0afb */
[----:B---3--:R-:W-:Y:S02]  /*197f0*/  ISETP.GE.AND P4, PT, R22, RZ, PT ;  /* 0x000000ff1600720c */ /* 0x008fe40003f86270 */
[----:B------:R-:W3:Y:S01]  /*19800*/  LDL R22, [R1+0x38a4] ;  /* 0x0038a40001167983 */ /* 0x000ee20000100800 */
[----:B----4-:R-:W-:-:S03]  /*19810*/  ISETP.GE.AND P0, PT, R21, RZ, PT ;  /* 0x000000ff1500720c */ /* 0x010fc60003f06270 */
[----:B------:R-:W4:Y:S10]  /*19820*/  LDL R21, [R1+0x38c0] ;  /* 0x0038c00001157983 */ /* 0x000f340000100800 */
[----:B------:R-:W-:Y:S01]  /*19830*/  @!P0 IMAD.MOV R96, RZ, RZ, -R96 ;  /* 0x000000ffff608224 */ /* 0x000fe200078e0a60 */
[----:B------:R-:W-:-:S02]  /*19840*/  ISETP.GT.U32.AND P0, PT, R251, R103, PT ;  /* 0x00000067fb00720c */ /* 0x000fc40003f04070 */
[----:B--2---:R-:W-:Y:S02]  /*19850*/  ISETP.GE.AND P2, PT, R25, RZ, PT ;  /* 0x000000ff1900720c */ /* 0x004fe40003f46270 */
        /* <DEDUP_REMOVED lines=9> */
[----:B------:R-:W-:Y:S01]  /*198f0*/  ISETP.GT.U32.AND P6, PT, R251, R102, PT ;  /* 0x00000066fb00720c */ /* 0x000fe20003fc4070 */
[----:B------:R-:W-:-:S12]  /*19900*/  @!P5 IMAD.MOV R92, RZ, RZ, -R92 ;  /* 0x000000ffff5cd224 */ /* 0x000fd800078e0a5c */
[----:B------:R-:W-:Y:S01]  /*19910*/  @!P6 IMAD.IADD R102, R102, 0x1, -R251 ;  /* 0x000000016666e824 */ /* 0x000fe200078e0afb */
[----:B------:R-:W-:Y:S02]  /*19920*/  ISETP.GE.AND P6, PT, R20, RZ, PT ;  /* 0x000000ff1400720c */ /* 0x000fe40003fc6270 */
[----:B------:R-:W2:Y:S01]  /*19930*/  LDL R20, [R1+0x388c] ;  /* 0x00388c0001147983 */ /* 0x000ea20000100800 */
[C---:B------:R-:W-:Y:S01]  /*19940*/  ISETP.GT.U32.AND P5, PT, R251.reuse, R101, PT ;  /* 0x00000065fb00720c */ /* 0x040fe20003fa4070 */
[----:B------:R-:W-:Y:S01]  /*19950*/  @!P4 IMAD.MOV R95, RZ, RZ, -R95 ;  /* 0x000000ffff5fc224 */ /* 0x000fe200078e0a5f */
[----:B------:R-:W-:-:S11]  /*19960*/  ISETP.GT.U32.AND P4, PT, R251, R102, PT ;  /* 0x00000066fb00720c */ /* 0x000fd60003f84070 */
[--C-:B------:R-:W-:Y:S01]  /*19970*/  @!P5 IMAD.IADD R101, R101, 0x1, -R251.reuse ;  /* 0x000000016565d824 */ /* 0x100fe200078e0afb */
[C---:B------:R-:W-:Y:S01]  /*19980*/  ISETP.GT.U32.AND P5, PT, R251.reuse, R107, PT ;  /* 0x0000006bfb00720c */ /* 0x040fe20003fa4070 */
[----:B------:R-:W-:Y:S01]  /*19990*/  @!P4 IMAD.IADD R102, R102, 0x1, -R251 ;  /* 0x000000016666c824 */ /* 0x000fe200078e0afb */
[C---:B------:R-:W-:Y:S01]  /*199a0*/  ISETP.GT.U32.AND P4, PT, R251.reuse, R108, PT ;  /* 0x0000006cfb00720c */ /* 0x040fe20003f84070 */
[----:B------:R-:W-:Y:S01]  /*199b0*/  @!P6 IMAD.MOV R97, RZ, RZ, -R97 ;  /* 0x000000ffff61e224 */ /* 0x000fe200078e0a61 */
[----:B------:R-:W-:-:S09]  /*199c0*/  ISETP.GT.U32.AND P6, PT, R251, R104, PT ;  /* 0x00000068fb00720c */ /* 0x000fd20003fc4070 */
[----:B------:R-:W-:Y:S02]  /*199d0*/  @!P5 IADD3 R107, R107, -R251, RZ ;  /* 0x800000fb6b6bd210 */ /* 0x000fe40007ffe0ff */
[--C-:B------:R-:W-:Y:S02]  /*199e0*/  @!P4 IMAD.IADD R108, R108, 0x1, -R251.reuse ;  /* 0x000000016c6cc824 */ /* 0x100fe400078e0afb */
[----:B------:R-:W-:Y:S01]  /*199f0*/  @!P6 IMAD.IADD R104, R104, 0x1, -R251 ;  /* 0x000000016868e824 */ /* 0x000fe200078e0afb */
[C---:B------:R-:W-:Y:S01]  /*19a00*/  ISETP.GT.U32.AND P6, PT, R251.reuse, R109, PT ;  /* 0x0000006dfb00720c */ /* 0x040fe20003fc4070 */
[----:B------:R-:W-:Y:S01]  /*19a10*/  @!P0 IMAD.MOV R99, RZ, RZ, -R99 ;  /* 0x000000ffff638224 */ /* 0x000fe200078e0a63 */
[----:B------:R-:W-:-:S11]  /*19a20*/  ISETP.GT.U32.AND P0, PT, R251, R105, PT ;  /* 0x00000069fb00720c */ /* 0x000fd60003f04070 */
[--C-:B------:R-:W-:Y:S02]  /*19a30*/  @!P6 IMAD.IADD R109, R109, 0x1, -R251.reuse ;  /* 0x000000016d6de824 */ /* 0x100fe400078e0afb */
[----:B------:R-:W-:Y:S01]  /*19a40*/  @!P0 IMAD.IADD R105, R105, 0x1, -R251 ;  /* 0x0000000169698824 */ /* 0x000fe200078e0afb */
[C---:B------:R-:W-:Y:S01]  /*19a50*/  ISETP.GT.U32.AND P0, PT, R251.reuse, R112, PT ;  /* 0x00000070fb00720c */ /* 0x040fe20003f04070 */
[----:B------:R-:W-:Y:S01]  /*19a60*/  @!P2 IMAD.MOV R98, RZ, RZ, -R98 ;  /* 0x000000ffff62a224 */ /* 0x000fe200078e0a62 */
[----:B------:R-:W-:-:S11]  /*19a70*/  ISETP.GT.U32.AND P2, PT, R251, R104, PT ;  /* 0x00000068fb00720c */ /* 0x000fd60003f44070 */
[--C-:B------:R-:W-:Y:S02]  /*19a80*/  @!P0 IMAD.IADD R112, R112, 0x1, -R251.reuse ;  /* 0x0000000170708824 */ /* 0x100fe400078e0afb */
[----:B------:R-:W-:Y:S01]  /*19a90*/  @!P2 IMAD.IADD R104, R104, 0x1, -R251 ;  /* 0x000000016868a824 */ /* 0x000fe200078e0afb */
[----:B------:R-:W-:-:S13]  /*19aa0*/  ISETP.GT.U32.AND P2, PT, R251, R111, PT ;  /* 0x0000006ffb00720c */ /* 0x000fda0003f44070 */
[----:B------:R-:W-:Y:S01]  /*19ab0*/  @!P2 IMAD.IADD R111, R111, 0x1, -R251 ;  /* 0x000000016f6fa824 */ /* 0x000fe200078e0afb */
[----:B---3--:R-:W-:Y:S02]  /*19ac0*/  ISETP.GE.AND P5, PT, R22, RZ, PT ;  /* 0x000000ff1600720c */ /* 0x008fe40003fa6270 */
[----:B------:R-:W3:Y:S01]  /*19ad0*/  LDL R22, [R1+0x38d4] ;  /* 0x0038d40001167983 */ /* 0x000ee20000100800 */
[----:B----4-:R-:W-:-:S03]  /*19ae0*/  ISETP.GE.AND P4, PT, R21, RZ, PT ;  /* 0x000000ff1500720c */ /* 0x010fc60003f86270 */
[----:B------:R-:W4:Y:S07]  /*19af0*/  LDL R21, [R1+0x38d8] ;  /* 0x0038d80001157983 */ /* 0x000f2e0000100800 */
[----:B------:R-:W-:Y:S01]  /*19b00*/  @!P5 IMAD.MOV R102, RZ, RZ, -R102 ;  /* 0x000000ffff66d224 */ /* 0x000fe200078e0a66 */
[C---:B------:R-:W-:Y:S02]  /*19b10*/  ISETP.GT.U32.AND P5, PT, R251.reuse, R109, PT ;  /* 0x0000006dfb00720c */ /* 0x040fe40003fa4070 */
[----:B------:R-:W-:Y:S01]  /*19b20*/  @!P4 IMAD.MOV R103, RZ, RZ, -R103 ;  /* 0x000000ffff67c224 */ /* 0x000fe200078e0a67 */
[----:B------:R-:W-:-:S10]  /*19b30*/  ISETP.GT.U32.AND P4, PT, R251, R110, PT ;  /* 0x0000006efb00720c */ /* 0x000fd40003f84070 */
[--C-:B------:R-:W-:Y:S01]  /*19b40*/  @!P5 IMAD.IADD R109, R109, 0x1, -R251.reuse ;  /* 0x000000016d6dd824 */ /* 0x100fe200078e0afb */
[----:B------:R-:W-:Y:S02]  /*19b50*/  ISETP.GE.AND P5, PT, R26, RZ, PT ;  /* 0x000000ff1a00720c */ /* 0x000fe40003fa6270 */
[----:B------:R-:W4:Y:S01]  /*19b60*/  LDL R26, [R1+0x389c] ;  /* 0x00389c00011a7983 */ /* 0x000f220000100800 */
[----:B------:R-:W-:Y:S01]  /*19b70*/  @!P4 IMAD.IADD R110, R110, 0x1, -R251 ;  /* 0x000000016e6ec824 */ /* 0x000fe200078e0afb */
[----:B--2---:R-:W-:Y:S02]  /*19b80*/  ISETP.GE.AND P4, PT, R25, RZ, PT ;  /* 0x000000ff1900720c */ /* 0x004fe40003f86270 */
[----:B------:R-:W2:Y:S01]  /*19b90*/  LDL R25, [R1+0x38b8] ;  /* 0x0038b80001197983 */ /* 0x000ea20000100800 */
[----:B------:R-:W-:-:S03]  /*19ba0*/  ISETP.GE.AND P0, PT, R23, RZ, PT ;  /* 0x000000ff1700720c */ /* 0x000fc60003f06270 */
[----:B------:R-:W2:Y:S01]  /*19bb0*/  LDL R23, [R1+0x38ec] ;  /* 0x0038ec0001177983 */ /* 0x000ea20000100800 */
[----:B------:R-:W-:-:S03]  /*19bc0*/  ISETP.GE.AND P2, PT, R24, RZ, PT ;  /* 0x000000ff1800720c */ /* 0x000fc60003f46270 */
[----:B------:R-:W2:Y:S01]  /*19bd0*/  LDL R24, [R1+0x38d0] ;  /* 0x0038d00001187983 */ /* 0x000ea20000100800 */
[----:B------:R-:W-:Y:S01]  /*19be0*/  @!P1 IMAD.MOV R94, RZ, RZ, -R94 ;  /* 0x000000ffff5e9224 */ /* 0x000fe200078e0a5e */
[----:B------:R-:W-:-:S13]  /*19bf0*/  ISETP.GT.U32.AND P1, PT, R251, R100, PT ;  /* 0x00000064fb00720c */ /* 0x000fda0003f24070 */
[----:B------:R-:W-:Y:S02]  /*19c00*/  @!P1 IADD3 R100, R100, -R251, RZ ;  /* 0x800000fb64649210 */ /* 0x000fe40007ffe0ff */
[----:B------:R-:W-:-:S13]  /*19c10*/  ISETP.GT.U32.AND P1, PT, R251, R106, PT ;  /* 0x0000006afb00720c */ /* 0x000fda0003f24070 */
[----:B------:R-:W-:Y:S01]  /*19c20*/  @!P1 IMAD.IADD R106, R106, 0x1, -R251 ;  /* 0x000000016a6a9824 */ /* 0x000fe200078e0afb */
[----:B------:R-:W-:Y:S01]  /*19c30*/  ISETP.GE.AND P1, PT, R20, RZ, PT ;  /* 0x000000ff1400720c */ /* 0x000fe20003f26270 */
[----:B------:R-:W-:-:S03]  /*19c40*/  @!P3 IMAD.MOV R100, RZ, RZ, -R100 ;  /* 0x000000ffff64b224 */ /* 0x000fc600078e0a64 */
[----:B------:R-:W-:-:S09]  /*19c50*/  ISETP.GT.U32.AND P3, PT, R251, R106, PT ;  /* 0x0000006afb00720c */ /* 0x000fd20003f64070 */
[----:B------:R-:W-:Y:S02]  /*19c60*/  @!P1 IADD3 R101, -R101, RZ, RZ ;  /* 0x000000ff65659210 */ /* 0x000fe40007ffe1ff */
[C---:B------:R-:W-:Y:S02]  /*19c70*/  ISETP.GT.U32.AND P1, PT, R251.reuse, R107, PT ;  /* 0x0000006bfb00720c */ /* 0x040fe40003f24070 */
[----:B------:R-:W-:Y:S01]  /*19c80*/  @!P3 IMAD.IADD R106, R106, 0x1, -R251 ;  /* 0x000000016a6ab824 */ /* 0x000fe200078e0afb */
[----:B------:R-:W-:-:S10]  /*19c90*/  ISETP.GT.U32.AND P3, PT, R251, R113, PT ;  /* 0x00000071fb00720c */ /* 0x000fd40003f64070 */
[--C-:B------:R-:W-:Y:S01]  /*19ca0*/  @!P1 IMAD.IADD R107, R107, 0x1, -R251.reuse ;  /* 0x000000016b6b9824 */ /* 0x100fe200078e0afb */
[C---:B------:R-:W-:Y:S02]  /*19cb0*/  ISETP.GT.U32.AND P1, PT, R251.reuse, R114, PT ;  /* 0x00000072fb00720c */ /* 0x040fe40003f24070 */
[----:B------:R-:W-:Y:S01]  /*19cc0*/  ISETP.GT.U32.AND P6, PT, R251, R108, PT ;  /* 0x0000006cfb00720c */ /* 0x000fe20003fc4070 */
[----:B------:R-:W-:-:S10]  /*19cd0*/  @!P3 IMAD.IADD R113, R113, 0x1, -R251 ;  /* 0x000000017171b824 */ /* 0x000fd400078e0afb */
[----:B------:R-:W-:Y:S02]  /*19ce0*/  @!P1 IMAD.IADD R114, R114, 0x1, -R251 ;  /* 0x0000000172729824 */ /* 0x000fe400078e0afb */
[----:B------:R-:W-:Y:S02]  /*19cf0*/  @!P6 IADD3 R108, R108, -R251, RZ ;  /* 0x800000fb6c6ce210 */ /* 0x000fe40007ffe0ff */
[C---:B------:R-:W-:Y:S01]  /*19d00*/  ISETP.GT.U32.AND P6, PT, R251.reuse, R115, PT ;  /* 0x00000073fb00720c */ /* 0x040fe20003fc4070 */
[----:B------:R-:W-:Y:S01]  /*19d10*/  @!P4 IMAD.MOV R105, RZ, RZ, -R105 ;  /* 0x000000ffff69c224 */ /* 0x000fe200078e0a69 */
[----:B------:R-:W-:-:S11]  /*19d20*/  ISETP.GT.U32.AND P4, PT, R251, R111, PT ;  /* 0x0000006ffb00720c */ /* 0x000fd60003f84070 */
[----:B------:R-:W-:Y:S02]  /*19d30*/  @!P6 IADD3 R115, R115, -R251, RZ ;  /* 0x800000fb7373e210 */ /* 0x000fe40007ffe0ff */
[----:B------:R-:W-:Y:S01]  /*19d40*/  @!P4 IMAD.IADD R111, R111, 0x1, -R251 ;  /* 0x000000016f6fc824 */ /* 0x000fe200078e0afb */
[C---:B------:R-:W-:Y:S02]  /*19d50*/  ISETP.GT.U32.AND P4, PT, R251.reuse, R118, PT ;  /* 0x00000076fb00720c */ /* 0x040fe40003f84070 */
[----:B------:R-:W-:Y:S01]  /*19d60*/  IADD3 R36, R246, 0x1f7, RZ ;  /* 0x000001f7f6247810 */ /* 0x000fe20007ffe0ff */
[----:B------:R-:W-:Y:S01]  /*19d70*/  @!P5 IMAD.MOV R104, RZ, RZ, -R104 ;  /* 0x000000ffff68d224 */ /* 0x000fe200078e0a68 */
[----:B------:R-:W-:-:S09]  /*19d80*/  ISETP.GT.U32.AND P5, PT, R251, R110, PT ;  /* 0x0000006efb00720c */ /* 0x000fd20003fa4070 */
[----:B------:R-:W-:-:S04]  /*19d90*/  @!P4 IMAD.IADD R118, R118, 0x1, -R251 ;  /* 0x000000017676c824 */ /* 0x000fc800078e0afb */
[----:B------:R-:W-:Y:S02]  /*19da0*/  @!P5 IADD3 R110, R110, -R251, RZ ;  /* 0x800000fb6e6ed210 */ /* 0x000fe40007ffe0ff */
[----:B------:R-:W-:Y:S02]  /*19db0*/  ISETP.GT.U32.AND P5, PT, R251, R117, PT ;  /* 0x00000075fb00720c */ /* 0x000fe40003fa4070 */
[----:B---3--:R-:W-:Y:S02]  /*19dc0*/  ISETP.GE.AND P3, PT, R22, RZ, PT ;  /* 0x000000ff1600720c */ /* 0x008fe40003f66270 */
[----:B------:R-:W3:Y:S01]  /*19dd0*/  LDL R22, [R1+0x38f4] ;  /* 0x0038f40001167983 */ /* 0x000ee20000100800 */
[----:B----4-:R-:W-:-:S03]  /*19de0*/  ISETP.GE.AND P1, PT, R21, RZ, PT ;  /* 0x000000ff1500720c */ /* 0x010fc60003f26270 */
[----:B------:R-:W4:Y:S07]  /*19df0*/  LDL R21, [R1+0x38b4] ;  /* 0x0038b40001157983 */ /* 0x000f2e0000100800 */
[----:B------:R-:W-:Y:S01]  /*19e00*/  @!P3 IMAD.MOV R108, RZ, RZ, -R108 ;  /* 0x000000ffff6cb224 */ /* 0x000fe200078e0a6c */
[C---:B------:R-:W-:Y:S02]  /*19e10*/  ISETP.GT.U32.AND P3, PT, R251.reuse, R115, PT ;  /* 0x00000073fb00720c */ /* 0x040fe40003f64070 */
[----:B------:R-:W-:Y:S01]  /*19e20*/  @!P1 IMAD.MOV R109, RZ, RZ, -R109 ;  /* 0x000000ffff6d9224 */ /* 0x000fe200078e0a6d */
[----:B------:R-:W-:Y:S01]  /*19e30*/  ISETP.GT.U32.AND P1, PT, R251, R116, PT ;  /* 0x00000074fb00720c */ /* 0x000fe20003f24070 */
[----:B------:R1:W-:Y:S09]  /*19e40*/  STL [R1+0x3360], R36 ;  /* 0x0033602401007387 */ /* 0x0003f20000100800 */
[--C-:B------:R-:W-:Y:S01]  /*19e50*/  @!P3 IMAD.IADD R115, R115, 0x1, -R251.reuse ;  /* 0x000000017373b824 */ /* 0x100fe200078e0afb */
[----:B------:R-:W-:Y:S01]  /*19e60*/  ISETP.GE.AND P3, PT, R26, RZ, PT ;  /* 0x000000ff1a00720c */ /* 0x000fe20003f66270 */
[----:B------:R-:W-:Y:S01]  /*19e70*/  @!P2 IMAD.MOV R106, RZ, RZ, -R106 ;  /* 0x000000ffff6aa224 */ /* 0x000fe200078e0a6a */
[----:B------:R-:W4:Y:S01]  /*19e80*/  LDL R26, [R1+0x38cc] ;  /* 0x0038cc00011a7983 */ /* 0x000f220000100800 */
[----:B------:R-:W-:Y:S01]  /*19e90*/  @!P1 IMAD.IADD R116, R116, 0x1, -R251 ;  /* 0x0000000174749824 */ /* 0x000fe200078e0afb */
[----:B------:R-:W-:Y:S01]  /*19ea0*/  @!P5 IADD3 R117, R117, -R251, RZ ;  /* 0x800000fb7575d210 */ /* 0x000fe20007ffe0ff */
[----:B------:R-:W-:Y:S01]  /*19eb0*/  @!P0 IMAD.MOV R107, RZ, RZ, -R107 ;  /* 0x000000ffff6b8224 */ /* 0x000fe200078e0a6b */
[----:B------:R-:W-:Y:S01]  /*19ec0*/  ISETP.GT.U32.AND P6, PT, R251, R114, PT ;  /* 0x00000072fb00720c */ /* 0x000fe20003fc4070 */
[----:B------:R-:W4:Y:S01]  /*19ed0*/  LDL R27, [R1+0x3900] ;  /* 0x00390000011b7983 */ /* 0x000f220000100800 */
[----:B--2---:R-:W-:-:S03]  /*19ee0*/  ISETP.GE.AND P1, PT, R25, RZ, PT ;  /* 0x000000ff1900720c */ /* 0x004fc60003f26270 */
[----:B------:R-:W2:Y:S01]  /*19ef0*/  LDL R25, [R1+0x38e8] ;  /* 0x0038e80001197983 */ /* 0x000ea20000100800 */
[----:B------:R-:W-:-:S03]  /*19f00*/  ISETP.GE.AND P4, PT, R23, RZ, PT ;  /* 0x000000ff1700720c */ /* 0x000fc60003f86270 */
[----:B------:R-:W2:Y:S01]  /*19f10*/  LDL R23, [R1+0x38c8] ;  /* 0x0038c80001177983 */ /* 0x000ea20000100800 */
[----:B------:R-:W-:-:S03]  /*19f20*/  ISETP.GE.AND P5, PT, R24, RZ, PT ;  /* 0x000000ff1800720c */ /* 0x000fc60003fa6270 */
[----:B------:R-:W2:Y:S01]  /*19f30*/  LDL R24, [R1+0x3904] ;  /* 0x0039040001187983 */ /* 0x000ea20000100800 */
[C---:B------:R-:W-:Y:S02]  /*19f40*/  ISETP.GT.U32.AND P2, PT, R251.reuse, R112, PT ;  /* 0x00000070fb00720c */ /* 0x040fe40003f44070 */
[----:B------:R-:W-:-:S11]  /*19f50*/  ISETP.GT.U32.AND P0, PT, R251, R113, PT ;  /* 0x00000071fb00720c */ /* 0x000fd60003f04070 */
[--C-:B------:R-:W-:Y:S01]  /*19f60*/  @!P2 IMAD.IADD R112, R112, 0x1, -R251.reuse ;  /* 0x000000017070a824 */ /* 0x100fe200078e0afb */
[----:B------:R-:W-:Y:S01]  /*19f70*/  ISETP.GT.U32.AND P2, PT, R251, R119, PT ;  /* 0x00000077fb00720c */ /* 0x000fe20003f44070 */
[--C-:B------:R-:W-:Y:S01]  /*19f80*/  @!P0 IMAD.IADD R113, R113, 0x1, -R251.reuse ;  /* 0x0000000171718824 */ /* 0x100fe200078e0afb */
[----:B------:R-:W-:Y:S01]  /*19f90*/  ISETP.GT.U32.AND P0, PT, R251, R120, PT ;  /* 0x00000078fb00720c */ /* 0x000fe20003f04070 */
[----:B------:R-:W-:-:S10]  /*19fa0*/  @!P6 IMAD.IADD R114, R114, 0x1, -R251 ;  /* 0x000000017272e824 */ /* 0x000fd400078e0afb */
[--C-:B------:R-:W-:Y:S02]  /*19fb0*/  @!P2 IMAD.IADD R119, R119, 0x1, -R251.reuse ;  /* 0x000000017777a824 */ /* 0x100fe400078e0afb */
[----:B------:R-:W-:Y:S01]  /*19fc0*/  @!P0 IMAD.IADD R120, R120, 0x1, -R251 ;  /* 0x0000000178788824 */ /* 0x000fe200078e0afb */
[C---:B------:R-:W-:Y:S01]  /*19fd0*/  ISETP.GT.U32.AND P6, PT, R251.reuse, R121, PT ;  /* 0x00000079fb00720c */ /* 0x040fe20003fc4070 */
[----:B------:R-:W-:Y:S01]  /*19fe0*/  @!P4 IMAD.MOV R113, RZ, RZ, -R113 ;  /* 0x000000ffff71c224 */ /* 0x000fe200078e0a71 */
[C---:B------:R-:W-:Y:S01]  /*19ff0*/  ISETP.GT.U32.AND P4, PT, R251.reuse, R119, PT ;  /* 0x00000077fb00720c */ /* 0x040fe20003f84070 */
[----:B------:R-:W-:Y:S01]  /*1a000*/  @!P3 IMAD.MOV R110, RZ, RZ, -R110 ;  /* 0x000000ffff6eb224 */ /* 0x000fe200078e0a6e */
[----:B------:R-:W-:-:S09]  /*1a010*/  ISETP.GT.U32.AND P3, PT, R251, R116, PT ;  /* 0x00000074fb00720c */ /* 0x000fd20003f64070 */
[----:B------:R-:W-:Y:S02]  /*1a020*/  @!P6 IMAD.IADD R121, R121, 0x1, -R251 ;  /* 0x000000017979e824 */ /* 0x000fe400078e0afb */
[----:B------:R-:W-:Y:S02]  /*1a030*/  @!P4 IADD3 R119, R119, -R251, RZ ;  /* 0x800000fb7777c210 */ /* 0x000fe40007ffe0ff */
[C---:B------:R-:W-:Y:S01]  /*1a040*/  ISETP.GT.U32.AND P4, PT, R251.reuse, R125, PT ;  /* 0x0000007dfb00720c */ /* 0x040fe20003f84070 */
[----:B------:R-:W-:Y:S01]  /*1a050*/  @!P1 IMAD.MOV R111, RZ, RZ, -R111 ;  /* 0x000000ffff6f9224 */ /* 0x000fe200078e0a6f */
[----:B------:R-:W-:Y:S01]  /*1a060*/  ISETP.GT.U32.AND P1, PT, R251, R117, PT ;  /* 0x00000075fb00720c */ /* 0x000fe20003f24070 */
[----:B------:R-:W-:-:S10]  /*1a070*/  @!P3 IMAD.IADD R116, R116, 0x1, -R251 ;  /* 0x000000017474b824 */ /* 0x000fd400078e0afb */
        /* <DEDUP_REMOVED lines=20> */
[----:B------:R-:W-:Y:S02]  /*1a1c0*/  @!P5 IADD3 R112, -R112, RZ, RZ ;  /* 0x000000ff7070d210 */ /* 0x000fe40007ffe1ff */
[C---:B------:R-:W-:Y:S01]  /*1a1d0*/  ISETP.GT.U32.AND P5, PT, R251.reuse, R118, PT ;  /* 0x00000076fb00720c */ /* 0x040fe20003fa4070 */
[----:B------:R-:W-:Y:S01]  /*1a1e0*/  @!P0 IMAD.MOV R115, RZ, RZ, -R115 ;  /* 0x000000ffff738224 */ /* 0x000fe200078e0a73 */
[----:B------:R-:W-:-:S07]  /*1a1f0*/  ISETP.GT.U32.AND P0, PT, R251, R122, PT ;  /* 0x0000007afb00720c */ /* 0x000fce0003f04070 */
[----:B------:R-:W-:Y:S01]  /*1a200*/  @!P6 IMAD.IADD R120, R120, 0x1, -R251 ;  /* 0x000000017878e824 */ /* 0x000fe200078e0afb */
[----:B------:R-:W-:-:S03]  /*1a210*/  ISETP.GT.U32.AND P6, PT, R251, R126, PT ;  /* 0x0000007efb00720c */ /* 0x000fc60003fc4070 */
[--C-:B------:R-:W-:Y:S01]  /*1a220*/  @!P5 IMAD.IADD R118, R118, 0x1, -R251.reuse ;  /* 0x000000017676d824 */ /* 0x100fe200078e0afb */
[C---:B------:R-:W-:Y:S01]  /*1a230*/  ISETP.GT.U32.AND P5, PT, R251.reuse, R124, PT ;  /* 0x0000007cfb00720c */ /* 0x040fe20003fa4070 */
[----:B------:R-:W-:Y:S01]  /*1a240*/  @!P0 IMAD.IADD R122, R122, 0x1, -R251 ;  /* 0x000000017a7a8824 */ /* 0x000fe200078e0afb */
[----:B------:R-:W-:-:S07]  /*1a250*/  ISETP.GT.U32.AND P0, PT, R251, R127, PT ;  /* 0x0000007ffb00720c */ /* 0x000fce0003f04070 */
[----:B------:R-:W-:-:S04]  /*1a260*/  @!P6 IADD3 R126, R126, -R251, RZ ;  /* 0x800000fb7e7ee210 */ /* 0x000fc80007ffe0ff */
[--C-:B------:R-:W-:Y:S02]  /*1a270*/  @!P5 IMAD.IADD R124, R124, 0x1, -R251.reuse ;  /* 0x000000017c7cd824 */ /* 0x100fe400078e0afb */
[----:B------:R-:W-:Y:S01]  /*1a280*/  @!P0 IMAD.IADD R127, R127, 0x1, -R251 ;  /* 0x000000017f7f8824 */ /* 0x000fe200078e0afb */
        /* <DEDUP_REMOVED lines=9> */
[--C-:B------:R-:W-:Y:S02]  /*1a320*/  @!P0 IMAD.IADD R129, R129, 0x1, -R251.reuse ;  /* 0x0000000181818824 */ /* 0x100fe400078e0afb */
[--C-:B------:R-:W-:Y:S02]  /*1a330*/  @!P1 IMAD.IADD R131, R131, 0x1, -R251.reuse ;  /* 0x0000000183839824 */ /* 0x100fe400078e0afb */
[----:B------:R-:W-:Y:S01]  /*1a340*/  @!P2 IMAD.IADD R123, R123, 0x1, -R251 ;  /* 0x000000017b7ba824 */ /* 0x000fe200078e0afb */
[----:B------:R-:W-:-:S13]  /*1a350*/  ISETP.GT.U32.AND P2, PT, R251, R130, PT ;  /* 0x00000082fb00720c */ /* 0x000fda0003f44070 */
[----:B------:R-:W-:Y:S01]  /*1a360*/  @!P2 IMAD.IADD R130, R130, 0x1, -R251 ;  /* 0x000000018282a824 */ /* 0x000fe200078e0afb */
[----:B---3--:R-:W-:Y:S02]  /*1a370*/  ISETP.GE.AND P6, PT, R22, RZ, PT ;  /* 0x000000ff1600720c */ /* 0x008fe40003fc6270 */
[----:B------:R-:W3:Y:S01]  /*1a380*/  LDL R22, [R1+0x3918] ;  /* 0x0039180001167983 */ /* 0x000ee20000100800 */
[----:B----4-:R-:W-:-:S10]  /*1a390*/  ISETP.GE.AND P5, PT, R21, RZ, PT ;  /* 0x000000ff1500720c */ /* 0x010fd40003fa6270 */
[----:B------:R-:W-:-:S03]  /*1a3a0*/  @!P6 IMAD.MOV R121, RZ, RZ, -R121 ;  /* 0x000000ffff79e224 */ /* 0x000fc600078e0a79 */
[----:B------:R-:W-:Y:S01]  /*1a3b0*/  @!P5 IMAD.MOV R119, RZ, RZ, -R119 ;  /* 0x000000ffff77d224 */ /* 0x000fe200078e0a77 */
[C---:B------:R-:W-:Y:S02]  /*1a3c0*/  ISETP.GT.U32.AND P5, PT, R251.reuse, R127, PT ;  /* 0x0000007ffb00720c */ /* 0x040fe40003fa4070 */
[----:B------:R-:W-:-:S11]  /*1a3d0*/  ISETP.GT.U32.AND P6, PT, R251, R128, PT ;  /* 0x00000080fb00720c */ /* 0x000fd60003fc4070 */
[----:B------:R-:W-:Y:S02]  /*1a3e0*/  @!P5 IADD3 R127, R127, -R251, RZ ;  /* 0x800000fb7f7fd210 */ /* 0x000fe40007ffe0ff */
[----:B------:R-:W-:Y:S02]  /*1a3f0*/  ISETP.GE.AND P5, PT, R27, RZ, PT ;  /* 0x000000ff1b00720c */ /* 0x000fe40003fa6270 */
[----:B------:R-:W4:Y:S01]  /*1a400*/  LDL R27, [R1+0x3934] ;  /* 0x00393400011b7983 */ /* 0x000f220000100800 */
[----:B------:R-:W-:Y:S01]  /*1a410*/  @!P6 IMAD.IADD R128, R128, 0x1, -R251 ;  /* 0x000000018080e824 */ /* 0x000fe200078e0afb */
[----:B------:R-:W-:Y:S02]  /*1a420*/  ISETP.GE.AND P6, PT, R26, RZ, PT ;  /* 0x000000ff1a00720c */ /* 0x000fe40003fc6270 */
[----:B--2---:R-:W-:Y:S01]  /*1a430*/  ISETP.GE.AND P0, PT, R25, RZ, PT ;  /* 0x000000ff1900720c */ /* 0x004fe20003f06270 */
[----:B------:R-:W2:Y:S04]  /*1a440*/  LDL R26, [R1+0x3938] ;  /* 0x00393800011a7983 */ /* 0x000ea80000100800 */
[----:B------:R-:W2:Y:S01]  /*1a450*/  LDL R25, [R1+0x38f8] ;  /* 0x0038f80001197983 */ /* 0x000ea20000100800 */
[----:B------:R-:W-:-:S03]  /*1a460*/  ISETP.GE.AND P1, PT, R23, RZ, PT ;  /* 0x000000ff1700720c */ /* 0x000fc60003f26270 */
[----:B------:R-:W2:Y:S01]  /*1a470*/  LDL R23, [R1+0x3930] ;  /* 0x0039300001177983 */ /* 0x000ea20000100800 */
[----:B------:R-:W-:-:S03]  /*1a480*/  ISETP.GE.AND P2, PT, R24, RZ, PT ;  /* 0x000000ff1800720c */ /* 0x000fc60003f46270 */
[----:B------:R-:W2:Y:S01]  /*1a490*/  LDL R24, [R1+0x3914] ;  /* 0x0039140001187983 */ /* 0x000ea20000100800 */
[----:B------:R-:W-:Y:S01]  /*1a4a0*/  @!P3 IMAD.MOV R116, RZ, RZ, -R116 ;  /* 0x000000ffff74b224 */ /* 0x000fe200078e0a74 */
[C---:B------:R-:W-:Y:S02]  /*1a4b0*/  ISETP.GT.U32.AND P3, PT, R251.reuse, R125, PT ;  /* 0x0000007dfb00720c */ /* 0x040fe40003f64070 */
[----:B------:R-:W-:Y:S02]  /*1a4c0*/  @!P4 IADD3 R120, -R120, RZ, RZ ;  /* 0x000000ff7878c210 */ /* 0x000fe40007ffe1ff */
[----:B------:R-:W-:-:S09]  /*1a4d0*/  ISETP.GT.U32.AND P4, PT, R251, R126, PT ;  /* 0x0000007efb00720c */ /* 0x000fd20003f84070 */
[----:B------:R-:W-:Y:S01]  /*1a4e0*/  @!P3 IMAD.IADD R125, R125, 0x1, -R251 ;  /* 0x000000017d7db824 */ /* 0x000fe200078e0afb */
[----:B------:R-:W-:-:S03]  /*1a4f0*/  ISETP.GT.U32.AND P3, PT, R251, R132, PT ;  /* 0x00000084fb00720c */ /* 0x000fc60003f64070 */
[----:B------:R-:W-:Y:S01]  /*1a500*/  @!P4 IMAD.IADD R126, R126, 0x1, -R251 ;  /* 0x000000017e7ec824 */ /* 0x000fe200078e0afb */
[----:B------:R-:W-:-:S09]  /*1a510*/  ISETP.GT.U32.AND P4, PT, R251, R133, PT ;  /* 0x00000085fb00720c */ /* 0x000fd20003f84070 */
[--C-:B------:R-:W-:Y:S02]  /*1a520*/  @!P3 IMAD.IADD R132, R132, 0x1, -R251.reuse ;  /* 0x000000018484b824 */ /* 0x100fe400078e0afb */
[----:B------:R-:W-:Y:S02]  /*1a530*/  @!P0 IMAD.MOV R124, RZ, RZ, -R124 ;  /* 0x000000ffff7c8224 */ /* 0x000fe400078e0a7c */
[----:B------:R-:W-:Y:S01]  /*1a540*/  @!P4 IMAD.IADD R133, R133, 0x1, -R251 ;  /* 0x000000018585c824 */ /* 0x000fe200078e0afb */
[C---:B------:R-:W-:Y:S02]  /*1a550*/  ISETP.GT.U32.AND P4, PT, R251.reuse, R128, PT ;  /* 0x00000080fb00720c */ /* 0x040fe40003f84070 */
[C---:B------:R-:W-:Y:S01]  /*1a560*/  ISETP.GT.U32.AND P0, PT, R251.reuse, R130, PT ;  /* 0x00000082fb00720c */ /* 0x040fe20003f04070 */
[----:B------:R-:W-:Y:S01]  /*1a570*/  @!P1 IMAD.MOV R126, RZ, RZ, -R126 ;  /* 0x000000ffff7e9224 */ /* 0x000fe200078e0a7e */
[----:B------:R-:W-:Y:S02]  /*1a580*/  ISETP.GT.U32.AND P1, PT, R251, R133, PT ;  /* 0x00000085fb00720c */ /* 0x000fe40003f24070 */
[----:B------:R-:W-:-:S07]  /*1a590*/  IADD3 R35, R246, 0x1f8, RZ ;  /* 0x000001f8f6237810 */ /* 0x000fce0007ffe0ff */
[--C-:B------:R-:W-:Y:S01]  /*1a5a0*/  @!P4 IMAD.IADD R128, R128, 0x1, -R251.reuse ;  /* 0x000000018080c824 */ /* 0x100fe200078e0afb */
[C---:B------:R-:W-:Y:S01]  /*1a5b0*/  ISETP.GT.U32.AND P4, PT, R251.reuse, R135, PT ;  /* 0x00000087fb00720c */ /* 0x040fe20003f84070 */
[--C-:B------:R-:W-:Y:S01]  /*1a5c0*/  @!P0 IMAD.IADD R130, R130, 0x1, -R251.reuse ;  /* 0x0000000182828824 */ /* 0x100fe200078e0afb */
[----:B------:R-:W-:Y:S01]  /*1a5d0*/  ISETP.GT.U32.AND P0, PT, R251, R137, PT ;  /* 0x00000089fb00720c */ /* 0x000fe20003f04070 */
[----:B------:R-:W-:Y:S01]  /*1a5e0*/  @!P1 IMAD.IADD R133, R133, 0x1, -R251 ;  /* 0x0000000185859824 */ /* 0x000fe200078e0afb */
[----:B------:R-:W-:Y:S02]  /*1a5f0*/  @!P5 IADD3 R122, -R122, RZ, RZ ;  /* 0x000000ff7a7ad210 */ /* 0x000fe40007ffe1ff */
[----:B------:R-:W-:-:S07]  /*1a600*/  ISETP.GT.U32.AND P5, PT, R251, R129, PT ;  /* 0x00000081fb00720c */ /* 0x000fce0003fa4070 */
[--C-:B------:R-:W-:Y:S02]  /*1a610*/  @!P4 IMAD.IADD R135, R135, 0x1, -R251.reuse ;  /* 0x000000018787c824 */ /* 0x100fe400078e0afb */
[----:B------:R-:W-:-:S04]  /*1a620*/  @!P0 IMAD.IADD R137, R137, 0x1, -R251 ;  /* 0x0000000189898824 */ /* 0x000fc800078e0afb */
[----:B------:R-:W-:Y:S02]  /*1a630*/  @!P5 IADD3 R129, R129, -R251, RZ ;  /* 0x800000fb8181d210 */ /* 0x000fe40007ffe0ff */
[----:B------:R-:W-:-:S13]  /*1a640*/  ISETP.GT.U32.AND P5, PT, R251, R136, PT ;  /* 0x00000088fb00720c */ /* 0x000fda0003fa4070 */
[----:B------:R-:W-:Y:S02]  /*1a650*/  @!P5 IADD3 R136, R136, -R251, RZ ;  /* 0x800000fb8888d210 */ /* 0x000fe40007ffe0ff */
[----:B---3--:R-:W-:Y:S02]  /*1a660*/  ISETP.GE.AND P3, PT, R22, RZ, PT ;  /* 0x000000ff1600720c */ /* 0x008fe40003f66270 */
[----:B------:R-:W3:Y:S04]  /*1a670*/  LDL R22, [R1+0x394c] ;  /* 0x00394c0001167983 */ /* 0x000ee80000100800 */
[----:B------:R1:W-:Y:S01]  /*1a680*/  STL [R1+0x3348], R35 ;  /* 0x0033482301007387 */ /* 0x0003e20000100800 */
[----:B------:R-:W-:-:S06]  /*1a690*/  @!P2 IMAD.MOV R125, RZ, RZ, -R125 ;  /* 0x000000ffff7da224 */ /* 0x000fcc00078e0a7d */
[----:B------:R-:W-:Y:S01]  /*1a6a0*/  @!P3 IMAD.MOV R127, RZ, RZ, -R127 ;  /* 0x000000ffff7fb224 */ /* 0x000fe200078e0a7f */
[----:B------:R-:W-:Y:S01]  /*1a6b0*/  ISETP.GT.U32.AND P3, PT, R251, R134, PT ;  /* 0x00000086fb00720c */ /* 0x000fe20003f64070 */
[----:B------:R-:W-:Y:S01]  /*1a6c0*/  @!P6 IMAD.MOV R123, RZ, RZ, -R123 ;  /* 0x000000ffff7be224 */ /* 0x000fe200078e0a7b */
[----:B------:R-:W3:Y:S11]  /*1a6d0*/  LDL R28, [R1+0x3928] ;  /* 0x00392800011c7983 */ /* 0x000ef60000100800 */
[----:B------:R-:W-:Y:S01]  /*1a6e0*/  @!P3 IMAD.IADD R134, R134, 0x1, -R251 ;  /* 0x000000018686b824 */ /* 0x000fe200078e0afb */
[----:B----4-:R-:W-:-:S02]  /*1a6f0*/  ISETP.GE.AND P1, PT, R27, RZ, PT ;  /* 0x000000ff1b00720c */ /* 0x010fc40003f26270 */
        /* <DEDUP_REMOVED lines=12> */
[C---:B------:R-:W-:Y:S01]  /*1a7c0*/  ISETP.GT.U32.AND P2, PT, R251.reuse, R138, PT ;  /* 0x0000008afb00720c */ /* 0x040fe20003f44070 */
[----:B------:R-:W-:Y:S01]  /*1a7d0*/  @!P6 IMAD.IADD R132, R132, 0x1, -R251 ;  /* 0x000000018484e824 */ /* 0x000fe200078e0afb */
[----:B------:R-:W-:-:S11]  /*1a7e0*/  ISETP.GT.U32.AND P6, PT, R251, R139, PT ;  /* 0x0000008bfb00720c */ /* 0x000fd60003fc4070 */
[----:B------:R-:W-:Y:S02]  /*1a7f0*/  @!P2 IMAD.IADD R138, R138, 0x1, -R251 ;  /* 0x000000018a8aa824 */ /* 0x000fe400078e0afb */
[----:B------:R-:W-:Y:S01]  /*1a800*/  @!P3 IMAD.MOV R129, RZ, RZ, -R129 ;  /* 0x000000ffff81b224 */ /* 0x000fe200078e0a81 */
[C---:B------:R-:W-:Y:S01]  /*1a810*/  ISETP.GT.U32.AND P3, PT, R251.reuse, R135, PT ;  /* 0x00000087fb00720c */ /* 0x040fe20003f64070 */
[----:B------:R-:W-:Y:S01]  /*1a820*/  @!P0 IMAD.MOV R132, RZ, RZ, -R132 ;  /* 0x000000ffff848224 */ /* 0x000fe200078e0a84 */
[C---:B------:R-:W-:Y:S01]  /*1a830*/  ISETP.GT.U32.AND P0, PT, R251.reuse, R138, PT ;  /* 0x0000008afb00720c */ /* 0x040fe20003f04070 */
[----:B------:R-:W-:Y:S01]  /*1a840*/  @!P1 IMAD.MOV R128, RZ, RZ, -R128 ;  /* 0x000000ffff809224 */ /* 0x000fe200078e0a80 */
[----:B------:R-:W-:Y:S01]  /*1a850*/  ISETP.GT.U32.AND P1, PT, R251, R134, PT ;  /* 0x00000086fb00720c */ /* 0x000fe20003f24070 */
[----:B------:R-:W-:-:S05]  /*1a860*/  @!P6 IMAD.IADD R139, R139, 0x1, -R251 ;  /* 0x000000018b8be824 */ /* 0x000fca00078e0afb */
[----:B------:R-:W-:-:S03]  /*1a870*/  ISETP.GT.U32.AND P6, PT, R251, R139, PT ;  /* 0x0000008bfb00720c */ /* 0x000fc60003fc4070 */
[--C-:B------:R-:W-:Y:S01]  /*1a880*/  @!P3 IMAD.IADD R135, R135, 0x1, -R251.reuse ;  /* 0x000000018787b824 */ /* 0x100fe200078e0afb */
[C---:B------:R-:W-:Y:S02]  /*1a890*/  ISETP.GT.U32.AND P3, PT, R251.reuse, R141, PT ;  /* 0x0000008dfb00720c */ /* 0x040fe40003f64070 */
[----:B------:R-:W-:Y:S02]  /*1a8a0*/  @!P0 IADD3 R138, R138, -R251, RZ ;  /* 0x800000fb8a8a8210 */ /* 0x000fe40007ffe0ff */
[----:B------:R-:W-:Y:S01]  /*1a8b0*/  ISETP.GT.U32.AND P0, PT, R251, R144, PT ;  /* 0x00000090fb00720c */ /* 0x000fe20003f04070 */
[--C-:B------:R-:W-:Y:S01]  /*1a8c0*/  @!P1 IMAD.IADD R134, R134, 0x1, -R251.reuse ;  /* 0x0000000186869824 */ /* 0x100fe200078e0afb */
[----:B------:R-:W-:Y:S02]  /*1a8d0*/  @!P5 IADD3 R131, -R131, RZ, RZ ;  /* 0x000000ff8383d210 */ /* 0x000fe40007ffe1ff */
[----:B------:R-:W-:Y:S01]  /*1a8e0*/  ISETP.GT.U32.AND P5, PT, R251, R137, PT ;  /* 0x00000089fb00720c */ /* 0x000fe20003fa4070 */
[----:B------:R-:W-:-:S04]  /*1a8f0*/  @!P6 IMAD.IADD R139, R139, 0x1, -R251 ;  /* 0x000000018b8be824 */ /* 0x000fc800078e0afb */
[----:B------:R-:W-:-:S04]  /*1a900*/  @!P3 IMAD.IADD R141, R141, 0x1, -R251 ;  /* 0x000000018d8db824 */ /* 0x000fc800078e0afb */
[----:B------:R-:W-:-:S04]  /*1a910*/  @!P0 IMAD.IADD R144, R144, 0x1, -R251 ;  /* 0x0000000190908824 */ /* 0x000fc800078e0afb */
        /* <DEDUP_REMOVED lines=19> */
[--C-:B------:R-:W-:Y:S01]  /*1aa50*/  @!P2 IMAD.IADD R140, R140, 0x1, -R251.reuse ;  /* 0x000000018c8ca824 */ /* 0x100fe200078e0afb */
[C---:B------:R-:W-:Y:S01]  /*1aa60*/  ISETP.GT.U32.AND P2, PT, R251.reuse, R145, PT ;  /* 0x00000091fb00720c */ /* 0x040fe20003f44070 */
[----:B------:R-:W-:Y:S01]  /*1aa70*/  @!P4 IMAD.IADD R136, R136, 0x1, -R251 ;  /* 0x000000018888c824 */ /* 0x000fe200078e0afb */
[----:B------:R-:W-:Y:S01]  /*1aa80*/  ISETP.GT.U32.AND P4, PT, R251, R142, PT ;  /* 0x0000008efb00720c */ /* 0x000fe20003f84070 */
[----:B------:R-:W-:-:S10]  /*1aa90*/  @!P5 IMAD.MOV R138, RZ, RZ, -R138 ;  /* 0x000000ffff8ad224 */ /* 0x000fd400078e0a8a */
[--C-:B------:R-:W-:Y:S02]  /*1aaa0*/  @!P2 IMAD.IADD R145, R145, 0x1, -R251.reuse ;  /* 0x000000019191a824 */ /* 0x100fe400078e0afb */
[----:B------:R-:W-:-:S03]  /*1aab0*/  @!P4 IMAD.IADD R142, R142, 0x1, -R251 ;  /* 0x000000018e8ec824 */ /* 0x000fc600078e0afb */
[C---:B------:R-:W-:Y:S01]  /*1aac0*/  ISETP.GT.U32.AND P5, PT, R251.reuse, R145, PT ;  /* 0x00000091fb00720c */ /* 0x040fe20003fa4070 */
[----:B------:R-:W-:Y:S01]  /*1aad0*/  @!P1 IMAD.MOV R134, RZ, RZ, -R134 ;  /* 0x000000ffff869224 */ /* 0x000fe200078e0a86 */
[C---:B------:R-:W-:Y:S02]  /*1aae0*/  ISETP.GT.U32.AND P1, PT, R251.reuse, R140, PT ;  /* 0x0000008cfb00720c */ /* 0x040fe40003f24070 */
[----:B------:R-:W-:Y:S02]  /*1aaf0*/  ISETP.GT.U32.AND P2, PT, R251, R141, PT ;  /* 0x0000008dfb00720c */ /* 0x000fe40003f44070 */
[----:B------:R-:W-:Y:S02]  /*1ab00*/  @!P0 IADD3 R139, -R139, RZ, RZ ;  /* 0x000000ff8b8b8210 */ /* 0x000fe40007ffe1ff */
[----:B------:R-:W-:-:S05]  /*1ab10*/  ISETP.GT.U32.AND P0, PT, R251, R146, PT ;  /* 0x00000092fb00720c */ /* 0x000fca0003f04070 */
[--C-:B------:R-:W-:Y:S01]  /*1ab20*/  @!P5 IMAD.IADD R145, R145, 0x1, -R251.reuse ;  /* 0x000000019191d824 */ /* 0x100fe200078e0afb */
[----:B------:R-:W-:Y:S02]  /*1ab30*/  ISETP.GE.AND P5, PT, R28, RZ, PT ;  /* 0x000000ff1c00720c */ /* 0x000fe40003fa6270 */
[----:B------:R-:W2:Y:S01]  /*1ab40*/  LDL R28, [R1+0x3958] ;  /* 0x00395800011c7983 */ /* 0x000ea20000100800 */
[--C-:B------:R-:W-:Y:S01]  /*1ab50*/  @!P1 IMAD.IADD R140, R140, 0x1, -R251.reuse ;  /* 0x000000018c8c9824 */ /* 0x100fe200078e0afb */
[----:B------:R-:W-:Y:S01]  /*1ab60*/  ISETP.GT.U32.AND P1, PT, R251, R147, PT ;  /* 0x00000093fb00720c */ /* 0x000fe20003f24070 */
[----:B------:R-:W-:Y:S01]  /*1ab70*/  @!P2 IMAD.IADD R141, R141, 0x1, -R251 ;  /* 0x000000018d8da824 */ /* 0x000fe200078e0afb */
[C---:B------:R-:W-:Y:S02]  /*1ab80*/  ISETP.GT.U32.AND P2, PT, R251.reuse, R148, PT ;  /* 0x00000094fb00720c */ /* 0x040fe40003f44070 */
[----:B------:R-:W-:Y:S01]  /*1ab90*/  @!P0 IADD3 R146, R146, -R251, RZ ;  /* 0x800000fb92928210 */ /* 0x000fe20007ffe0ff */
[----:B------:R-:W-:Y:S01]  /*1aba0*/  @!P3 IMAD.MOV R136, RZ, RZ, -R136 ;  /* 0x000000ffff88b224 */ /* 0x000fe200078e0a88 */
[----:B------:R-:W-:-:S07]  /*1abb0*/  ISETP.GT.U32.AND P3, PT, R251, R142, PT ;  /* 0x0000008efb00720c */ /* 0x000fce0003f64070 */
[--C-:B------:R-:W-:Y:S02]  /*1abc0*/  @!P1 IMAD.IADD R147, R147, 0x1, -R251.reuse ;  /* 0x0000000193939824 */ /* 0x100fe400078e0afb */
[----:B------:R-:W-:-:S04]  /*1abd0*/  @!P2 IMAD.IADD R148, R148, 0x1, -R251 ;  /* 0x000000019494a824 */ /* 0x000fc800078e0afb */
[----:B------:R-:W-:Y:S01]  /*1abe0*/  @!P3 IMAD.IADD R142, R142, 0x1, -R251 ;  /* 0x000000018e8eb824 */ /* 0x000fe200078e0afb */
[----:B------:R-:W-:-:S13]  /*1abf0*/  ISETP.GT.U32.AND P3, PT, R251, R149, PT ;  /* 0x00000095fb00720c */ /* 0x000fda0003f64070 */
[----:B------:R-:W-:Y:S01]  /*1ac00*/  @!P3 IMAD.IADD R149, R149, 0x1, -R251 ;  /* 0x000000019595b824 */ /* 0x000fe200078e0afb */
[----:B---3--:R-:W-:-:S13]  /*1ac10*/  ISETP.GE.AND P4, PT, R22, RZ, PT ;  /* 0x000000ff1600720c */ /* 0x008fda0003f86270 */
[----:B------:R-:W-:Y:S01]  /*1ac20*/  @!P4 IMAD.MOV R137, RZ, RZ, -R137 ;  /* 0x000000ffff89c224 */ /* 0x000fe200078e0a89 */
[----:B------:R-:W-:-:S13]  /*1ac30*/  ISETP.GT.U32.AND P4, PT, R251, R143, PT ;  /* 0x0000008ffb00720c */ /* 0x000fda0003f84070 */
[--C-:B------:R-:W-:Y:S01]  /*1ac40*/  @!P4 IMAD.IADD R143, R143, 0x1, -R251.reuse ;  /* 0x000000018f8fc824 */ /* 0x100fe200078e0afb */
[----:B------:R-:W-:Y:S02]  /*1ac50*/  ISETP.GT.U32.AND P4, PT, R251, R150, PT ;  /* 0x00000096fb00720c */ /* 0x000fe40003f84070 */
[----:B----4-:R-:W-:Y:S02]  /*1ac60*/  ISETP.GE.AND P0, PT, R27, RZ, PT ;  /* 0x000000ff1b00720c */ /* 0x010fe40003f06270 */
[----:B------:R-:W3:Y:S09]  /*1ac70*/  LDL R27, [R1+0x3970] ;  /* 0x00397000011b7983 */ /* 0x000ef20000100800 */
[----:B------:R-:W-:Y:S01]  /*1ac80*/  @!P4 IMAD.IADD R150, R150, 0x1, -R251 ;  /* 0x000000019696c824 */ /* 0x000fe200078e0afb */
[----:B--2---:R-:W-:-:S02]  /*1ac90*/  ISETP.GE.AND P1, PT, R26, RZ, PT ;  /* 0x000000ff1a00720c */ /* 0x004fc40003f26270 */
[----:B------:R-:W2:Y:S01]  /*1aca0*/  LDL R26, [R1+0x3988] ;  /* 0x00398800011a7983 */ /* 0x000ea20000100800 */
[----:B------:R-:W-:-:S03]  /*1acb0*/  ISETP.GE.AND P2, PT, R25, RZ, PT ;  /* 0x000000ff1900720c */ /* 0x000fc60003f46270 */
[----:B------:R-:W4:Y:S01]  /*1acc0*/  LDL R25, [R1+0x398c] ;  /* 0x00398c0001197983 */ /* 0x000f220000100800 */
[----:B------:R-:W-:-:S03]  /*1acd0*/  ISETP.GE.AND P4, PT, R23, RZ, PT ;  /* 0x000000ff1700720c */ /* 0x000fc60003f86270 */
[----:B------:R-:W4:Y:S01]  /*1ace0*/  LDL R23, [R1+0x396c] ;  /* 0x00396c0001177983 */ /* 0x000f220000100800 */
[----:B------:R-:W-:-:S03]  /*1acf0*/  ISETP.GE.AND P3, PT, R24, RZ, PT ;  /* 0x000000ff1800720c */ /* 0x000fc60003f66270 */
[----:B------:R-:W4:Y:S01]  /*1ad00*/  LDL R24, [R1+0x3954] ;  /* 0x0039540001187983 */ /* 0x000f220000100800 */
[----:B------:R-:W-:Y:S01]  /*1ad10*/  @!P6 IMAD.MOV R135, RZ, RZ, -R135 ;  /* 0x000000ffff87e224 */ /* 0x000fe200078e0a87 */
[----:B------:R-:W-:-:S13]  /*1ad20*/  ISETP.GT.U32.AND P6, PT, R251, R144, PT ;  /* 0x00000090fb00720c */ /* 0x000fda0003fc4070 */
[----:B------:R-:W-:Y:S01]  /*1ad30*/  @!P6 IMAD.IADD R144, R144, 0x1, -R251 ;  /* 0x000000019090e824 */ /* 0x000fe200078e0afb */
[----:B------:R-:W-:-:S03]  /*1ad40*/  ISETP.GT.U32.AND P6, PT, R251, R151, PT ;  /* 0x00000097fb00720c */ /* 0x000fc60003fc4070 */
[----:B------:R-:W-:-:S10]  /*1ad50*/  @!P3 IMAD.MOV R144, RZ, RZ, -R144 ;  /* 0x000000ffff90b224 */ /* 0x000fd400078e0a90 */
[----:B------:R-:W-:-:S05]  /*1ad60*/  @!P6 IMAD.IADD R151, R151, 0x1, -R251 ;  /* 0x000000019797e824 */ /* 0x000fca00078e0afb */
[----:B------:R-:W-:Y:S02]  /*1ad70*/  ISETP.GT.U32.AND P3, PT, R251, R151, PT ;  /* 0x00000097fb00720c */ /* 0x000fe40003f64070 */
[----:B------:R-:W-:Y:S01]  /*1ad80*/  IADD3 R34, R246, 0x1f9, RZ ;  /* 0x000001f9f6227810 */ /* 0x000fe20007ffe0ff */
[----:B------:R-:W-:Y:S01]  /*1ad90*/  @!P5 IMAD.MOV R140, RZ, RZ, -R140 ;  /* 0x000000ffff8cd224 */ /* 0x000fe200078e0a8c */
[----:B------:R-:W-:Y:S01]  /*1ada0*/  @!P0 IADD3 R141, -R141, RZ, RZ ;  /* 0x000000ff8d8d8210 */ /* 0x000fe20007ffe1ff */
[----:B------:R-:W-:Y:S01]  /*1adb0*/  @!P2 IMAD.MOV R143, RZ, RZ, -R143 ;  /* 0x000000ffff8fa224 */ /* 0x000fe200078e0a8f */
[C---:B------:R-:W-:Y:S01]  /*1adc0*/  ISETP.GT.U32.AND P5, PT, R251.reuse, R146, PT ;  /* 0x00000092fb00720c */ /* 0x040fe20003fa4070 */
[----:B------:R1:W-:Y:S01]  /*1add0*/  STL [R1+0x333c], R34 ;  /* 0x00333c2201007387 */ /* 0x0003e20000100800 */
[C---:B------:R-:W-:Y:S02]  /*1ade0*/  ISETP.GT.U32.AND P0, PT, R251.reuse, R147, PT ;  /* 0x00000093fb00720c */ /* 0x040fe40003f04070 */
[----:B------:R-:W-:Y:S01]  /*1adf0*/  ISETP.GT.U32.AND P2, PT, R251, R149, PT ;  /* 0x00000095fb00720c */ /* 0x000fe20003f44070 */
[----:B------:R-:W-:-:S02]  /*1ae00*/  @!P4 IMAD.MOV R145, RZ, RZ, -R145 ;  /* 0x000000ffff91c224 */ /* 0x000fc400078e0a91 */
[--C-:B------:R-:W-:Y:S01]  /*1ae10*/  @!P3 IMAD.IADD R151, R151, 0x1, -R251.reuse ;  /* 0x000000019797b824 */ /* 0x100fe200078e0afb */
[----:B------:R-:W-:Y:S01]  /*1ae20*/  ISETP.GE.AND P3, PT, R28, RZ, PT ;  /* 0x000000ff1c00720c */ /* 0x000fe20003f66270 */
[----:B------:R-:W-:Y:S01]  /*1ae30*/  @!P1 IMAD.MOV R142, RZ, RZ, -R142 ;  /* 0x000000ffff8e9224 */ /* 0x000fe200078e0a8e */
[----:B------:R-:W4:Y:S01]  /*1ae40*/  LDL R28, [R1+0x3984] ;  /* 0x00398400011c7983 */ /* 0x000f220000100800 */
[C---:B------:R-:W-:Y:S02]  /*1ae50*/  ISETP.GT.U32.AND P4, PT, R251.reuse, R152, PT ;  /* 0x00000098fb00720c */ /* 0x040fe40003f84070 */
[--C-:B------:R-:W-:Y:S01]  /*1ae60*/  @!P5 IMAD.IADD R146, R146, 0x1, -R251.reuse ;  /* 0x000000019292d824 */ /* 0x100fe200078e0afb */
[----:B------:R-:W-:Y:S01]  /*1ae70*/  ISETP.GT.U32.AND P5, PT, R251, R153, PT ;  /* 0x00000099fb00720c */ /* 0x000fe20003fa4070 */
[--C-:B------:R-:W-:Y:S01]  /*1ae80*/  @!P0 IMAD.IADD R147, R147, 0x1, -R251.reuse ;  /* 0x0000000193938824 */ /* 0x100fe200078e0afb */
[----:B------:R-:W-:Y:S01]  /*1ae90*/  ISETP.GT.U32.AND P0, PT, R251, R154, PT ;  /* 0x0000009afb00720c */ /* 0x000fe20003f04070 */
[--C-:B------:R-:W-:Y:S01]  /*1aea0*/  @!P2 IMAD.IADD R149, R149, 0x1, -R251.reuse ;  /* 0x000000019595a824 */ /* 0x100fe200078e0afb */
[C---:B------:R-:W-:Y:S01]  /*1aeb0*/  ISETP.GT.U32.AND P2, PT, R251.reuse, R156, PT ;  /* 0x0000009cfb00720c */ /* 0x040fe20003f44070 */
[----:B------:R-:W4:Y:S05]  /*1aec0*/  LDL R29, [R1+0x39c8] ;  /* 0x0039c800011d7983 */ /* 0x000f2a0000100800 */
[----:B------:R-:W-:Y:S01]  /*1aed0*/  @!P4 IMAD.IADD R152, R152, 0x1, -R251 ;  /* 0x000000019898c824 */ /* 0x000fe200078e0afb */
[----:B------:R-:W-:-:S02]  /*1aee0*/  ISETP.GT.U32.AND P1, PT, R251, R148, PT ;  /* 0x00000094fb00720c */ /* 0x000fc40003f24070 */
[--C-:B------:R-:W-:Y:S02]  /*1aef0*/  @!P5 IMAD.IADD R153, R153, 0x1, -R251.reuse ;  /* 0x000000019999d824 */ /* 0x100fe400078e0afb */
[--C-:B------:R-:W-:Y:S02]  /*1af00*/  @!P0 IMAD.IADD R154, R154, 0x1, -R251.reuse ;  /* 0x000000019a9a8824 */ /* 0x100fe400078e0afb */
[----:B------:R-:W-:-:S07]  /*1af10*/  @!P2 IMAD.IADD R156, R156, 0x1, -R251 ;  /* 0x000000019c9ca824 */ /* 0x000fce00078e0afb */
[----:B------:R-:W-:Y:S02]  /*1af20*/  @!P1 IADD3 R148, R148, -R251, RZ ;  /* 0x800000fb94949210 */ /* 0x000fe40007ffe0ff */
[----:B------:R-:W-:-:S13]  /*1af30*/  ISETP.GT.U32.AND P1, PT, R251, R155, PT ;  /* 0x0000009bfb00720c */ /* 0x000fda0003f24070 */
[----:B------:R-:W-:Y:S02]  /*1af40*/  @!P1 IADD3 R155, R155, -R251, RZ ;  /* 0x800000fb9b9b9210 */ /* 0x000fe40007ffe0ff */
[----:B---3--:R-:W-:Y:S02]  /*1af50*/  ISETP.GE.AND P4, PT, R27, RZ, PT ;  /* 0x000000ff1b00720c */ /* 0x008fe40003f86270 */
[----:B------:R-:W3:Y:S01]  /*1af60*/  LDL R27, [R1+0x399c] ;  /* 0x00399c00011b7983 */ /* 0x000ee20000100800 */
[----:B--2---:R-:W-:-:S03]  /*1af70*/  ISETP.GE.AND P5, PT, R26, RZ, PT ;  /* 0x000000ff1a00720c */ /* 0x004fc60003fa6270 */
[----:B------:R-:W2:Y:S01]  /*1af80*/  LDL R26, [R1+0x39a0] ;  /* 0x0039a000011a7983 */ /* 0x000ea20000100800 */
[----:B----4-:R-:W-:-:S03]  /*1af90*/  ISETP.GE.AND P0, PT, R25, RZ, PT ;  /* 0x000000ff1900720c */ /* 0x010fc60003f06270 */
[----:B------:R-:W4:Y:S01]  /*1afa0*/  LDL R25, [R1+0x3980] ;  /* 0x0039800001197983 */ /* 0x000f220000100800 */
[----:B------:R-:W-:-:S03]  /*1afb0*/  ISETP.GE.AND P2, PT, R23, RZ, PT ;  /* 0x000000ff1700720c */ /* 0x000fc60003f46270 */
[----:B------:R-:W4:Y:S01]  /*1afc0*/  LDL R23, [R1+0x3968] ;  /* 0x0039680001177983 */ /* 0x000f220000100800 */
[----:B------:R-:W-:-:S03]  /*1afd0*/  ISETP.GE.AND P1, PT, R24, RZ, PT ;  /* 0x000000ff1800720c */ /* 0x000fc60003f26270 */
[----:B------:R-:W4:Y:S01]  /*1afe0*/  LDL R24, [R1+0x3998] ;  /* 0x0039980001187983 */ /* 0x000f220000100800 */
[C---:B------:R-:W-:Y:S01]  /*1aff0*/  ISETP.GT.U32.AND P6, PT, R251.reuse, R150, PT ;  /* 0x00000096fb00720c */ /* 0x040fe20003fc4070 */
[----:B------:R-:W-:Y:S01]  /*1b000*/  @!P3 IMAD.MOV R146, RZ, RZ, -R146 ;  /* 0x000000ffff92b224 */ /* 0x000fe200078e0a92 */
[----:B------:R-:W-:-:S11]  /*1b010*/  ISETP.GT.U32.AND P3, PT, R251, R152, PT ;  /* 0x00000098fb00720c */ /* 0x000fd60003f64070 */
[--C-:B------:R-:W-:Y:S01]  /*1b020*/  @!P6 IMAD.IADD R150, R150, 0x1, -R251.reuse ;  /* 0x000000019696e824 */ /* 0x100fe200078e0afb */
[C---:B------:R-:W-:Y:S01]  /*1b030*/  ISETP.GT.U32.AND P6, PT, R251.reuse, R157, PT ;  /* 0x0000009dfb00720c */ /* 0x040fe20003fc4070 */
[----:B------:R-:W-:Y:S02]  /*1b040*/  @!P3 IMAD.IADD R152, R152, 0x1, -R251 ;  /* 0x000000019898b824 */ /* 0x000fe400078e0afb */
[----:B------:R-:W-:Y:S01]  /*1b050*/  @!P4 IMAD.MOV R147, RZ, RZ, -R147 ;  /* 0x000000ffff93c224 */ /* 0x000fe200078e0a93 */
[C---:B------:R-:W-:Y:S01]  /*1b060*/  ISETP.GT.U32.AND P4, PT, R251.reuse, R153, PT ;  /* 0x00000099fb00720c */ /* 0x040fe20003f84070 */
[----:B------:R-:W-:Y:S01]  /*1b070*/  @!P5 IMAD.MOV R148, RZ, RZ, -R148 ;  /* 0x000000ffff94d224 */ /* 0x000fe200078e0a94 */
[C---:B------:R-:W-:Y:S01]  /*1b080*/  ISETP.GT.U32.AND P5, PT, R251.reuse, R154, PT ;  /* 0x0000009afb00720c */ /* 0x040fe20003fa4070 */
[----:B------:R-:W-:Y:S01]  /*1b090*/  @!P0 IMAD.MOV R149, RZ, RZ, -R149 ;  /* 0x000000ffff958224 */ /* 0x000fe200078e0a95 */
[----:B------:R-:W-:-:S05]  /*1b0a0*/  ISETP.GT.U32.AND P0, PT, R251, R155, PT ;  /* 0x0000009bfb00720c */ /* 0x000fca0003f04070 */
[----:B------:R-:W-:Y:S01]  /*1b0b0*/  @!P6 IMAD.IADD R157, R157, 0x1, -R251 ;  /* 0x000000019d9de824 */ /* 0x000fe200078e0afb */
[----:B------:R-:W-:-:S04]  /*1b0c0*/  @!P1 IADD3 R150, -R150, RZ, RZ ;  /* 0x000000ff96969210 */ /* 0x000fc80007ffe1ff */
[C---:B------:R-:W-:Y:S01]  /*1b0d0*/  ISETP.GT.U32.AND P1, PT, R251.reuse, R157, PT ;  /* 0x0000009dfb00720c */ /* 0x040fe20003f24070 */
[----:B------:R-:W-:Y:S01]  /*1b0e0*/  @!P2 IMAD.MOV R151, RZ, RZ, -R151 ;  /* 0x000000ffff97a224 */ /* 0x000fe200078e0a97 */
[----:B------:R-:W-:Y:S02]  /*1b0f0*/  ISETP.GT.U32.AND P2, PT, R251, R158, PT ;  /* 0x0000009efb00720c */ /* 0x000fe40003f44070 */
[----:B------:R-:W-:Y:S02]  /*1b100*/  ISETP.GE.AND P3, PT, R28, RZ, PT ;  /* 0x000000ff1c00720c */ /* 0x000fe40003f66270 */
[----:B------:R-:W4:Y:S01]  /*1b110*/  LDL R28, [R1+0x39d4] ;  /* 0x0039d400011c7983 */ /* 0x000f220000100800 */
[--C-:B------:R-:W-:Y:S01]  /*1b120*/  @!P4 IMAD.IADD R153, R153, 0x1, -R251.reuse ;  /* 0x000000019999c824 */ /* 0x100fe200078e0afb */
[C---:B------:R-:W-:Y:S01]  /*1b130*/  ISETP.GT.U32.AND P4, PT, R251.reuse, R159, PT ;  /* 0x0000009ffb00720c */ /* 0x040fe20003f84070 */
[--C-:B------:R-:W-:Y:S01]  /*1b140*/  @!P5 IMAD.IADD R154, R154, 0x1, -R251.reuse ;  /* 0x000000019a9ad824 */ /* 0x100fe200078e0afb */
[----:B------:R-:W-:Y:S01]  /*1b150*/  ISETP.GT.U32.AND P5, PT, R251, R160, PT ;  /* 0x000000a0fb00720c */ /* 0x000fe20003fa4070 */
[----:B------:R-:W-:Y:S01]  /*1b160*/  @!P0 IMAD.IADD R155, R155, 0x1, -R251 ;  /* 0x000000019b9b8824 */ /* 0x000fe200078e0afb */
[----:B------:R-:W-:-:S02]  /*1b170*/  ISETP.GT.U32.AND P0, PT, R251, R161, PT ;  /* 0x000000a1fb00720c */ /* 0x000fc40003f04070 */
[----:B------:R-:W-:Y:S01]  /*1b180*/  @!P1 IADD3 R157, R157, -R251, RZ ;  /* 0x800000fb9d9d9210 */ /* 0x000fe20007ffe0ff */
[----:B------:R-:W-:Y:S01]  /*1b190*/  @!P2 IMAD.IADD R158, R158, 0x1, -R251 ;  /* 0x000000019e9ea824 */ /* 0x000fe200078e0afb */
[C---:B------:R-:W-:Y:S02]  /*1b1a0*/  ISETP.GT.U32.AND P2, PT, R251.reuse, R163, PT ;  /* 0x000000a3fb00720c */ /* 0x040fe40003f44070 */
[----:B------:R-:W-:-:S03]  /*1b1b0*/  ISETP.GT.U32.AND P6, PT, R251, R156, PT ;  /* 0x0000009cfb00720c */ /* 0x000fc60003fc4070 */
[--C-:B------:R-:W-:Y:S02]  /*1b1c0*/  @!P4 IMAD.IADD R159, R159, 0x1, -R251.reuse ;  /* 0x000000019f9fc824 */ /* 0x100fe400078e0afb */
[--C-:B------:R-:W-:Y:S02]  /*1b1d0*/  @!P5 IMAD.IADD R160, R160, 0x1, -R251.reuse ;  /* 0x00000001a0a0d824 */ /* 0x100fe400078e0afb */
[----:B------:R-:W-:-:S04]  /*1b1e0*/  @!P0 IMAD.IADD R161, R161, 0x1, -R251 ;  /* 0x00000001a1a18824 */ /* 0x000fc800078e0afb */
[----:B------:R-:W-:Y:S02]  /*1b1f0*/  @!P2 IADD3 R163, R163, -R251, RZ ;  /* 0x800000fba3a3a210 */ /* 0x000fe40007ffe0ff */
[----:B------:R-:W-:Y:S01]  /*1b200*/  @!P6 IMAD.IADD R156, R156, 0x1, -R251 ;  /* 0x000000019c9ce824 */ /* 0x000fe200078e0afb */
[----:B------:R-:W-:-:S13]  /*1b210*/  ISETP.GT.U32.AND P6, PT, R251, R162, PT ;  /* 0x000000a2fb00720c */ /* 0x000fda0003fc4070 */
[----:B------:R-:W-:Y:S01]  /*1b220*/  @!P6 IMAD.IADD R162, R162, 0x1, -R251 ;  /* 0x00000001a2a2e824 */ /* 0x000fe200078e0afb */
[----:B---3--:R-:W-:Y:S02]  /*1b230*/  ISETP.GE.AND P1, PT, R27, RZ, PT ;  /* 0x000000ff1b00720c */ /* 0x008fe40003f26270 */
[----:B------:R-:W3:Y:S01]  /*1b240*/  LDL R27, [R1+0x397c] ;  /* 0x00397c00011b7983 */ /* 0x000ee20000100800 */
[----:B--2---:R-:W-:-:S03]  /*1b250*/  ISETP.GE.AND P4, PT, R26, RZ, PT ;  /* 0x000000ff1a00720c */ /* 0x004fc60003f86270 */
[----:B------:R-:W2:Y:S01]  /*1b260*/  LDL R26, [R1+0x3994] ;  /* 0x00399400011a7983 */ /* 0x000ea20000100800 */
[----:B----4-:R-:W-:-:S03]  /*1b270*/  ISETP.GE.AND P0, PT, R25, RZ, PT ;  /* 0x000000ff1900720c */ /* 0x010fc60003f06270 */
[----:B------:R-:W4:Y:S01]  /*1b280*/  LDL R25, [R1+0x39c4] ;  /* 0x0039c40001197983 */ /* 0x000f220000100800 */
[----:B------:R-:W-:-:S13]  /*1b290*/  ISETP.GE.AND P5, PT, R23, RZ, PT ;  /* 0x000000ff1700720c */ /* 0x000fda0003fa6270 */
[----:B------:R-:W-:Y:S01]  /*1b2a0*/  @!P5 IMAD.MOV R155, RZ, RZ, -R155 ;  /* 0x000000ffff9bd224 */ /* 0x000fe200078e0a9b */
[----:B------:R-:W-:Y:S02]  /*1b2b0*/  ISETP.GT.U32.AND P5, PT, R251, R163, PT ;  /* 0x000000a3fb00720c */ /* 0x000fe40003fa4070 */
[----:B------:R-:W-:Y:S02]  /*1b2c0*/  ISETP.GE.AND P6, PT, R24, RZ, PT ;  /* 0x000000ff1800720c */ /* 0x000fe40003fc6270 */
[----:B------:R-:W4:Y:S09]  /*1b2d0*/  LDL R24, [R1+0x39e0] ;  /* 0x0039e00001187983 */ /* 0x000f320000100800 */
[----:B------:R-:W-:Y:S01]  /*1b2e0*/  @!P5 IMAD.IADD R163, R163, 0x1, -R251 ;  /* 0x00000001a3a3d824 */ /* 0x000fe200078e0afb */
[----:B------:R-:W-:-:S02]  /*1b2f0*/  ISETP.GE.AND P5, PT, R29, RZ, PT ;  /* 0x000000ff1d00720c */ /* 0x000fc40003fa6270 */
[----:B------:R-:W4:Y:S01]  /*1b300*/  LDL R29, [R1+0x39ec] ;  /* 0x0039ec00011d7983 */ /* 0x000f220000100800 */
[----:B------:R-:W-:Y:S01]  /*1b310*/  @!P6 IMAD.MOV R157, RZ, RZ, -R157 ;  /* 0x000000ffff9de224 */ /* 0x000fe200078e0a9d */
[C---:B------:R-:W-:Y:S02]  /*1b320*/  ISETP.GT.U32.AND P6, PT, R251.reuse, R164, PT ;  /* 0x000000a4fb00720c */ /* 0x040fe40003fc4070 */
[C---:B------:R-:W-:Y:S01]  /*1b330*/  ISETP.GT.U32.AND P2, PT, R251.reuse, R158, PT ;  /* 0x0000009efb00720c */ /* 0x040fe20003f44070 */
[----:B------:R-:W-:Y:S01]  /*1b340*/  @!P3 IMAD.MOV R152, RZ, RZ, -R152 ;  /* 0x000000ffff98b224 */ /* 0x000fe200078e0a98 */
[C---:B------:R-:W-:Y:S01]  /*1b350*/  ISETP.GT.U32.AND P3, PT, R251.reuse, R160, PT ;  /* 0x000000a0fb00720c */ /* 0x040fe20003f64070 */
[----:B------:R-:W-:Y:S01]  /*1b360*/  @!P1 IMAD.MOV R153, RZ, RZ, -R153 ;  /* 0x000000ffff999224 */ /* 0x000fe200078e0a99 */
[----:B------:R-:W-:-:S07]  /*1b370*/  ISETP.GT.U32.AND P1, PT, R251, R159, PT ;  /* 0x0000009ffb00720c */ /* 0x000fce0003f24070 */
[--C-:B------:R-:W-:Y:S02]  /*1b380*/  @!P6 IMAD.IADD R164, R164, 0x1, -R251.reuse ;  /* 0x00000001a4a4e824 */ /* 0x100fe400078e0afb */
[----:B------:R-:W-:Y:S02]  /*1b390*/  @!P2 IADD3 R158, R158, -R251, RZ ;  /* 0x800000fb9e9ea210 */ /* 0x000fe40007ffe0ff */
[C---:B------:R-:W-:Y:S01]  /*1b3a0*/  ISETP.GT.U32.AND P2, PT, R251.reuse, R165, PT ;  /* 0x000000a5fb00720c */ /* 0x040fe20003f44070 */
[----:B------:R-:W-:Y:S01]  /*1b3b0*/  @!P0 IMAD.MOV R156, RZ, RZ, -R156 ;  /* 0x000000ffff9c8224 */ /* 0x000fe200078e0a9c */
[----:B------:R-:W-:Y:S01]  /*1b3c0*/  ISETP.GT.U32.AND P0, PT, R251, R162, PT ;  /* 0x000000a2fb00720c */ /* 0x000fe20003f04070 */
[--C-:B------:R-:W-:Y:S01]  /*1b3d0*/  @!P1 IMAD.IADD R159, R159, 0x1, -R251.reuse ;  /* 0x000000019f9f9824 */ /* 0x100fe200078e0afb */
[----:B------:R-:W-:Y:S01]  /*1b3e0*/  ISETP.GT.U32.AND P1, PT, R251, R166, PT ;  /* 0x000000a6fb00720c */ /* 0x000fe20003f24070 */
[----:B------:R-:W-:Y:S01]  /*1b3f0*/  @!P3 IMAD.IADD R160, R160, 0x1, -R251 ;  /* 0x00000001a0a0b824 */ /* 0x000fe200078e0afb */
[----:B------:R-:W-:-:S02]  /*1b400*/  ISETP.GE.AND P6, PT, R28, RZ, PT ;  /* 0x000000ff1c00720c */ /* 0x000fc40003fc6270 */
[----:B------:R-:W4:Y:S01]  /*1b410*/  LDL R28, [R1+0x3990] ;  /* 0x00399000011c7983 */ /* 0x000f220000100800 */
[----:B------:R-:W-:-:S04]  /*1b420*/  ISETP.GT.U32.AND P3, PT, R251, R167, PT ;  /* 0x000000a7fb00720c */ /* 0x000fc80003f64070 */
[----:B------:R-:W-:Y:S02]  /*1b430*/  @!P2 IADD3 R165, R165, -R251, RZ ;  /* 0x800000fba5a5a210 */ /* 0x000fe40007ffe0ff */
[--C-:B------:R-:W-:Y:S01]  /*1b440*/  @!P0 IMAD.IADD R162, R162, 0x1, -R251.reuse ;  /* 0x00000001a2a28824 */ /* 0x100fe200078e0afb */
[C---:B------:R-:W-:Y:S01]  /*1b450*/  ISETP.GT.U32.AND P0, PT, R251.reuse, R169, PT ;  /* 0x000000a9fb00720c */ /* 0x040fe20003f04070 */
[----:B------:R-:W-:Y:S01]  /*1b460*/  @!P4 IMAD.MOV R154, RZ, RZ, -R154 ;  /* 0x000000ffff9ac224 */ /* 0x000fe200078e0a9a */
[----:B------:R-:W-:Y:S01]  /*1b470*/  ISETP.GT.U32.AND P4, PT, R251, R161, PT ;  /* 0x000000a1fb00720c */ /* 0x000fe20003f84070 */
[----:B------:R-:W-:-:S03]  /*1b480*/  @!P1 IMAD.IADD R166, R166, 0x1, -R251 ;  /* 0x00000001a6a69824 */ /* 0x000fc600078e0afb */
[----:B------:R-:W-:-:S07]  /*1b490*/  @!P3 IMAD.IADD R167, R167, 0x1, -R251 ;  /* 0x00000001a7a7b824 */ /* 0x000fce00078e0afb */
[--C-:B------:R-:W-:Y:S02]  /*1b4a0*/  @!P0 IMAD.IADD R169, R169, 0x1, -R251.reuse ;  /* 0x00000001a9a98824 */ /* 0x100fe400078e0afb */
[----:B------:R-:W-:Y:S01]  /*1b4b0*/  @!P4 IMAD.IADD R161, R161, 0x1, -R251 ;  /* 0x00000001a1a1c824 */ /* 0x000fe200078e0afb */
[C---:B------:R-:W-:Y:S01]  /*1b4c0*/  ISETP.GT.U32.AND P4, PT, R251.reuse, R168, PT ;  /* 0x000000a8fb00720c */ /* 0x040fe20003f84070 */
[----:B------:R-:W-:Y:S01]  /*1b4d0*/  @!P6 IMAD.MOV R159, RZ, RZ, -R159 ;  /* 0x000000ffff9fe224 */ /* 0x000fe200078e0a9f */
[----:B------:R-:W-:Y:S02]  /*1b4e0*/  ISETP.GT.U32.AND P6, PT, R251, R169, PT ;  /* 0x000000a9fb00720c */ /* 0x000fe40003fc4070 */
[----:B------:R-:W-:-:S09]  /*1b4f0*/  IADD3 R33, R246, 0x1fa, RZ ;  /* 0x000001faf6217810 */ /* 0x000fd20007ffe0ff */
[--C-:B------:R-:W-:Y:S02]  /*1b500*/  @!P4 IMAD.IADD R168, R168, 0x1, -R251.reuse ;  /* 0x00000001a8a8c824 */ /* 0x100fe400078e0afb */
[----:B------:R-:W-:Y:S01]  /*1b510*/  @!P6 IMAD.IADD R169, R169, 0x1, -R251 ;  /* 0x00000001a9a9e824 */ /* 0x000fe200078e0afb */
[----:B---3--:R-:W-:Y:S02]  /*1b520*/  ISETP.GE.AND P2, PT, R27, RZ, PT ;  /* 0x000000ff1b00720c */ /* 0x008fe40003f46270 */
[----:B------:R-:W3:Y:S01]  /*1b530*/  LDL R27, [R1+0x39c0] ;  /* 0x0039c000011b7983 */ /* 0x000ee20000100800 */
[----:B--2---:R-:W-:-:S03]  /*1b540*/  ISETP.GE.AND P1, PT, R26, RZ, PT ;  /* 0x000000ff1a00720c */ /* 0x004fc60003f26270 */
[----:B------:R-:W2:Y:S01]  /*1b550*/  LDL R26, [R1+0x39dc] ;  /* 0x0039dc00011a7983 */ /* 0x000ea20000100800 */
[----:B----4-:R-:W-:-:S03]  /*1b560*/  ISETP.GE.AND P3, PT, R25, RZ, PT ;  /* 0x000000ff1900720c */ /* 0x010fc60003f66270 */
[----:B------:R-:W4:Y:S01]  /*1b570*/  LDL R25, [R1+0x3a10] ;  /* 0x003a100001197983 */ /* 0x000f220000100800 */
[----:B------:R-:W-:-:S03]  /*1b580*/  ISETP.GE.AND P4, PT, R24, RZ, PT ;  /* 0x000000ff1800720c */ /* 0x000fc60003f86270 */
[----:B------:R-:W4:Y:S04]  /*1b590*/  LDL R24, [R1+0x3a14] ;  /* 0x003a140001187983 */ /* 0x000f280000100800 */
[----:B------:R1:W-:Y:S01]  /*1b5a0*/  STL [R1+0x332c], R33 ;  /* 0x00332c2101007387 */ /* 0x0003e20000100800 */
[----:B------:R-:W-:Y:S02]  /*1b5b0*/  ISETP.GE.AND P6, PT, R29, RZ, PT ;  /* 0x000000ff1d00720c */ /* 0x000fe40003fc6270 */
[C---:B------:R-:W-:Y:S01]  /*1b5c0*/  ISETP.GT.U32.AND P0, PT, R251.reuse, R164, PT ;  /* 0x000000a4fb00720c */ /* 0x040fe20003f04070 */
[----:B------:R-:W4:Y:S02]  /*1b5d0*/  LDL R29, [R1+0x39bc] ;  /* 0x0039bc00011d7983 */ /* 0x000f240000100800 */
[----:B------:R-:W-:Y:S01]  /*1b5e0*/  @!P4 IMAD.MOV R163, RZ, RZ, -R163 ;  /* 0x000000ffffa3c224 */ /* 0x000fe200078e0aa3 */
[C---:B------:R-:W-:Y:S01]  /*1b5f0*/  ISETP.GT.U32.AND P4, PT, R251.reuse, R170, PT ;  /* 0x000000aafb00720c */ /* 0x040fe20003f84070 */
[----:B------:R-:W-:Y:S01]  /*1b600*/  @!P5 IMAD.MOV R158, RZ, RZ, -R158 ;  /* 0x000000ffff9ed224 */ /* 0x000fe200078e0a9e */
[----:B------:R-:W-:Y:S01]  /*1b610*/  @!P2 IADD3 R160, -R160, RZ, RZ ;  /* 0x000000ffa0a0a210 */ /* 0x000fe20007ffe1ff */
[----:B------:R-:W-:Y:S01]  /*1b620*/  @!P3 IMAD.MOV R162, RZ, RZ, -R162 ;  /* 0x000000ffffa2b224 */ /* 0x000fe200078e0aa2 */
[C---:B------:R-:W-:Y:S01]  /*1b630*/  ISETP.GT.U32.AND P5, PT, R251.reuse, R165, PT ;  /* 0x000000a5fb00720c */ /* 0x040fe20003fa4070 */
[----:B------:R-:W-:Y:S01]  /*1b640*/  @!P1 IMAD.MOV R161, RZ, RZ, -R161 ;  /* 0x000000ffffa19224 */ /* 0x000fe200078e0aa1 */
[----:B------:R-:W-:Y:S01]  /*1b650*/  ISETP.GT.U32.AND P2, PT, R251, R166, PT ;  /* 0x000000a6fb00720c */ /* 0x000fe20003f44070 */
[----:B------:R-:W4:Y:S06]  /*1b660*/  LDL R30, [R1+0x3a08] ;  /* 0x003a0800011e7983 */ /* 0x000f2c0000100800 */
[----:B------:R-:W-:-:S02]  /*1b670*/  @!P4 IMAD.IADD R170, R170, 0x1, -R251 ;  /* 0x00000001aaaac824 */ /* 0x000fc400078e0afb */
[--C-:B------:R-:W-:Y:S01]  /*1b680*/  @!P0 IMAD.IADD R164, R164, 0x1, -R251.reuse ;  /* 0x00000001a4a48824 */ /* 0x100fe200078e0afb */
[----:B------:R-:W-:Y:S01]  /*1b690*/  ISETP.GT.U32.AND P0, PT, R251, R171, PT ;  /* 0x000000abfb00720c */ /* 0x000fe20003f04070 */
[--C-:B------:R-:W-:Y:S01]  /*1b6a0*/  @!P5 IMAD.IADD R165, R165, 0x1, -R251.reuse ;  /* 0x00000001a5a5d824 */ /* 0x100fe200078e0afb */
[C---:B------:R-:W-:Y:S01]  /*1b6b0*/  ISETP.GT.U32.AND P3, PT, R251.reuse, R168, PT ;  /* 0x000000a8fb00720c */ /* 0x040fe20003f64070 */
[----:B------:R-:W-:Y:S01]  /*1b6c0*/  @!P2 IMAD.IADD R166, R166, 0x1, -R251 ;  /* 0x00000001a6a6a824 */ /* 0x000fe200078e0afb */
[C---:B------:R-:W-:Y:S02]  /*1b6d0*/  ISETP.GT.U32.AND P5, PT, R251.reuse, R172, PT ;  /* 0x000000acfb00720c */ /* 0x040fe40003fa4070 */
[----:B------:R-:W-:Y:S02]  /*1b6e0*/  ISETP.GE.AND P4, PT, R28, RZ, PT ;  /* 0x000000ff1c00720c */ /* 0x000fe40003f86270 */
[----:B------:R-:W4:Y:S01]  /*1b6f0*/  LDL R28, [R1+0x39d8] ;  /* 0x0039d800011c7983 */ /* 0x000f220000100800 */
[----:B------:R-:W-:-:S04]  /*1b700*/  ISETP.GT.U32.AND P2, PT, R251, R173, PT ;  /* 0x000000adfb00720c */ /* 0x000fc80003f44070 */
[--C-:B------:R-:W-:Y:S02]  /*1b710*/  @!P0 IMAD.IADD R171, R171, 0x1, -R251.reuse ;  /* 0x00000001abab8824 */ /* 0x100fe400078e0afb */
[--C-:B------:R-:W-:Y:S01]  /*1b720*/  @!P3 IMAD.IADD R168, R168, 0x1, -R251.reuse ;  /* 0x00000001a8a8b824 */ /* 0x100fe200078e0afb */
[----:B------:R-:W-:Y:S01]  /*1b730*/  ISETP.GT.U32.AND P3, PT, R251, R175, PT ;  /* 0x000000affb00720c */ /* 0x000fe20003f64070 */
[----:B------:R-:W-:-:S05]  /*1b740*/  @!P5 IMAD.IADD R172, R172, 0x1, -R251 ;  /* 0x00000001acacd824 */ /* 0x000fca00078e0afb */
[----:B------:R-:W-:-:S07]  /*1b750*/  @!P2 IMAD.IADD R173, R173, 0x1, -R251 ;  /* 0x00000001adada824 */ /* 0x000fce00078e0afb */
        /* <DEDUP_REMOVED lines=11> */
[----:B------:R-:W-:-:S13]  /*1b810*/  ISETP.GT.U32.AND P1, PT, R251, R167, PT ;  /* 0x000000a7fb00720c */ /* 0x000fda0003f24070 */
[----:B------:R-:W-:Y:S02]  /*1b820*/  @!P1 IADD3 R167, R167, -R251, RZ ;  /* 0x800000fba7a79210 */ /* 0x000fe40007ffe0ff */
[C---:B------:R-:W-:Y:S01]  /*1b830*/  ISETP.GT.U32.AND P1, PT, R251.reuse, R174, PT ;  /* 0x000000aefb00720c */ /* 0x040fe20003f24070 */
[----:B------:R-:W-:Y:S01]  /*1b840*/  @!P6 IMAD.MOV R164, RZ, RZ, -R164 ;  /* 0x000000ffffa4e224 */ /* 0x000fe200078e0aa4 */
[C---:B------:R-:W-:Y:S01]  /*1b850*/  ISETP.GT.U32.AND P6, PT, R251.reuse, R175, PT ;  /* 0x000000affb00720c */ /* 0x040fe20003fc4070 */
[----:B------:R-:W-:Y:S01]  /*1b860*/  @!P4 IMAD.MOV R165, RZ, RZ, -R165 ;  /* 0x000000ffffa5c224 */ /* 0x000fe200078e0aa5 */
[----:B------:R-:W-:-:S09]  /*1b870*/  ISETP.GT.U32.AND P4, PT, R251, R171, PT ;  /* 0x000000abfb00720c */ /* 0x000fd20003f84070 */
[----:B------:R-:W-:Y:S02]  /*1b880*/  @!P1 IADD3 R174, R174, -R251, RZ ;  /* 0x800000fbaeae9210 */ /* 0x000fe40007ffe0ff */
[----:B------:R-:W-:Y:S02]  /*1b890*/  ISETP.GE.AND P1, PT, R24, RZ, PT ;  /* 0x000000ff1800720c */ /* 0x000fe40003f26270 */
[----:B------:R-:W4:Y:S01]  /*1b8a0*/  LDL R24, [R1+0x3a30] ;  /* 0x003a300001187983 */ /* 0x000f220000100800 */
[----:B------:R-:W-:Y:S02]  /*1b8b0*/  @!P6 IMAD.IADD R175, R175, 0x1, -R251 ;  /* 0x00000001afafe824 */ /* 0x000fe400078e0afb */
[----:B------:R-:W-:Y:S01]  /*1b8c0*/  @!P5 IMAD.MOV R167, RZ, RZ, -R167 ;  /* 0x000000ffffa7d224 */ /* 0x000fe200078e0aa7 */
[----:B------:R-:W-:Y:S01]  /*1b8d0*/  ISETP.GE.AND P6, PT, R28, RZ, PT ;  /* 0x000000ff1c00720c */ /* 0x000fe20003fc6270 */
[----:B------:R-:W-:Y:S01]  /*1b8e0*/  @!P2 IMAD.MOV R168, RZ, RZ, -R168 ;  /* 0x000000ffffa8a224 */ /* 0x000fe200078e0aa8 */
[C---:B------:R-:W-:Y:S01]  /*1b8f0*/  ISETP.GT.U32.AND P5, PT, R251.reuse, R173, PT ;  /* 0x000000adfb00720c */ /* 0x040fe20003fa4070 */
[----:B------:R-:W4:Y:S01]  /*1b900*/  LDL R28, [R1+0x3a38] ;  /* 0x003a3800011c7983 */ /* 0x000f220000100800 */
[----:B------:R-:W-:Y:S01]  /*1b910*/  ISETP.GT.U32.AND P2, PT, R251, R174, PT ;  /* 0x000000aefb00720c */ /* 0x000fe20003f44070 */
[----:B------:R-:W-:Y:S01]  /*1b920*/  @!P4 IMAD.IADD R171, R171, 0x1, -R251 ;  /* 0x00000001ababc824 */ /* 0x000fe200078e0afb */
[----:B------:R-:W-:-:S09]  /*1b930*/  ISETP.GT.U32.AND P4, PT, R251, R177, PT ;  /* 0x000000b1fb00720c */ /* 0x000fd20003f84070 */
[--C-:B------:R-:W-:Y:S01]  /*1b940*/  @!P5 IMAD.IADD R173, R173, 0x1, -R251.reuse ;  /* 0x00000001adadd824 */ /* 0x100fe200078e0afb */
[C---:B------:R-:W-:Y:S01]  /*1b950*/  ISETP.GT.U32.AND P5, PT, R251.reuse, R179, PT ;  /* 0x000000b3fb00720c */ /* 0x040fe20003fa4070 */
[--C-:B------:R-:W-:Y:S01]  /*1b960*/  @!P2 IMAD.IADD R174, R174, 0x1, -R251.reuse ;  /* 0x00000001aeaea824 */ /* 0x100fe200078e0afb */
[----:B------:R-:W-:Y:S01]  /*1b970*/  ISETP.GT.U32.AND P2, PT, R251, R180, PT ;  /* 0x000000b4fb00720c */ /* 0x000fe20003f44070 */
[----:B------:R-:W-:-:S10]  /*1b980*/  @!P4 IMAD.IADD R177, R177, 0x1, -R251 ;  /* 0x00000001b1b1c824 */ /* 0x000fd400078e0afb */
[--C-:B------:R-:W-:Y:S02]  /*1b990*/  @!P5 IMAD.IADD R179, R179, 0x1, -R251.reuse ;  /* 0x00000001b3b3d824 */ /* 0x100fe400078e0afb */
[----:B------:R-:W-:Y:S01]  /*1b9a0*/  @!P2 IMAD.IADD R180, R180, 0x1, -R251 ;  /* 0x00000001b4b4a824 */ /* 0x000fe200078e0afb */
[----:B---3--:R-:W-:Y:S02]  /*1b9b0*/  ISETP.GE.AND P4, PT, R27, RZ, PT ;  /* 0x000000ff1b00720c */ /* 0x008fe40003f86270 */
[----:B------:R-:W3:Y:S01]  /*1b9c0*/  LDL R27, [R1+0x3a50] ;  /* 0x003a5000011b7983 */ /* 0x000ee20000100800 */
[----:B--2---:R-:W-:-:S03]  /*1b9d0*/  ISETP.GE.AND P5, PT, R26, RZ, PT ;  /* 0x000000ff1a00720c */ /* 0x004fc60003fa6270 */
[----:B------:R-:W2:Y:S01]  /*1b9e0*/  LDL R26, [R1+0x39cc] ;  /* 0x0039cc00011a7983 */ /* 0x000ea20000100800 */
[----:B----4-:R-:W-:-:S03]  /*1b9f0*/  ISETP.GE.AND P2, PT, R25, RZ, PT ;  /* 0x000000ff1900720c */ /* 0x010fc60003f46270 */
[----:B------:R-:W4:Y:S10]  /*1ba00*/  LDL R25, [R1+0x3a04] ;  /* 0x003a040001197983 */ /* 0x000f340000100800 */
[----:B------:R-:W-:Y:S01]  /*1ba10*/  @!P2 IMAD.MOV R175, RZ, RZ, -R175 ;  /* 0x000000ffffafa224 */ /* 0x000fe200078e0aaf */
[----:B------:R-:W-:-:S13]  /*1ba20*/  ISETP.GT.U32.AND P2, PT, R251, R182, PT ;  /* 0x000000b6fb00720c */ /* 0x000fda0003f44070 */
[----:B------:R-:W-:Y:S01]  /*1ba30*/  @!P2 IMAD.IADD R182, R182, 0x1, -R251 ;  /* 0x00000001b6b6a824 */ /* 0x000fe200078e0afb */
[----:B------:R-:W-:Y:S02]  /*1ba40*/  ISETP.GE.AND P2, PT, R29, RZ, PT ;  /* 0x000000ff1d00720c */ /* 0x000fe40003f46270 */
[----:B------:R-:W4:Y:S01]  /*1ba50*/  LDL R29, [R1+0x3a4c] ;  /* 0x003a4c00011d7983 */ /* 0x000f220000100800 */
[----:B------:R-:W-:Y:S02]  /*1ba60*/  @!P1 IADD3 R169, -R169, RZ, RZ ;  /* 0x000000ffa9a99210 */ /* 0x000fe40007ffe1ff */
[C---:B------:R-:W-:Y:S01]  /*1ba70*/  ISETP.GT.U32.AND P1, PT, R251.reuse, R176, PT ;  /* 0x000000b0fb00720c */ /* 0x040fe20003f24070 */
[----:B------:R-:W-:Y:S01]  /*1ba80*/  @!P0 IMAD.MOV R166, RZ, RZ, -R166 ;  /* 0x000000ffffa68224 */ /* 0x000fe200078e0aa6 */
[----:B------:R-:W-:-:S11]  /*1ba90*/  ISETP.GT.U32.AND P0, PT, R251, R172, PT ;  /* 0x000000acfb00720c */ /* 0x000fd60003f04070 */
[----:B------:R-:W-:Y:S02]  /*1baa0*/  @!P1 IADD3 R176, R176, -R251, RZ ;  /* 0x800000fbb0b09210 */ /* 0x000fe40007ffe0ff */
[C---:B------:R-:W-:Y:S01]  /*1bab0*/  ISETP.GT.U32.AND P1, PT, R251.reuse, R181, PT ;  /* 0x000000b5fb00720c */ /* 0x040fe20003f24070 */
[----:B------:R-:W-:Y:S01]  /*1bac0*/  @!P0 IMAD.IADD R172, R172, 0x1, -R251 ;  /* 0x00000001acac8824 */ /* 0x000fe200078e0afb */
[----:B------:R-:W-:-:S11]  /*1bad0*/  ISETP.GT.U32.AND P0, PT, R251, R178, PT ;  /* 0x000000b2fb00720c */ /* 0x000fd60003f04070 */
[--C-:B------:R-:W-:Y:S01]  /*1bae0*/  @!P1 IMAD.IADD R181, R181, 0x1, -R251.reuse ;  /* 0x00000001b5b59824 */ /* 0x100fe200078e0afb */
[C---:B------:R-:W-:Y:S01]  /*1baf0*/  ISETP.GT.U32.AND P1, PT, R251.reuse, R176, PT ;  /* 0x000000b0fb00720c */ /* 0x040fe20003f24070 */
[----:B------:R-:W-:Y:S01]  /*1bb00*/  @!P0 IMAD.IADD R178, R178, 0x1, -R251 ;  /* 0x00000001b2b28824 */ /* 0x000fe200078e0afb */
[----:B------:R-:W-:Y:S02]  /*1bb10*/  ISETP.GE.AND P0, PT, R24, RZ, PT ;  /* 0x000000ff1800720c */ /* 0x000fe40003f06270 */
[----:B------:R-:W-:Y:S02]  /*1bb20*/  @!P3 IADD3 R170, -R170, RZ, RZ ;  /* 0x000000ffaaaab210 */ /* 0x000fe40007ffe1ff */
[----:B------:R-:W-:-:S07]  /*1bb30*/  ISETP.GT.U32.AND P3, PT, R251, R177, PT ;  /* 0x000000b1fb00720c */ /* 0x000fce0003f64070 */
[----:B------:R-:W-:Y:S01]  /*1bb40*/  @!P1 IMAD.IADD R176, R176, 0x1, -R251 ;  /* 0x00000001b0b09824 */ /* 0x000fe200078e0afb */
[C---:B------:R-:W-:Y:S01]  /*1bb50*/  ISETP.GT.U32.AND P1, PT, R251.reuse, R183, PT ;  /* 0x000000b7fb00720c */ /* 0x040fe20003f24070 */
[----:B------:R-:W-:Y:S01]  /*1bb60*/  @!P4 IMAD.MOV R172, RZ, RZ, -R172 ;  /* 0x000000ffffacc224 */ /* 0x000fe200078e0aac */
[C---:B------:R-:W-:Y:S01]  /*1bb70*/  ISETP.GT.U32.AND P4, PT, R251.reuse, R178, PT ;  /* 0x000000b2fb00720c */ /* 0x040fe20003f84070 */
[----:B------:R-:W-:Y:S01]  /*1bb80*/  @!P0 IMAD.MOV R173, RZ, RZ, -R173 ;  /* 0x000000ffffad8224 */ /* 0x000fe200078e0aad */
[C---:B------:R-:W-:Y:S01]  /*1bb90*/  ISETP.GT.U32.AND P0, PT, R251.reuse, R179, PT ;  /* 0x000000b3fb00720c */ /* 0x040fe20003f04070 */
[----:B------:R-:W-:Y:S01]  /*1bba0*/  @!P5 IMAD.MOV R174, RZ, RZ, -R174 ;  /* 0x000000ffffaed224 */ /* 0x000fe200078e0aae */
[----:B------:R-:W-:Y:S02]  /*1bbb0*/  ISETP.GT.U32.AND P5, PT, R251, R181, PT ;  /* 0x000000b5fb00720c */ /* 0x000fe40003fa4070 */
[----:B------:R-:W-:-:S05]  /*1bbc0*/  @!P3 IADD3 R177, R177, -R251, RZ ;  /* 0x800000fbb1b1b210 */ /* 0x000fca0007ffe0ff */
[--C-:B------:R-:W-:Y:S01]  /*1bbd0*/  @!P1 IMAD.IADD R183, R183, 0x1, -R251.reuse ;  /* 0x00000001b7b79824 */ /* 0x100fe200078e0afb */
[----:B------:R-:W-:Y:S02]  /*1bbe0*/  ISETP.GE.AND P1, PT, R28, RZ, PT ;  /* 0x000000ff1c00720c */ /* 0x000fe40003f26270 */
[----:B------:R-:W4:Y:S01]  /*1bbf0*/  LDL R28, [R1+0x3a64] ;  /* 0x003a6400011c7983 */ /* 0x000f220000100800 */
[C---:B------:R-:W-:Y:S01]  /*1bc00*/  ISETP.GT.U32.AND P3, PT, R251.reuse, R184, PT ;  /* 0x000000b8fb00720c */ /* 0x040fe20003f64070 */
[--C-:B------:R-:W-:Y:S01]  /*1bc10*/  @!P4 IMAD.IADD R178, R178, 0x1, -R251.reuse ;  /* 0x00000001b2b2c824 */ /* 0x100fe200078e0afb */
[----:B------:R-:W-:Y:S01]  /*1bc20*/  ISETP.GT.U32.AND P4, PT, R251, R185, PT ;  /* 0x000000b9fb00720c */ /* 0x000fe20003f84070 */
[--C-:B------:R-:W-:Y:S01]  /*1bc30*/  @!P0 IMAD.IADD R179, R179, 0x1, -R251.reuse ;  /* 0x00000001b3b38824 */ /* 0x100fe200078e0afb */
[----:B------:R-:W-:Y:S01]  /*1bc40*/  ISETP.GT.U32.AND P0, PT, R251, R186, PT ;  /* 0x000000bafb00720c */ /* 0x000fe20003f04070 */
[----:B------:R-:W-:Y:S01]  /*1bc50*/  @!P5 IMAD.IADD R181, R181, 0x1, -R251 ;  /* 0x00000001b5b5d824 */ /* 0x000fe200078e0afb */
[----:B------:R-:W-:-:S02]  /*1bc60*/  ISETP.GE.AND P5, PT, R30, RZ, PT ;  /* 0x000000ff1e00720c */ /* 0x000fc40003fa6270 */
[----:B------:R-:W4:Y:S05]  /*1bc70*/  LDL R30, [R1+0x3a28] ;  /* 0x003a2800011e7983 */ /* 0x000f2a0000100800 */
[----:B------:R-:W-:Y:S02]  /*1bc80*/  @!P3 IADD3 R184, R184, -R251, RZ ;  /* 0x800000fbb8b8b210 */ /* 0x000fe40007ffe0ff */
[--C-:B------:R-:W-:Y:S02]  /*1bc90*/  @!P4 IMAD.IADD R185, R185, 0x1, -R251.reuse ;  /* 0x00000001b9b9c824 */ /* 0x100fe400078e0afb */
[----:B------:R-:W-:Y:S01]  /*1bca0*/  @!P0 IMAD.IADD R186, R186, 0x1, -R251 ;  /* 0x00000001baba8824 */ /* 0x000fe200078e0afb */
[----:B------:R-:W-:-:S02]  /*1bcb0*/  IADD3 R32, R246, 0x1fb, RZ ;  /* 0x000001fbf6207810 */ /* 0x000fc40007ffe0ff */
[----:B---3--:R-:W-:Y:S02]  /*1bcc0*/  ISETP.GE.AND P3, PT, R27, RZ, PT ;  /* 0x000000ff1b00720c */ /* 0x008fe40003f66270 */
[----:B------:R-:W3:Y:S01]  /*1bcd0*/  LDL R27, [R1+0x39b8] ;  /* 0x0039b800011b7983 */ /* 0x000ee20000100800 */
[----:B--2---:R-:W-:-:S03]  /*1bce0*/  ISETP.GE.AND P4, PT, R26, RZ, PT ;  /* 0x000000ff1a00720c */ /* 0x004fc60003f86270 */
[----:B------:R-:W2:Y:S01]  /*1bcf0*/  LDL R26, [R1+0x3a00] ;  /* 0x003a0000011a7983 */ /* 0x000ea20000100800 */
[----:B----4-:R-:W-:-:S03]  /*1bd00*/  ISETP.GE.AND P0, PT, R25, RZ, PT ;  /* 0x000000ff1900720c */ /* 0x010fc60003f06270 */
[----:B------:R-:W4:Y:S10]  /*1bd10*/  LDL R25, [R1+0x3a24] ;  /* 0x003a240001197983 */ /* 0x000f340000100800 */
[----:B------:R-:W-:Y:S01]  /*1bd20*/  @!P0 IMAD.MOV R181, RZ, RZ, -R181 ;  /* 0x000000ffffb58224 */ /* 0x000fe200078e0ab5 */
[----:B------:R-:W-:Y:S01]  /*1bd30*/  ISETP.GT.U32.AND P0, PT, R251, R188, PT ;  /* 0x000000bcfb00720c */ /* 0x000fe20003f04070 */
[----:B------:R-:W-:Y:S01]  /*1bd40*/  STL [R1+0x3318], R32 ;  /* 0x0033182001007387 */ /* 0x000fe20000100800 */
[----:B------:R-:W-:-:S11]  /*1bd50*/  @!P6 IMAD.MOV R171, RZ, RZ, -R171 ;  /* 0x000000ffffabe224 */ /* 0x000fd600078e0aab */
[----:B------:R-:W-:Y:S02]  /*1bd60*/  @!P0 IMAD.IADD R188, R188, 0x1, -R251 ;  /* 0x00000001bcbc8824 */ /* 0x000fe400078e0afb */
[----:B------:R-:W-:Y:S02]  /*1bd70*/  @!P5 IMAD.MOV R176, RZ, RZ, -R176 ;  /* 0x000000ffffb0d224 */ /* 0x000fe400078e0ab0 */
[----:B------:R-:W-:Y:S02]  /*1bd80*/  @!P2 IMAD.MOV R177, RZ, RZ, -R177 ;  /* 0x000000ffffb1a224 */ /* 0x000fe400078e0ab1 */
[----:B------:R-:W-:Y:S01]  /*1bd90*/  @!P1 IMAD.MOV R178, RZ, RZ, -R178 ;  /* 0x000000ffffb29224 */ /* 0x000fe200078e0ab2 */
[----:B------:R-:W-:Y:S01]  /*1bda0*/  @!P3 IADD3 R179, -R179, RZ, RZ ;  /* 0x000000ffb3b3b210 */ /* 0x000fe20007ffe1ff */
[----:B------:R-:W4:Y:S04]  /*1bdb0*/  LDL R31, [R1+0x3a5c] ;  /* 0x003a5c00011f7983 */ /* 0x000f280000100800 */
[----:B-1----:R-:W4:Y:S01]  /*1bdc0*/  LDL R41, [R1+0x39ac] ;  /* 0x0039ac0001297983 */ /* 0x002f220000100800 */
[----:B------:R-:W-:-:S03]  /*1bdd0*/  ISETP.GE.AND P0, PT, R29, RZ, PT ;  /* 0x000000ff1d00720c */ /* 0x000fc60003f06270 */
[----:B------:R-:W4:Y:S01]  /*1bde0*/  LDL R29, [R1+0x3a60] ;  /* 0x003a6000011d7983 */ /* 0x000f220000100800 */
[C---:B------:R-:W-:Y:S02]  /*1bdf0*/  ISETP.GT.U32.AND P6, PT, R251.reuse, R180, PT ;  /* 0x000000b4fb00720c */ /* 0x040fe40003fc4070 */
[C---:B------:R-:W-:Y:S02]  /*1be00*/  ISETP.GT.U32.AND P5, PT, R251.reuse, R182, PT ;  /* 0x000000b6fb00720c */ /* 0x040fe40003fa4070 */
[----:B------:R-:W-:-:S09]  /*1be10*/  ISETP.GT.U32.AND P2, PT, R251, R183, PT ;  /* 0x000000b7fb00720c */ /* 0x000fd20003f44070 */
[--C-:B------:R-:W-:Y:S01]  /*1be20*/  @!P6 IMAD.IADD R180, R180, 0x1, -R251.reuse ;  /* 0x00000001b4b4e824 */ /* 0x100fe200078e0afb */
[C---:B------:R-:W-:Y:S01]  /*1be30*/  ISETP.GT.U32.AND P6, PT, R251.reuse, R187, PT ;  /* 0x000000bbfb00720c */ /* 0x040fe20003fc4070 */
[--C-:B------:R-:W-:Y:S01]  /*1be40*/  @!P5 IMAD.IADD R182, R182, 0x1, -R251.reuse ;  /* 0x00000001b6b6d824 */ /* 0x100fe200078e0afb */
[C---:B------:R-:W-:Y:S01]  /*1be50*/  ISETP.GT.U32.AND P5, PT, R251.reuse, R189, PT ;  /* 0x000000bdfb00720c */ /* 0x040fe20003fa4070 */
[----:B------:R-:W-:Y:S01]  /*1be60*/  @!P4 IMAD.MOV R180, RZ, RZ, -R180 ;  /* 0x000000ffffb4c224 */ /* 0x000fe200078e0ab4 */
[----:B------:R-:W-:Y:S01]  /*1be70*/  ISETP.GT.U32.AND P1, PT, R251, R184, PT ;  /* 0x000000b8fb00720c */ /* 0x000fe20003f24070 */
[----:B------:R-:W-:-:S08]  /*1be80*/  @!P2 IMAD.IADD R183, R183, 0x1, -R251 ;  /* 0x00000001b7b7a824 */ /* 0x000fd000078e0afb */
[--C-:B------:R-:W-:Y:S02]  /*1be90*/  @!P6 IMAD.IADD R187, R187, 0x1, -R251.reuse ;  /* 0x00000001bbbbe824 */ /* 0x100fe400078e0afb */
[----:B------:R-:W-:-:S03]  /*1bea0*/  @!P5 IMAD.IADD R189, R189, 0x1, -R251 ;  /* 0x00000001bdbdd824 */ /* 0x000fc600078e0afb */
[C---:B------:R-:W-:Y:S02]  /*1beb0*/  ISETP.GT.U32.AND P4, PT, R251.reuse, R187, PT ;  /* 0x000000bbfb00720c */ /* 0x040fe40003f84070 */
[C---:B------:R-:W-:Y:S02]  /*1bec0*/  ISETP.GT.U32.AND P2, PT, R251.reuse, R190, PT ;  /* 0x000000befb00720c */ /* 0x040fe40003f44070 */
[C---:B------:R-:W-:Y:S01]  /*1bed0*/  ISETP.GT.U32.AND P6, PT, R251.reuse, R186, PT ;  /* 0x000000bafb00720c */ /* 0x040fe20003fc4070 */
[----:B------:R-:W-:Y:S01]  /*1bee0*/  @!P1 IMAD.IADD R184, R184, 0x1, -R251 ;  /* 0x00000001b8b89824 */ /* 0x000fe200078e0afb */
[----:B------:R-:W-:-:S07]  /*1bef0*/  ISETP.GT.U32.AND P1, PT, R251, R191, PT ;  /* 0x000000bffb00720c */ /* 0x000fce0003f24070 */
[--C-:B------:R-:W-:Y:S01]  /*1bf00*/  @!P4 IMAD.IADD R187, R187, 0x1, -R251.reuse ;  /* 0x00000001bbbbc824 */ /* 0x100fe200078e0afb */
[----:B------:R-:W-:Y:S02]  /*1bf10*/  ISETP.GE.AND P5, PT, R28, RZ, PT ;  /* 0x000000ff1c00720c */ /* 0x000fe40003fa6270 */
[----:B------:R-:W4:Y:S01]  /*1bf20*/  LDL R28, [R1+0x39b4] ;  /* 0x0039b400011c7983 */ /* 0x000f220000100800 */
[--C-:B------:R-:W-:Y:S01]  /*1bf30*/  @!P2 IMAD.IADD R190, R190, 0x1, -R251.reuse ;  /* 0x00000001bebea824 */ /* 0x100fe200078e0afb */
[----:B------:R-:W-:Y:S02]  /*1bf40*/  ISETP.GE.AND P4, PT, R30, RZ, PT ;  /* 0x000000ff1e00720c */ /* 0x000fe40003f86270 */
[----:B------:R-:W4:Y:S01]  /*1bf50*/  LDL R30, [R1+0x3a48] ;  /* 0x003a4800011e7983 */ /* 0x000f220000100800 */
[----:B------:R-:W-:Y:S02]  /*1bf60*/  @!P6 IADD3 R186, R186, -R251, RZ ;  /* 0x800000fbbabae210 */ /* 0x000fe40007ffe0ff */
[----:B------:R-:W-:Y:S01]  /*1bf70*/  ISETP.GT.U32.AND P6, PT, R251, R193, PT ;  /* 0x000000c1fb00720c */ /* 0x000fe20003fc4070 */
[----:B------:R-:W-:-:S12]  /*1bf80*/  @!P1 IMAD.IADD R191, R191, 0x1, -R251 ;  /* 0x00000001bfbf9824 */ /* 0x000fd800078e0afb */
[----:B------:R-:W-:Y:S02]  /*1bf90*/  @!P6 IADD3 R193, R193, -R251, RZ ;  /* 0x800000fbc1c1e210 */ /* 0x000fe40007ffe0ff */
[----:B---3--:R-:W-:Y:S02]  /*1bfa0*/  ISETP.GE.AND P2, PT, R27, RZ, PT ;  /* 0x000000ff1b00720c */ /* 0x008fe40003f46270 */
[----:B------:R-:W3:Y:S01]  /*1bfb0*/  LDL R27, [R1+0x3a20] ;  /* 0x003a2000011b7983 */ /* 0x000ee20000100800 */
[----:B--2---:R-:W-:-:S03]  /*1bfc0*/  ISETP.GE.AND P1, PT, R26, RZ, PT ;  /* 0x000000ff1a00720c */ /* 0x004fc60003f26270 */
[----:B------:R-:W2:Y:S10]  /*1bfd0*/  LDL R26, [R1+0x3a44] ;  /* 0x003a4400011a7983 */ /* 0x000eb40000100800 */
[----:B------:R-:W-:Y:S01]  /*1bfe0*/  @!P1 IMAD.MOV R186, RZ, RZ, -R186 ;  /* 0x000000ffffba9224 */ /* 0x000fe200078e0aba */
[----:B------:R-:W-:-:S13]  /*1bff0*/  ISETP.GT.U32.AND P1, PT, R251, R193, PT ;  /* 0x000000c1fb00720c */ /* 0x000fda0003f24070 */
[----:B------:R-:W-:Y:S01]  /*1c000*/  @!P1 IMAD.IADD R193, R193, 0x1, -R251 ;  /* 0x00000001c1c19824 */ /* 0x000fe200078e0afb */
[----:B----4-:R-:W-:Y:S02]  /*1c010*/  ISETP.GE.AND P1, PT, R29, RZ, PT ;  /* 0x000000ff1d00720c */ /* 0x010fe40003f26270 */
[----:B------:R-:W4:Y:S01]  /*1c020*/  LDL R29, [R1+0x39f8] ;  /* 0x0039f800011d7983 */ /* 0x000f220000100800 */
[C---:B------:R-:W-:Y:S01]  /*1c030*/  ISETP.GT.U32.AND P3, PT, R251.reuse, R185, PT ;  /* 0x000000b9fb00720c */ /* 0x040fe20003f64070 */
[----:B------:R-:W-:Y:S01]  /*1c040*/  @!P0 IMAD.MOV R183, RZ, RZ, -R183 ;  /* 0x000000ffffb78224 */ /* 0x000fe200078e0ab7 */
[----:B------:R-:W-:-:S11]  /*1c050*/  ISETP.GT.U32.AND P0, PT, R251, R189, PT ;  /* 0x000000bdfb00720c */ /* 0x000fd60003f04070 */
[--C-:B------:R-:W-:Y:S01]  /*1c060*/  @!P3 IMAD.IADD R185, R185, 0x1, -R251.reuse ;  /* 0x00000001b9b9b824 */ /* 0x100fe200078e0afb */
[----:B------:R-:W-:Y:S01]  /*1c070*/  ISETP.GT.U32.AND P3, PT, R251, R192, PT ;  /* 0x000000c0fb00720c */ /* 0x000fe20003f64070 */
[----:B------:R-:W-:Y:S01]  /*1c080*/  @!P0 IMAD.IADD R189, R189, 0x1, -R251 ;  /* 0x00000001bdbd8824 */ /* 0x000fe200078e0afb */
[C---:B------:R-:W-:Y:S01]  /*1c090*/  ISETP.GT.U32.AND P0, PT, R251.reuse, R195, PT ;  /* 0x000000c3fb00720c */ /* 0x040fe20003f04070 */
[----:B------:R-:W-:Y:S01]  /*1c0a0*/  @!P2 IMAD.MOV R185, RZ, RZ, -R185 ;  /* 0x000000ffffb9a224 */ /* 0x000fe200078e0ab9 */
[----:B------:R-:W-:-:S09]  /*1c0b0*/  ISETP.GT.U32.AND P2, PT, R251, R191, PT ;  /* 0x000000bffb00720c */ /* 0x000fd20003f44070 */
[--C-:B------:R-:W-:Y:S01]  /*1c0c0*/  @!P3 IMAD.IADD R192, R192, 0x1, -R251.reuse ;  /* 0x00000001c0c0b824 */ /* 0x100fe200078e0afb */
[----:B------:R-:W-:Y:S01]  /*1c0d0*/  ISETP.GE.AND P3, PT, R25, RZ, PT ;  /* 0x000000ff1900720c */ /* 0x000fe20003f66270 */
[----:B------:R-:W-:Y:S01]  /*1c0e0*/  @!P4 IMAD.MOV R182, RZ, RZ, -R182 ;  /* 0x000000ffffb6c224 */ /* 0x000fe200078e0ab6 */
[----:B------:R-:W-:Y:S01]  /*1c0f0*/  @!P0 IADD3 R195, R195, -R251, RZ ;  /* 0x800000fbc3c38210 */ /* 0x000fe20007ffe0ff */
[----:B------:R-:W-:Y:S01]  /*1c100*/  @!P2 IMAD.IADD R191, R191, 0x1, -R251 ;  /* 0x00000001bfbfa824 */ /* 0x000fe200078e0afb */
[C---:B------:R-:W-:Y:S01]  /*1c110*/  ISETP.GT.U32.AND P4, PT, R251.reuse, R188, PT ;  /* 0x000000bcfb00720c */ /* 0x040fe20003f84070 */
[----:B------:R-:W4:Y:S01]  /*1c120*/  LDL R25, [R1+0x39fc] ;  /* 0x0039fc0001197983 */ /* 0x000f220000100800 */
[----:B------:R-:W-:-:S07]  /*1c130*/  ISETP.GT.U32.AND P2, PT, R251, R197, PT ;  /* 0x000000c5fb00720c */ /* 0x000fce0003f44070 */
[----:B------:R-:W-:Y:S01]  /*1c140*/  @!P3 IMAD.MOV R187, RZ, RZ, -R187 ;  /* 0x000000ffffbbb224 */ /* 0x000fe200078e0abb */
[----:B------:R-:W-:-:S03]  /*1c150*/  ISETP.GT.U32.AND P3, PT, R251, R194, PT ;  /* 0x000000c2fb00720c */ /* 0x000fc60003f64070 */
[----:B------:R-:W-:Y:S02]  /*1c160*/  @!P4 IADD3 R188, R188, -R251, RZ ;  /* 0x800000fbbcbcc210 */ /* 0x000fe40007ffe0ff */
[----:B------:R-:W-:Y:S02]  /*1c170*/  ISETP.GE.AND P0, PT, R28, RZ, PT ;  /* 0x000000ff1c00720c */ /* 0x000fe40003f06270 */
[----:B------:R-:W4:Y:S06]  /*1c180*/  LDL R28, [R1+0x3a1c] ;  /* 0x003a1c00011c7983 */ /* 0x000f2c0000100800 */
[--C-:B------:R-:W-:Y:S01]  /*1c190*/  @!P3 IMAD.IADD R194, R194, 0x1, -R251.reuse ;  /* 0x00000001c2c2b824 */ /* 0x100fe200078e0afb */
[----:B------:R-:W-:Y:S01]  /*1c1a0*/  ISETP.GT.U32.AND P3, PT, R251, R199, PT ;  /* 0x000000c7fb00720c */ /* 0x000fe20003f64070 */
[----:B------:R-:W-:Y:S01]  /*1c1b0*/  @!P2 IMAD.IADD R197, R197, 0x1, -R251 ;  /* 0x00000001c5c5a824 */ /* 0x000fe200078e0afb */
[----:B------:R-:W-:-:S02]  /*1c1c0*/  ISETP.GE.AND P4, PT, R30, RZ, PT ;  /* 0x000000ff1e00720c */ /* 0x000fc40003f86270 */
[----:B------:R-:W4:Y:S01]  /*1c1d0*/  LDL R30, [R1+0x39b0] ;  /* 0x0039b000011e7983 */ /* 0x000f220000100800 */
[----:B------:R-:W-:-:S08]  /*1c1e0*/  ISETP.GT.U32.AND P6, PT, R251, R192, PT ;  /* 0x000000c0fb00720c */ /* 0x000fd00003fc4070 */
[----:B------:R-:W-:Y:S01]  /*1c1f0*/  @!P3 IMAD.IADD R199, R199, 0x1, -R251 ;  /* 0x00000001c7c7b824 */ /* 0x000fe200078e0afb */
[----:B------:R-:W-:-:S04]  /*1c200*/  ISETP.GT.U32.AND P3, PT, R251, R194, PT ;  /* 0x000000c2fb00720c */ /* 0x000fc80003f64070 */
[----:B------:R-:W-:Y:S01]  /*1c210*/  @!P6 IMAD.IADD R192, R192, 0x1, -R251 ;  /* 0x00000001c0c0e824 */ /* 0x000fe200078e0afb */
[----:B------:R-:W-:-:S08]  /*1c220*/  ISETP.GT.U32.AND P6, PT, R251, R198, PT ;  /* 0x000000c6fb00720c */ /* 0x000fd00003fc4070 */
[----:B------:R-:W-:Y:S01]  /*1c230*/  @!P3 IMAD.IADD R194, R194, 0x1, -R251 ;  /* 0x00000001c2c2b824 */ /* 0x000fe200078e0afb */
[----:B------:R-:W-:-:S04]  /*1c240*/  ISETP.GT.U32.AND P3, PT, R251, R201, PT ;  /* 0x000000c9fb00720c */ /* 0x000fc80003f64070 */
[----:B------:R-:W-:-:S09]  /*1c250*/  @!P6 IMAD.IADD R198, R198, 0x1, -R251 ;  /* 0x00000001c6c6e824 */ /* 0x000fd200078e0afb */
[----:B------:R-:W-:Y:S01]  /*1c260*/  @!P3 IMAD.IADD R201, R201, 0x1, -R251 ;  /* 0x00000001c9c9b824 */ /* 0x000fe200078e0afb */
[----:B---3--:R-:W-:Y:S02]  /*1c270*/  ISETP.GE.AND P2, PT, R27, RZ, PT ;  /* 0x000000ff1b00720c */ /* 0x008fe40003f46270 */
[----:B------:R-:W3:Y:S01]  /*1c280*/  LDL R27, [R1+0x3a40] ;  /* 0x003a4000011b7983 */ /* 0x000ee20000100800 */
[----:B--2---:R-:W-:-:S03]  /*1c290*/  ISETP.GE.AND P6, PT, R26, RZ, PT ;  /* 0x000000ff1a00720c */ /* 0x004fc60003fc6270 */
[----:B------:R-:W2:Y:S01]  /*1c2a0*/  LDL R26, [R1+0x3a58] ;  /* 0x003a5800011a7983 */ /* 0x000ea20000100800 */
[----:B----4-:R-:W-:-:S03]  /*1c2b0*/  ISETP.GE.AND P3, PT, R29, RZ, PT ;  /* 0x000000ff1d00720c */ /* 0x010fc60003f66270 */
[----:B------:R-:W4:Y:S01]  /*1c2c0*/  LDL R29, [R1+0x3a18] ;  /* 0x003a1800011d7983 */ /* 0x000f220000100800 */
[----:B------:R-:W-:Y:S01]  /*1c2d0*/  @!P5 IMAD.MOV R184, RZ, RZ, -R184 ;  /* 0x000000ffffb8d224 */ /* 0x000fe200078e0ab8 */
[----:B------:R-:W-:Y:S02]  /*1c2e0*/  ISETP.GT.U32.AND P5, PT, R251, R190, PT ;  /* 0x000000befb00720c */ /* 0x000fe40003fa4070 */
[----:B------:R-:W-:Y:S02]  /*1c2f0*/  @!P1 IADD3 R189, -R189, RZ, RZ ;  /* 0x000000ffbdbd9210 */ /* 0x000fe40007ffe1ff */
[----:B------:R-:W-:-:S09]  /*1c300*/  ISETP.GT.U32.AND P1, PT, R251, R195, PT ;  /* 0x000000c3fb00720c */ /* 0x000fd20003f24070 */
[----:B------:R-:W-:Y:S01]  /*1c310*/  @!P5 IMAD.IADD R190, R190, 0x1, -R251 ;  /* 0x00000001bebed824 */ /* 0x000fe200078e0afb */
[----:B------:R-:W-:-:S03]  /*1c320*/  ISETP.GT.U32.AND P5, PT, R251, R196, PT ;  /* 0x000000c4fb00720c */ /* 0x000fc60003fa4070 */
[----:B------:R-:W-:Y:S01]  /*1c330*/  @!P1 IMAD.IADD R195, R195, 0x1, -R251 ;  /* 0x00000001c3c39824 */ /* 0x000fe200078e0afb */
[----:B------:R-:W-:Y:S01]  /*1c340*/  ISETP.GT.U32.AND P1, PT, R251, R202, PT ;  /* 0x000000cafb00720c */ /* 0x000fe20003f24070 */
[----:B------:R-:W-:-:S08]  /*1c350*/  @!P0 IMAD.MOV R190, RZ, RZ, -R190 ;  /* 0x000000ffffbe8224 */ /* 0x000fd000078e0abe */
[----:B------:R-:W-:-:S05]  /*1c360*/  @!P5 IMAD.IADD R196, R196, 0x1, -R251 ;  /* 0x00000001c4c4d824 */ /* 0x000fca00078e0afb */
[C---:B------:R-:W-:Y:S01]  /*1c370*/  ISETP.GT.U32.AND P0, PT, R251.reuse, R196, PT ;  /* 0x000000c4fb00720c */ /* 0x040fe20003f04070 */
[----:B------:R-:W-:Y:S02]  /*1c380*/  @!P1 IMAD.IADD R202, R202, 0x1, -R251 ;  /* 0x00000001caca9824 */ /* 0x000fe400078e0afb */
[----:B------:R-:W-:Y:S01]  /*1c390*/  @!P2 IMAD.MOV R192, RZ, RZ, -R192 ;  /* 0x000000ffffc0a224 */ /* 0x000fe200078e0ac0 */
[C---:B------:R-:W-:Y:S01]  /*1c3a0*/  ISETP.GT.U32.AND P2, PT, R251.reuse, R198, PT ;  /* 0x000000c6fb00720c */ /* 0x040fe20003f44070 */
[----:B------:R-:W-:Y:S01]  /*1c3b0*/  @!P6 IMAD.MOV R193, RZ, RZ, -R193 ;  /* 0x000000ffffc1e224 */ /* 0x000fe200078e0ac1 */
[----:B------:R-:W-:-:S07]  /*1c3c0*/  ISETP.GT.U32.AND P6, PT, R251, R200, PT ;  /* 0x000000c8fb00720c */ /* 0x000fce0003fc4070 */
[----:B------:R-:W-:Y:S02]  /*1c3d0*/  @!P0 IADD3 R196, R196, -R251, RZ ;  /* 0x800000fbc4c48210 */ /* 0x000fe40007ffe0ff */
[C---:B------:R-:W-:Y:S02]  /*1c3e0*/  ISETP.GT.U32.AND P0, PT, R251.reuse, R203, PT ;  /* 0x000000cbfb00720c */ /* 0x040fe40003f04070 */
[----:B------:R-:W-:Y:S02]  /*1c3f0*/  ISETP.GE.AND P1, PT, R28, RZ, PT ;  /* 0x000000ff1c00720c */ /* 0x000fe40003f26270 */
[----:B------:R-:W4:Y:S01]  /*1c400*/  LDL R28, [R1+0x3a3c] ;  /* 0x003a3c00011c7983 */ /* 0x000f220000100800 */
[--C-:B------:R-:W-:Y:S01]  /*1c410*/  @!P2 IMAD.IADD R198, R198, 0x1, -R251.reuse ;  /* 0x00000001c6c6a824 */ /* 0x100fe200078e0afb */
[----:B------:R-:W-:Y:S01]  /*1c420*/  ISETP.GT.U32.AND P2, PT, R251, R205, PT ;  /* 0x000000cdfb00720c */ /* 0x000fe20003f44070 */
[----:B------:R-:W-:Y:S01]  /*1c430*/  @!P6 IMAD.IADD R200, R200, 0x1, -R251 ;  /* 0x00000001c8c8e824 */ /* 0x000fe200078e0afb */
[----:B------:R-:W-:-:S02]  /*1c440*/  ISETP.GE.AND P5, PT, R25, RZ, PT ;  /* 0x000000ff1900720c */ /* 0x000fc40003fa6270 */
[----:B------:R-:W-:Y:S02]  /*1c450*/  ISETP.GE.AND P6, PT, R30, RZ, PT ;  /* 0x000000ff1e00720c */ /* 0x000fe40003fc6270 */
[----:B------:R-:W4:Y:S01]  /*1c460*/  LDL R30, [R1+0x39f4] ;  /* 0x0039f400011e7983 */ /* 0x000f220000100800 */
[----:B------:R-:W-:Y:S01]  /*1c470*/  @!P0 IADD3 R203, R203, -R251, RZ ;  /* 0x800000fbcbcb8210 */ /* 0x000fe20007ffe0ff */
[----:B------:R-:W-:Y:S01]  /*1c480*/  @!P4 IMAD.MOV R188, RZ, RZ, -R188 ;  /* 0x000000ffffbcc224 */ /* 0x000fe200078e0abc */
[----:B------:R-:W-:-:S04]  /*1c490*/  ISETP.GT.U32.AND P4, PT, R251, R197, PT ;  /* 0x000000c5fb00720c */ /* 0x000fc80003f84070 */
[----:B------:R-:W-:Y:S01]  /*1c4a0*/  @!P2 IMAD.IADD R205, R205, 0x1, -R251 ;  /* 0x00000001cdcda824 */ /* 0x000fe200078e0afb */
[C---:B------:R-:W-:Y:S01]  /*1c4b0*/  ISETP.GT.U32.AND P2, PT, R251.reuse, R200, PT ;  /* 0x000000c8fb00720c */ /* 0x040fe20003f44070 */
[----:B------:R-:W-:Y:S01]  /*1c4c0*/  @!P5 IMAD.MOV R191, RZ, RZ, -R191 ;  /* 0x000000ffffbfd224 */ /* 0x000fe200078e0abf */
[----:B------:R-:W-:-:S06]  /*1c4d0*/  ISETP.GT.U32.AND P5, PT, R251, R199, PT ;  /* 0x000000c7fb00720c */ /* 0x000fcc0003fa4070 */
[----:B------:R-:W-:Y:S01]  /*1c4e0*/  @!P4 IMAD.IADD R197, R197, 0x1, -R251 ;  /* 0x00000001c5c5c824 */ /* 0x000fe200078e0afb */
[----:B------:R-:W-:-:S04]  /*1c4f0*/  ISETP.GT.U32.AND P4, PT, R251, R204, PT ;  /* 0x000000ccfb00720c */ /* 0x000fc80003f84070 */
[--C-:B------:R-:W-:Y:S01]  /*1c500*/  @!P2 IMAD.IADD R200, R200, 0x1, -R251.reuse ;  /* 0x00000001c8c8a824 */ /* 0x100fe200078e0afb */
[----:B------:R-:W-:Y:S01]  /*1c510*/  ISETP.GT.U32.AND P2, PT, R251, R207, PT ;  /* 0x000000cffb00720c */ /* 0x000fe20003f44070 */
[----:B------:R-:W-:Y:S01]  /*1c520*/  @!P5 IMAD.IADD R199, R199, 0x1, -R251 ;  /* 0x00000001c7c7d824 */ /* 0x000fe200078e0afb */
[----:B------:R-:W-:Y:S02]  /*1c530*/  ISETP.GE.AND P5, PT, R31, RZ, PT ;  /* 0x000000ff1f00720c */ /* 0x000fe40003fa6270 */
[----:B------:R-:W-:-:S04]  /*1c540*/  IADD3 R31, R246, 0x1fc, RZ ;  /* 0x000001fcf61f7810 */ /* 0x000fc80007ffe0ff */
[----:B------:R-:W-:-:S05]  /*1c550*/  @!P4 IMAD.IADD R204, R204, 0x1, -R251 ;  /* 0x00000001ccccc824 */ /* 0x000fca00078e0afb */
[----:B------:R-:W-:Y:S01]  /*1c560*/  @!P2 IMAD.IADD R207, R207, 0x1, -R251 ;  /* 0x00000001cfcfa824 */ /* 0x000fe200078e0afb */
[----:B---3--:R-:W-:Y:S02]  /*1c570*/  ISETP.GE.AND P0, PT, R27, RZ, PT ;  /* 0x000000ff1b00720c */ /* 0x008fe40003f06270 */
[----:B------:R-:W3:Y:S11]  /*1c580*/  LDL R27, [R1+0x3a54] ;  /* 0x003a5400011b7983 */ /* 0x000ef60000100800 */
[----:B------:R-:W-:-:S02]  /*1c590*/  @!P0 IADD3 R198, -R198, RZ, RZ ;  /* 0x000000ffc6c68210 */ /* 0x000fc40007ffe1ff */
[----:B------:R-:W-:Y:S02]  /*1c5a0*/  ISETP.GT.U32.AND P0, PT, R251, R205, PT ;  /* 0x000000cdfb00720c */ /* 0x000fe40003f04070 */
[----:B--2---:R-:W-:Y:S02]  /*1c5b0*/  ISETP.GE.AND P4, PT, R26, RZ, PT ;  /* 0x000000ff1a00720c */ /* 0x004fe40003f86270 */
[----:B------:R-:W2:Y:S04]  /*1c5c0*/  LDL R26, [R1+0x39a8] ;  /* 0x0039a800011a7983 */ /* 0x000ea80000100800 */
[----:B------:R1:W-:Y:S01]  /*1c5d0*/  STL [R1+0x3310], R31 ;  /* 0x0033101f01007387 */ /* 0x0003e20000100800 */
[----:B------:R-:W-:-:S04]  /*1c5e0*/  @!P5 IMAD.MOV R194, RZ, RZ, -R194 ;  /* 0x000000ffffc2d224 */ /* 0x000fc800078e0ac2 */
[----:B------:R-:W-:Y:S01]  /*1c5f0*/  @!P0 IADD3 R205, R205, -R251, RZ ;  /* 0x800000fbcdcd8210 */ /* 0x000fe20007ffe0ff */
[----:B------:R-:W-:Y:S01]  /*1c600*/  @!P3 IMAD.MOV R196, RZ, RZ, -R196 ;  /* 0x000000ffffc4b224 */ /* 0x000fe200078e0ac4 */
[----:B------:R-:W-:Y:S02]  /*1c610*/  ISETP.GE.AND P0, PT, R41, RZ, PT ;  /* 0x000000ff2900720c */ /* 0x000fe40003f06270 */
[----:B----4-:R-:W-:Y:S01]  /*1c620*/  ISETP.GE.AND P2, PT, R29, RZ, PT ;  /* 0x000000ff1d00720c */ /* 0x010fe20003f46270 */
[----:B------:R-:W4:Y:S04]  /*1c630*/  LDL R41, [R1+0x39f0] ;  /* 0x0039f00001297983 */ /* 0x000f280000100800 */
[----:B------:R-:W2:Y:S01]  /*1c640*/  LDL R29, [R1+0x39e4] ;  /* 0x0039e400011d7983 */ /* 0x000ea20000100800 */
[----:B------:R-:W-:-:S02]  /*1c650*/  ISETP.GT.U32.AND P5, PT, R251, R201, PT ;  /* 0x000000c9fb00720c */ /* 0x000fc40003fa4070 */
[----:B------:R-:W-:Y:S01]  /*1c660*/  ISETP.GT.U32.AND P3, PT, R251, R202, PT ;  /* 0x000000cafb00720c */ /* 0x000fe20003f64070 */
[----:B------:R-:W-:Y:S01]  /*1c670*/  @!P4 IMAD.MOV R199, RZ, RZ, -R199 ;  /* 0x000000ffffc7c224 */ /* 0x000fe200078e0ac7 */
[----:B------:R-:W2:Y:S01]  /*1c680*/  LDL R42, [R1+0x390c] ;  /* 0x00390c00012a7983 */ /* 0x000ea20000100800 */
[----:B------:R-:W-:Y:S02]  /*1c690*/  @!P1 IMAD.MOV R197, RZ, RZ, -R197 ;  /* 0x000000ffffc59224 */ /* 0x000fe400078e0ac5 */
[----:B------:R-:W-:Y:S01]  /*1c6a0*/  @!P6 IMAD.MOV R195, RZ, RZ, -R195 ;  /* 0x000000ffffc3e224 */ /* 0x000fe200078e0ac3 */
[----:B------:R-:W2:Y:S05]  /*1c6b0*/  LDL R43, [R1+0x3884] ;  /* 0x00388400012b7983 */ /* 0x000eaa0000100800 */
[----:B------:R-:W-:Y:S01]  /*1c6c0*/  @!P5 IMAD.IADD R201, R201, 0x1, -R251 ;  /* 0x00000001c9c9d824 */ /* 0x000fe200078e0afb */
[----:B------:R-:W-:-:S02]  /*1c6d0*/  ISETP.GT.U32.AND P5, PT, R251, R208, PT ;  /* 0x000000d0fb00720c */ /* 0x000fc40003fa4070 */
[C---:B------:R-:W-:Y:S01]  /*1c6e0*/  ISETP.GT.U32.AND P4, PT, R251.reuse, R206, PT ;  /* 0x000000cefb00720c */ /* 0x040fe20003f84070 */
[----:B------:R-:W-:Y:S01]  /*1c6f0*/  @!P3 IMAD.IADD R202, R202, 0x1, -R251 ;  /* 0x00000001cacab824 */ /* 0x000fe200078e0afb */
[----:B------:R-:W-:-:S09]  /*1c700*/  ISETP.GT.U32.AND P3, PT, R251, R209, PT ;  /* 0x000000d1fb00720c */ /* 0x000fd20003f64070 */
[--C-:B------:R-:W-:Y:S02]  /*1c710*/  @!P5 IMAD.IADD R208, R208, 0x1, -R251.reuse ;  /* 0x00000001d0d0d824 */ /* 0x100fe400078e0afb */
[--C-:B------:R-:W-:Y:S02]  /*1c720*/  @!P4 IMAD.IADD R206, R206, 0x1, -R251.reuse ;  /* 0x00000001cecec824 */ /* 0x100fe400078e0afb */
[----:B------:R-:W-:Y:S01]  /*1c730*/  @!P3 IMAD.IADD R209, R209, 0x1, -R251 ;  /* 0x00000001d1d1b824 */ /* 0x000fe200078e0afb */
[----:B------:R-:W-:Y:S02]  /*1c740*/  ISETP.GE.AND P5, PT, R28, RZ, PT ;  /* 0x000000ff1c00720c */ /* 0x000fe40003fa6270 */
[----:B------:R-:W2:Y:S01]  /*1c750*/  LDL R28, [R1+0x393c] ;  /* 0x00393c00011c7983 */ /* 0x000ea20000100800 */
[----:B------:R-:W-:Y:S02]  /*1c760*/  ISETP.GE.AND P4, PT, R30, RZ, PT ;  /* 0x000000ff1e00720c */ /* 0x000fe40003f86270 */
[----:B------:R-:W-:Y:S01]  /*1c770*/  @!P0 IADD3 R200, -R200, RZ, RZ ;  /* 0x000000ffc8c88210 */ /* 0x000fe20007ffe1ff */
[----:B------:R-:W2:Y:S01]  /*1c780*/  LDL R30, [R1+0x39e8] ;  /* 0x0039e800011e7983 */ /* 0x000ea20000100800 */
[----:B------:R-:W-:-:S09]  /*1c790*/  ISETP.GT.U32.AND P0, PT, R251, R206, PT ;  /* 0x000000cefb00720c */ /* 0x000fd20003f04070 */
[----:B------:R-:W-:Y:S01]  /*1c7a0*/  @!P4 IMAD.MOV R201, RZ, RZ, -R201 ;  /* 0x000000ffffc9c224 */ /* 0x000fe200078e0ac9 */
[----:B------:R-:W-:-:S03]  /*1c7b0*/  ISETP.GT.U32.AND P4, PT, R251, R207, PT ;  /* 0x000000cffb00720c */ /* 0x000fc60003f84070 */
[----:B------:R-:W-:-:S10]  /*1c7c0*/  @!P0 IMAD.IADD R206, R206, 0x1, -R251 ;  /* 0x00000001cece8824 */ /* 0x000fd400078e0afb */
[----:B------:R-:W-:Y:S02]  /*1c7d0*/  @!P4 IADD3 R207, R207, -R251, RZ ;  /* 0x800000fbcfcfc210 */ /* 0x000fe40007ffe0ff */
        /* <DEDUP_REMOVED lines=8> */
[C---:B------:R-:W-:Y:S02]  /*1c860*/  ISETP.GT.U32.AND P1, PT, R251.reuse, R203, PT ;  /* 0x000000cbfb00720c */ /* 0x040fe40003f24070 */
[----:B------:R-:W-:-:S11]  /*1c870*/  ISETP.GT.U32.AND P6, PT, R251, R204, PT ;  /* 0x000000ccfb00720c */ /* 0x000fd60003fc4070 */
[----:B------:R-:W-:Y:S01]  /*1c880*/  @!P1 IMAD.IADD R203, R203, 0x1, -R251 ;  /* 0x00000001cbcb9824 */ /* 0x000fe200078e0afb */
[----:B------:R-:W-:-:S03]  /*1c890*/  ISETP.GT.U32.AND P1, PT, R251, R210, PT ;  /* 0x000000d2fb00720c */ /* 0x000fc60003f24070 */
[----:B------:R-:W-:Y:S01]  /*1c8a0*/  @!P5 IMAD.MOV R203, RZ, RZ, -R203 ;  /* 0x000000ffffcbd224 */ /* 0x000fe200078e0acb */
[----:B------:R-:W-:-:S09]  /*1c8b0*/  ISETP.GT.U32.AND P5, PT, R251, R209, PT ;  /* 0x000000d1fb00720c */ /* 0x000fd20003fa4070 */
[--C-:B------:R-:W-:Y:S01]  /*1c8c0*/  @!P1 IMAD.IADD R210, R210, 0x1, -R251.reuse ;  /* 0x00000001d2d29824 */ /* 0x100fe200078e0afb */
[----:B------:R-:W-:Y:S02]  /*1c8d0*/  ISETP.GE.AND P1, PT, R26, RZ, PT ;  /* 0x000000ff1a00720c */ /* 0x000fe40003f26270 */
[----:B------:R-:W2:Y:S01]  /*1c8e0*/  LDL R26, [R1+0x39a4] ;  /* 0x0039a400011a7983 */ /* 0x000ea20000100800 */
[--C-:B------:R-:W-:Y:S02]  /*1c8f0*/  @!P6 IMAD.IADD R204, R204, 0x1, -R251.reuse ;  /* 0x00000001cccce824 */ /* 0x100fe400078e0afb */
[----:B------:R-:W-:Y:S01]  /*1c900*/  @!P5 IMAD.IADD R209, R209, 0x1, -R251 ;  /* 0x00000001d1d1d824 */ /* 0x000fe200078e0afb */
[C---:B------:R-:W-:Y:S01]  /*1c910*/  ISETP.GT.U32.AND P5, PT, R251.reuse, R215, PT ;  /* 0x000000d7fb00720c */ /* 0x040fe20003fa4070 */
[----:B------:R-:W-:Y:S01]  /*1c920*/  @!P3 IMAD.MOV R204, RZ, RZ, -R204 ;  /* 0x000000ffffccb224 */ /* 0x000fe200078e0acc */
[C---:B------:R-:W-:Y:S02]  /*1c930*/  ISETP.GT.U32.AND P3, PT, R251.reuse, R210, PT ;  /* 0x000000d2fb00720c */ /* 0x040fe40003f64070 */
[----:B------:R-:W-:-:S03]  /*1c940*/  ISETP.GT.U32.AND P6, PT, R251, R211, PT ;  /* 0x000000d3fb00720c */ /* 0x000fc60003fc4070 */
[----:B------:R-:W-:Y:S01]  /*1c950*/  @!P1 IMAD.MOV R205, RZ, RZ, -R205 ;  /* 0x000000ffffcd9224 */ /* 0x000fe200078e0acd */
[----:B------:R-:W-:-:S05]  /*1c960*/  ISETP.GT.U32.AND P1, PT, R251, R212, PT ;  /* 0x000000d4fb00720c */ /* 0x000fca0003f24070 */
[--C-:B------:R-:W-:Y:S02]  /*1c970*/  @!P5 IMAD.IADD R215, R215, 0x1, -R251.reuse ;  /* 0x00000001d7d7d824 */ /* 0x100fe400078e0afb */
[--C-:B------:R-:W-:Y:S01]  /*1c980*/  @!P3 IMAD.IADD R210, R210, 0x1, -R251.reuse ;  /* 0x00000001d2d2b824 */ /* 0x100fe200078e0afb */
[----:B------:R-:W-:Y:S02]  /*1c990*/  ISETP.GT.U32.AND P3, PT, R251, R216, PT ;  /* 0x000000d8fb00720c */ /* 0x000fe40003f64070 */
[----:B------:R-:W-:Y:S02]  /*1c9a0*/  ISETP.GE.AND P5, PT, R28, RZ, PT ;  /* 0x000000ff1c00720c */ /* 0x000fe40003fa6270 */
[----:B------:R-:W2:Y:S01]  /*1c9b0*/  LDL R28, [R1+0x3850] ;  /* 0x00385000011c7983 */ /* 0x000ea20000100800 */
[--C-:B------:R-:W-:Y:S02]  /*1c9c0*/  @!P6 IMAD.IADD R211, R211, 0x1, -R251.reuse ;  /* 0x00000001d3d3e824 */ /* 0x100fe400078e0afb */
[----:B------:R-:W-:Y:S01]  /*1c9d0*/  @!P1 IMAD.IADD R212, R212, 0x1, -R251 ;  /* 0x00000001d4d49824 */ /* 0x000fe200078e0afb */
[----:B------:R-:W-:-:S05]  /*1c9e0*/  ISETP.GT.U32.AND P1, PT, R251, R217, PT ;  /* 0x000000d9fb00720c */ /* 0x000fca0003f24070 */
[----:B------:R-:W-:Y:S01]  /*1c9f0*/  @!P3 IMAD.IADD R216, R216, 0x1, -R251 ;  /* 0x00000001d8d8b824 */ /* 0x000fe200078e0afb */
[----:B------:R-:W-:-:S07]  /*1ca00*/  ISETP.GT.U32.AND P6, PT, R251, R211, PT ;  /* 0x000000d3fb00720c */ /* 0x000fce0003fc4070 */
[----:B------:R-:W-:Y:S01]  /*1ca10*/  @!P1 IMAD.IADD R217, R217, 0x1, -R251 ;  /* 0x00000001d9d99824 */ /* 0x000fe200078e0afb */
[----:B------:R-:W-:-:S05]  /*1ca20*/  ISETP.GT.U32.AND P1, PT, R251, R213, PT ;  /* 0x000000d5fb00720c */ /* 0x000fca0003f24070 */
[--C-:B------:R-:W-:Y:S01]  /*1ca30*/  @!P6 IMAD.IADD R211, R211, 0x1, -R251.reuse ;  /* 0x00000001d3d3e824 */ /* 0x100fe200078e0afb */
[----:B------:R-:W-:Y:S02]  /*1ca40*/  ISETP.GE.AND P6, PT, R30, RZ, PT ;  /* 0x000000ff1e00720c */ /* 0x000fe40003fc6270 */
[----:B------:R-:W2:Y:S05]  /*1ca50*/  LDL R30, [R1+0x38dc] ;  /* 0x0038dc00011e7983 */ /* 0x000eaa0000100800 */
[----:B------:R-:W-:Y:S01]  /*1ca60*/  @!P1 IMAD.IADD R213, R213, 0x1, -R251 ;  /* 0x00000001d5d59824 */ /* 0x000fe200078e0afb */
[C---:B------:R-:W-:Y:S01]  /*1ca70*/  ISETP.GT.U32.AND P1, PT, R251.reuse, R220, PT ;  /* 0x000000dcfb00720c */ /* 0x040fe20003f24070 */
[----:B------:R-:W-:Y:S01]  /*1ca80*/  @!P5 IMAD.MOV R210, RZ, RZ, -R210 ;  /* 0x000000ffffd2d224 */ /* 0x000fe200078e0ad2 */
[----:B------:R-:W-:-:S11]  /*1ca90*/  ISETP.GT.U32.AND P5, PT, R251, R217, PT ;  /* 0x000000d9fb00720c */ /* 0x000fd60003fa4070 */
[--C-:B------:R-:W-:Y:S02]  /*1caa0*/  @!P1 IMAD.IADD R220, R220, 0x1, -R251.reuse ;  /* 0x00000001dcdc9824 */ /* 0x100fe400078e0afb */
[----:B------:R-:W-:Y:S01]  /*1cab0*/  @!P5 IMAD.IADD R217, R217, 0x1, -R251 ;  /* 0x00000001d9d9d824 */ /* 0x000fe200078e0afb */
[----:B------:R-:W-:Y:S02]  /*1cac0*/  ISETP.GE.AND P5, PT, R42, RZ, PT ;  /* 0x000000ff2a00720c */ /* 0x000fe40003fa6270 */
[----:B------:R-:W2:Y:S01]  /*1cad0*/  LDL R42, [R1+0x38b0] ;  /* 0x0038b000012a7983 */ /* 0x000ea20000100800 */
[----:B---3--:R-:W-:-:S03]  /*1cae0*/  ISETP.GE.AND P3, PT, R27, RZ, PT ;  /* 0x000000ff1b00720c */ /* 0x008fc60003f66270 */
[----:B------:R-:W3:Y:S10]  /*1caf0*/  LDL R27, [R1+0x383c] ;  /* 0x00383c00011b7983 */ /* 0x000ef40000100800 */
[----:B------:R-:W-:Y:S01]  /*1cb00*/  @!P3 IMAD.MOV R211, RZ, RZ, -R211 ;  /* 0x000000ffffd3b224 */ /* 0x000fe200078e0ad3 */
[----:B------:R-:W-:-:S13]  /*1cb10*/  ISETP.GT.U32.AND P3, PT, R251, R218, PT ;  /* 0x000000dafb00720c */ /* 0x000fda0003f64070 */
[----:B------:R-:W-:Y:S01]  /*1cb20*/  @!P3 IMAD.IADD R218, R218, 0x1, -R251 ;  /* 0x00000001dadab824 */ /* 0x000fe200078e0afb */
[----:B----4-:R-:W-:Y:S02]  /*1cb30*/  ISETP.GE.AND P3, PT, R41, RZ, PT ;  /* 0x000000ff2900720c */ /* 0x010fe40003f66270 */
[----:B------:R-:W4:Y:S01]  /*1cb40*/  LDL R41, [R1+0x37a0] ;  /* 0x0037a00001297983 */ /* 0x000f220000100800 */
[----:B--2---:R-:W-:-:S03]  /*1cb50*/  ISETP.GE.AND P1, PT, R29, RZ, PT ;  /* 0x000000ff1d00720c */ /* 0x004fc60003f26270 */
[----:B------:R-:W2:Y:S01]  /*1cb60*/  LDL R29, [R1+0x3780] ;  /* 0x00378000011d7983 */ /* 0x000ea20000100800 */
[----:B------:R-:W-:Y:S01]  /*1cb70*/  @!P2 IMAD.MOV R202, RZ, RZ, -R202 ;  /* 0x000000ffffcaa224 */ /* 0x000fe200078e0aca */
[----:B------:R-:W-:-:S13]  /*1cb80*/  ISETP.GT.U32.AND P2, PT, R251, R208, PT ;  /* 0x000000d0fb00720c */ /* 0x000fda0003f44070 */
[----:B------:R-:W-:Y:S01]  /*1cb90*/  @!P2 IMAD.IADD R208, R208, 0x1, -R251 ;  /* 0x00000001d0d0a824 */ /* 0x000fe200078e0afb */
[----:B------:R-:W-:-:S04]  /*1cba0*/  ISETP.GT.U32.AND P2, PT, R251, R214, PT ;  /* 0x000000d6fb00720c */ /* 0x000fc80003f44070 */
[----:B------:R-:W-:-:S09]  /*1cbb0*/  @!P4 IADD3 R208, -R208, RZ, RZ ;  /* 0x000000ffd0d0c210 */ /* 0x000fd20007ffe1ff */
[----:B------:R-:W-:-:S04]  /*1cbc0*/  @!P2 IADD3 R214, R214, -R251, RZ ;  /* 0x800000fbd6d6a210 */ /* 0x000fc80007ffe0ff */
[----:B------:R-:W-:Y:S02]  /*1cbd0*/  ISETP.GT.U32.AND P4, PT, R251, R214, PT ;  /* 0x000000d6fb00720c */ /* 0x000fe40003f84070 */
[----:B------:R-:W-:-:S11]  /*1cbe0*/  ISETP.GE.AND P2, PT, R26, RZ, PT ;  /* 0x000000ff1a00720c */ /* 0x000fd60003f46270 */
[----:B------:R-:W-:Y:S01]  /*1cbf0*/  @!P4 IMAD.IADD R214, R214, 0x1, -R251 ;  /* 0x00000001d6d6c824 */ /* 0x000fe200078e0afb */
[C---:B------:R-:W-:Y:S01]  /*1cc00*/  ISETP.GT.U32.AND P4, PT, R251.reuse, R221, PT ;  /* 0x000000ddfb00720c */ /* 0x040fe20003f84070 */
[----:B------:R-:W-:Y:S01]  /*1cc10*/  @!P2 IMAD.MOV R209, RZ, RZ, -R209 ;  /* 0x000000ffffd1a224 */ /* 0x000fe200078e0ad1 */
[C---:B------:R-:W-:Y:S01]  /*1cc20*/  ISETP.GT.U32.AND P2, PT, R251.reuse, R215, PT ;  /* 0x000000d7fb00720c */ /* 0x040fe20003f44070 */
[----:B------:R-:W-:Y:S01]  /*1cc30*/  @!P0 IMAD.MOV R206, RZ, RZ, -R206 ;  /* 0x000000ffffce8224 */ /* 0x000fe200078e0ace */
[----:B------:R-:W-:-:S09]  /*1cc40*/  ISETP.GT.U32.AND P0, PT, R251, R212, PT ;  /* 0x000000d4fb00720c */ /* 0x000fd20003f04070 */
[--C-:B------:R-:W-:Y:S01]  /*1cc50*/  @!P4 IMAD.IADD R221, R221, 0x1, -R251.reuse ;  /* 0x00000001ddddc824 */ /* 0x100fe200078e0afb */
[----:B------:R-:W-:Y:S02]  /*1cc60*/  ISETP.GE.AND P4, PT, R28, RZ, PT ;  /* 0x000000ff1c00720c */ /* 0x000fe40003f86270 */
[----:B------:R-:W2:Y:S01]  /*1cc70*/  LDL R28, [R1+0x37dc] ;  /* 0x0037dc00011c7983 */ /* 0x000ea20000100800 */
[----:B------:R-:W-:Y:S02]  /*1cc80*/  @!P2 IADD3 R215, R215, -R251, RZ ;  /* 0x800000fbd7d7a210 */ /* 0x000fe40007ffe0ff */
[C---:B------:R-:W-:Y:S01]  /*1cc90*/  ISETP.GT.U32.AND P2, PT, R251.reuse, R222, PT ;  /* 0x000000defb00720c */ /* 0x040fe20003f44070 */
[----:B------:R-:W-:Y:S01]  /*1cca0*/  @!P0 IMAD.IADD R212, R212, 0x1, -R251 ;  /* 0x00000001d4d48824 */ /* 0x000fe200078e0afb */
[C---:B------:R-:W-:Y:S01]  /*1ccb0*/  ISETP.GT.U32.AND P0, PT, R251.reuse, R219, PT ;  /* 0x000000dbfb00720c */ /* 0x040fe20003f04070 */
[----:B------:R-:W-:Y:S01]  /*1ccc0*/  @!P6 IMAD.MOV R207, RZ, RZ, -R207 ;  /* 0x000000ffffcfe224 */ /* 0x000fe200078e0acf */
[C---:B------:R-:W-:Y:S01]  /*1ccd0*/  ISETP.GT.U32.AND P6, PT, R251.reuse, R216, PT ;  /* 0x000000d8fb00720c */ /* 0x040fe20003fc4070 */
[----:B------:R-:W-:Y:S01]  /*1cce0*/  @!P5 IMAD.MOV R212, RZ, RZ, -R212 ;  /* 0x000000ffffd4d224 */ /* 0x000fe200078e0ad4 */
[----:B------:R-:W-:-:S07]  /*1ccf0*/  ISETP.GT.U32.AND P5, PT, R251, R218, PT ;  /* 0x000000dafb00720c */ /* 0x000fce0003fa4070 */
[----:B------:R-:W-:Y:S02]  /*1cd00*/  @!P2 IADD3 R222, R222, -R251, RZ ;  /* 0x800000fbdedea210 */ /* 0x000fe40007ffe0ff */
[--C-:B------:R-:W-:Y:S02]  /*1cd10*/  @!P0 IMAD.IADD R219, R219, 0x1, -R251.reuse ;  /* 0x00000001dbdb8824 */ /* 0x100fe400078e0afb */
[----:B------:R-:W-:Y:S01]  /*1cd20*/  @!P6 IMAD.IADD R216, R216, 0x1, -R251 ;  /* 0x00000001d8d8e824 */ /* 0x000fe200078e0afb */
[C---:B------:R-:W-:Y:S01]  /*1cd30*/  ISETP.GT.U32.AND P6, PT, R251.reuse, R223, PT ;  /* 0x000000dffb00720c */ /* 0x040fe20003fc4070 */
[----:B------:R-:W-:Y:S01]  /*1cd40*/  @!P3 IMAD.MOV R213, RZ, RZ, -R213 ;  /* 0x000000ffffd5b224 */ /* 0x000fe200078e0ad5 */
[C---:B------:R-:W-:Y:S01]  /*1cd50*/  ISETP.GT.U32.AND P3, PT, R251.reuse, R219, PT ;  /* 0x000000dbfb00720c */ /* 0x040fe20003f64070 */
[----:B------:R-:W-:Y:S01]  /*1cd60*/  @!P5 IMAD.IADD R218, R218, 0x1, -R251 ;  /* 0x00000001dadad824 */ /* 0x000fe200078e0afb */
[----:B------:R-:W-:Y:S01]  /*1cd70*/  ISETP.GT.U32.AND P5, PT, R251, R225, PT ;  /* 0x000000e1fb00720c */ /* 0x000fe20003fa4070 */
[----:B------:R-:W-:Y:S01]  /*1cd80*/  @!P4 IMAD.MOV R216, RZ, RZ, -R216 ;  /* 0x000000ffffd8c224 */ /* 0x000fe200078e0ad8 */
[----:B------:R-:W-:-:S07]  /*1cd90*/  ISETP.GE.AND P0, PT, R30, RZ, PT ;  /* 0x000000ff1e00720c */ /* 0x000fce0003f06270 */
[--C-:B------:R-:W-:Y:S02]  /*1cda0*/  @!P6 IMAD.IADD R223, R223, 0x1, -R251.reuse ;  /* 0x00000001dfdfe824 */ /* 0x100fe400078e0afb */
[--C-:B------:R-:W-:Y:S01]  /*1cdb0*/  @!P3 IMAD.IADD R219, R219, 0x1, -R251.reuse ;  /* 0x00000001dbdbb824 */ /* 0x100fe200078e0afb */
[C---:B------:R-:W-:Y:S02]  /*1cdc0*/  ISETP.GT.U32.AND P3, PT, R251.reuse, R226, PT ;  /* 0x000000e2fb00720c */ /* 0x040fe40003f64070 */
[----:B------:R-:W-:Y:S02]  /*1cdd0*/  ISETP.GT.U32.AND P4, PT, R251, R223, PT ;  /* 0x000000dffb00720c */ /* 0x000fe40003f84070 */
[----:B------:R-:W-:Y:S01]  /*1cde0*/  IADD3 R30, R246, 0x1fd, RZ ;  /* 0x000001fdf61e7810 */ /* 0x000fe20007ffe0ff */
[----:B------:R-:W-:-:S08]  /*1cdf0*/  @!P5 IMAD.IADD R225, R225, 0x1, -R251 ;  /* 0x00000001e1e1d824 */ /* 0x000fd000078e0afb */
[--C-:B------:R-:W-:Y:S02]  /*1ce00*/  @!P3 IMAD.IADD R226, R226, 0x1, -R251.reuse ;  /* 0x00000001e2e2b824 */ /* 0x100fe400078e0afb */
[----:B------:R-:W-:Y:S01]  /*1ce10*/  @!P4 IMAD.IADD R223, R223, 0x1, -R251 ;  /* 0x00000001dfdfc824 */ /* 0x000fe200078e0afb */
[----:B------:R-:W-:Y:S02]  /*1ce20*/  ISETP.GE.AND P4, PT, R43, RZ, PT ;  /* 0x000000ff2b00720c */ /* 0x000fe40003f86270 */
[----:B---3--:R-:W-:Y:S02]  /*1ce30*/  ISETP.GE.AND P2, PT, R27, RZ, PT ;  /* 0x000000ff1b00720c */ /* 0x008fe40003f46270 */
[----:B------:R-:W3:Y:S04]  /*1ce40*/  LDL R27, [R1+0x3810] ;  /* 0x00381000011b7983 */ /* 0x000ee80000100800 */
[----:B------:R1:W-:Y:S04]  /*1ce50*/  STL [R1+0x32f8], R30 ;  /* 0x0032f81e01007387 */ /* 0x0003e80000100800 */
[----:B------:R-:W3:Y:S03]  /*1ce60*/  LDL R43, [R1+0x37f4] ;  /* 0x0037f400012b7983 */ /* 0x000ee60000100800 */
[----:B------:R-:W-:-:S02]  /*1ce70*/  @!P2 IADD3 R217, -R217, RZ, RZ ;  /* 0x000000ffd9d9a210 */ /* 0x000fc40007ffe1ff */
[----:B----4-:R-:W-:Y:S02]  /*1ce80*/  ISETP.GE.AND P5, PT, R41, RZ, PT ;  /* 0x000000ff2900720c */ /* 0x010fe40003fa6270 */
[----:B--2---:R-:W-:Y:S01]  /*1ce90*/  ISETP.GE.AND P3, PT, R29, RZ, PT ;  /* 0x000000ff1d00720c */ /* 0x004fe20003f66270 */
[----:B------:R-:W2:Y:S01]  /*1cea0*/  LDL R41, [R1+0x3704] ;  /* 0x0037040001297983 */ /* 0x000ea20000100800 */
[----:B------:R-:W-:-:S03]  /*1ceb0*/  ISETP.GT.U32.AND P2, PT, R251, R224, PT ;  /* 0x000000e0fb00720c */ /* 0x000fc60003f44070 */
[----:B------:R-:W4:Y:S01]  /*1cec0*/  LDL R29, [R1+0x3740] ;  /* 0x00374000011d7983 */ /* 0x000f220000100800 */
[----:B------:R-:W-:Y:S02]  /*1ced0*/  @!P0 IMAD.MOV R214, RZ, RZ, -R214 ;  /* 0x000000ffffd68224 */ /* 0x000fe400078e0ad6 */
[----:B------:R-:W-:Y:S01]  /*1cee0*/  @!P1 IMAD.MOV R215, RZ, RZ, -R215 ;  /* 0x000000ffffd79224 */ /* 0x000fe200078e0ad7 */
[----:B------:R-:W-:Y:S01]  /*1cef0*/  ISETP.GT.U32.AND P6, PT, R251, R222, PT ;  /* 0x000000defb00720c */ /* 0x000fe20003fc4070 */
[----:B------:R-:W-:Y:S01]  /*1cf00*/  @!P4 IMAD.MOV R218, RZ, RZ, -R218 ;  /* 0x000000ffffdac224 */ /* 0x000fe200078e0ada */
[----:B------:R-:W4:Y:S04]  /*1cf10*/  LDL R44, [R1+0x363c] ;  /* 0x00363c00012c7983 */ /* 0x000f280000100800 */
[----:B------:R-:W-:-:S02]  /*1cf20*/  @!P2 IADD3 R224, R224, -R251, RZ ;  /* 0x800000fbe0e0a210 */ /* 0x000fc40007ffe0ff */
[----:B------:R-:W-:Y:S02]  /*1cf30*/  ISETP.GE.AND P2, PT, R42, RZ, PT ;  /* 0x000000ff2a00720c */ /* 0x000fe40003f46270 */
[----:B------:R-:W4:Y:S01]  /*1cf40*/  LDL R42, [R1+0x36dc] ;  /* 0x0036dc00012a7983 */ /* 0x000f220000100800 */
[C---:B------:R-:W-:Y:S02]  /*1cf50*/  ISETP.GT.U32.AND P0, PT, R251.reuse, R220, PT ;  /* 0x000000dcfb00720c */ /* 0x040fe40003f04070 */
[----:B------:R-:W-:-:S11]  /*1cf60*/  ISETP.GT.U32.AND P1, PT, R251, R221, PT ;  /* 0x000000ddfb00720c */ /* 0x000fd60003f24070 */
[--C-:B------:R-:W-:Y:S01]  /*1cf70*/  @!P0 IMAD.IADD R220, R220, 0x1, -R251.reuse ;  /* 0x00000001dcdc8824 */ /* 0x100fe200078e0afb */
[----:B------:R-:W-:Y:S01]  /*1cf80*/  ISETP.GT.U32.AND P0, PT, R251, R227, PT ;  /* 0x000000e3fb00720c */ /* 0x000fe20003f04070 */
[----:B------:R-:W-:Y:S01]  /*1cf90*/  @!P1 IMAD.IADD R221, R221, 0x1, -R251 ;  /* 0x00000001dddd9824 */ /* 0x000fe200078e0afb */
[----:B------:R-:W-:-:S11]  /*1cfa0*/  ISETP.GT.U32.AND P1, PT, R251, R228, PT ;  /* 0x000000e4fb00720c */ /* 0x000fd60003f24070 */
[--C-:B------:R-:W-:Y:S01]  /*1cfb0*/  @!P0 IMAD.IADD R227, R227, 0x1, -R251.reuse ;  /* 0x00000001e3e38824 */ /* 0x100fe200078e0afb */
[----:B------:R-:W-:Y:S02]  /*1cfc0*/  ISETP.GE.AND P0, PT, R28, RZ, PT ;  /* 0x000000ff1c00720c */ /* 0x000fe40003f06270 */
[----:B------:R-:W4:Y:S01]  /*1cfd0*/  LDL R28, [R1+0x371c] ;  /* 0x00371c00011c7983 */ /* 0x000f220000100800 */
[----:B------:R-:W-:Y:S01]  /*1cfe0*/  @!P1 IMAD.IADD R228, R228, 0x1, -R251 ;  /* 0x00000001e4e49824 */ /* 0x000fe200078e0afb */
[----:B------:R-:W-:Y:S02]  /*1cff0*/  @!P2 IADD3 R219, -R219, RZ, RZ ;  /* 0x000000ffdbdba210 */ /* 0x000fe40007ffe1ff */
[C---:B------:R-:W-:Y:S01]  /*1d000*/  ISETP.GT.U32.AND P2, PT, R251.reuse, R225, PT ;  /* 0x000000e1fb00720c */ /* 0x040fe20003f44070 */
[----:B------:R-:W-:Y:S01]  /*1d010*/  @!P3 IMAD.MOV R221, RZ, RZ, -R221 ;  /* 0x000000ffffddb224 */ /* 0x000fe200078e0add */
[C---:B------:R-:W-:Y:S01]  /*1d020*/  ISETP.GT.U32.AND P3, PT, R251.reuse, R227, PT ;  /* 0x000000e3fb00720c */ /* 0x040fe20003f64070 */
[----:B------:R-:W-:Y:S01]  /*1d030*/  @!P6 IMAD.IADD R222, R222, 0x1, -R251 ;  /* 0x00000001dedee824 */ /* 0x000fe200078e0afb */
[----:B------:R-:W-:-:S09]  /*1d040*/  ISETP.GT.U32.AND P6, PT, R251, R229, PT ;  /* 0x000000e5fb00720c */ /* 0x000fd20003fc4070 */
[--C-:B------:R-:W-:Y:S01]  /*1d050*/  @!P2 IMAD.IADD R225, R225, 0x1, -R251.reuse ;  /* 0x00000001e1e1a824 */ /* 0x100fe200078e0afb */
[----:B------:R-:W-:Y:S01]  /*1d060*/  ISETP.GT.U32.AND P2, PT, R251, R231, PT ;  /* 0x000000e7fb00720c */ /* 0x000fe20003f44070 */
[--C-:B------:R-:W-:Y:S01]  /*1d070*/  @!P3 IMAD.IADD R227, R227, 0x1, -R251.reuse ;  /* 0x00000001e3e3b824 */ /* 0x100fe200078e0afb */
[C---:B------:R-:W-:Y:S02]  /*1d080*/  ISETP.GT.U32.AND P3, PT, R251.reuse, R233, PT ;  /* 0x000000e9fb00720c */ /* 0x040fe40003f64070 */
[----:B------:R-:W-:Y:S01]  /*1d090*/  ISETP.GT.U32.AND P4, PT, R251, R224, PT ;  /* 0x000000e0fb00720c */ /* 0x000fe20003f84070 */
[----:B------:R-:W-:Y:S02]  /*1d0a0*/  @!P6 IMAD.IADD R229, R229, 0x1, -R251 ;  /* 0x00000001e5e5e824 */ /* 0x000fe400078e0afb */
[----:B------:R-:W-:-:S06]  /*1d0b0*/  @!P0 IMAD.MOV R222, RZ, RZ, -R222 ;  /* 0x000000ffffde8224 */ /* 0x000fcc00078e0ade */
[--C-:B------:R-:W-:Y:S01]  /*1d0c0*/  @!P2 IMAD.IADD R231, R231, 0x1, -R251.reuse ;  /* 0x00000001e7e7a824 */ /* 0x100fe200078e0afb */
[----:B------:R-:W-:Y:S02]  /*1d0d0*/  ISETP.GT.U32.AND P0, PT, R251, R229, PT ;  /* 0x000000e5fb00720c */ /* 0x000fe40003f04070 */
[----:B------:R-:W-:Y:S01]  /*1d0e0*/  @!P3 IADD3 R233, R233, -R251, RZ ;  /* 0x800000fbe9e9b210 */ /* 0x000fe20007ffe0ff */
[----:B------:R-:W-:-:S10]  /*1d0f0*/  @!P4 IMAD.IADD R224, R224, 0x1, -R251 ;  /* 0x00000001e0e0c824 */ /* 0x000fd400078e0afb */
[----:B------:R-:W-:Y:S01]  /*1d100*/  @!P0 IMAD.IADD R229, R229, 0x1, -R251 ;  /* 0x00000001e5e58824 */ /* 0x000fe200078e0afb */
[----:B---3--:R-:W-:Y:S02]  /*1d110*/  ISETP.GE.AND P1, PT, R27, RZ, PT ;  /* 0x000000ff1b00720c */ /* 0x008fe40003f26270 */
[----:B------:R-:W3:Y:S01]  /*1d120*/  LDL R27, [R1+0x3778] ;  /* 0x00377800011b7983 */ /* 0x000ee20000100800 */
[----:B------:R-:W-:-:S03]  /*1d130*/  ISETP.GE.AND P4, PT, R43, RZ, PT ;  /* 0x000000ff2b00720c */ /* 0x000fc60003f86270 */
[----:B------:R-:W3:Y:S01]  /*1d140*/  LDL R43, [R1+0x3698] ;  /* 0x00369800012b7983 */ /* 0x000ee20000100800 */
[----:B--2---:R-:W-:-:S03]  /*1d150*/  ISETP.GE.AND P2, PT, R41, RZ, PT ;  /* 0x000000ff2900720c */ /* 0x004fc60003f46270 */
[----:B------:R-:W2:Y:S01]  /*1d160*/  LDL R41, [R1+0x3668] ;  /* 0x0036680001297983 */ /* 0x000ea20000100800 */
[----:B----4-:R-:W-:-:S03]  /*1d170*/  ISETP.GE.AND P3, PT, R29, RZ, PT ;  /* 0x000000ff1d00720c */ /* 0x010fc60003f66270 */
[----:B------:R-:W4:Y:S01]  /*1d180*/  LDL R29, [R1+0x36c4] ;  /* 0x0036c400011d7983 */ /* 0x000f220000100800 */
[----:B------:R-:W-:-:S03]  /*1d190*/  ISETP.GE.AND P0, PT, R42, RZ, PT ;  /* 0x000000ff2a00720c */ /* 0x000fc60003f06270 */
[----:B------:R-:W4:Y:S01]  /*1d1a0*/  LDL R42, [R1+0x3690] ;  /* 0x00369000012a7983 */ /* 0x000f220000100800 */
[C---:B------:R-:W-:Y:S01]  /*1d1b0*/  ISETP.GT.U32.AND P6, PT, R251.reuse, R228, PT ;  /* 0x000000e4fb00720c */ /* 0x040fe20003fc4070 */
[----:B------:R-:W-:Y:S01]  /*1d1c0*/  @!P5 IMAD.MOV R220, RZ, RZ, -R220 ;  /* 0x000000ffffdcd224 */ /* 0x000fe200078e0adc */
[----:B------:R-:W-:-:S11]  /*1d1d0*/  ISETP.GT.U32.AND P5, PT, R251, R226, PT ;  /* 0x000000e2fb00720c */ /* 0x000fd60003fa4070 */
[----:B------:R-:W-:Y:S01]  /*1d1e0*/  @!P6 IMAD.IADD R228, R228, 0x1, -R251 ;  /* 0x00000001e4e4e824 */ /* 0x000fe200078e0afb */
[C---:B------:R-:W-:Y:S01]  /*1d1f0*/  ISETP.GT.U32.AND P6, PT, R251.reuse, R234, PT ;  /* 0x000000eafb00720c */ /* 0x040fe20003fc4070 */
[----:B------:R-:W-:Y:S01]  /*1d200*/  @!P1 IMAD.MOV R223, RZ, RZ, -R223 ;  /* 0x000000ffffdf9224 */ /* 0x000fe200078e0adf */
[C---:B------:R-:W-:Y:S02]  /*1d210*/  ISETP.GT.U32.AND P1, PT, R251.reuse, R230, PT ;  /* 0x000000e6fb00720c */ /* 0x040fe40003f24070 */
[----:B------:R-:W-:Y:S02]  /*1d220*/  @!P5 IADD3 R226, R226, -R251, RZ ;  /* 0x800000fbe2e2d210 */ /* 0x000fe40007ffe0ff */
[----:B------:R-:W-:-:S07]  /*1d230*/  ISETP.GT.U32.AND P5, PT, R251, R232, PT ;  /* 0x000000e8fb00720c */ /* 0x000fce0003fa4070 */
[--C-:B------:R-:W-:Y:S02]  /*1d240*/  @!P6 IMAD.IADD R234, R234, 0x1, -R251.reuse ;  /* 0x00000001eaeae824 */ /* 0x100fe400078e0afb */
[--C-:B------:R-:W-:Y:S01]  /*1d250*/  @!P1 IMAD.IADD R230, R230, 0x1, -R251.reuse ;  /* 0x00000001e6e69824 */ /* 0x100fe200078e0afb */
[----:B------:R-:W-:Y:S02]  /*1d260*/  ISETP.GE.AND P6, PT, R28, RZ, PT ;  /* 0x000000ff1c00720c */ /* 0x000fe40003fc6270 */
[----:B------:R-:W4:Y:S01]  /*1d270*/  LDL R28, [R1+0x35dc] ;  /* 0x0035dc00011c7983 */ /* 0x000f220000100800 */
[C---:B------:R-:W-:Y:S01]  /*1d280*/  ISETP.GT.U32.AND P1, PT, R251.reuse, R235, PT ;  /* 0x000000ebfb00720c */ /* 0x040fe20003f24070 */
[----:B------:R-:W-:Y:S02]  /*1d290*/  @!P5 IMAD.IADD R232, R232, 0x1, -R251 ;  /* 0x00000001e8e8d824 */ /* 0x000fe400078e0afb */
[----:B------:R-:W-:Y:S01]  /*1d2a0*/  @!P0 IMAD.MOV R225, RZ, RZ, -R225 ;  /* 0x000000ffffe18224 */ /* 0x000fe200078e0ae1 */
[C---:B------:R-:W-:Y:S01]  /*1d2b0*/  ISETP.GT.U32.AND P0, PT, R251.reuse, R231, PT ;  /* 0x000000e7fb00720c */ /* 0x040fe20003f04070 */
[----:B------:R-:W-:Y:S01]  /*1d2c0*/  @!P2 IMAD.MOV R226, RZ, RZ, -R226 ;  /* 0x000000ffffe2a224 */ /* 0x000fe200078e0ae2 */
[----:B------:R-:W-:-:S07]  /*1d2d0*/  ISETP.GT.U32.AND P2, PT, R251, R232, PT ;  /* 0x000000e8fb00720c */ /* 0x000fce0003f44070 */
[----:B------:R-:W-:-:S04]  /*1d2e0*/  @!P1 IMAD.IADD R235, R235, 0x1, -R251 ;  /* 0x00000001ebeb9824 */ /* 0x000fc800078e0afb */
[--C-:B------:R-:W-:Y:S01]  /*1d2f0*/  @!P0 IMAD.IADD R231, R231, 0x1, -R251.reuse ;  /* 0x00000001e7e78824 */ /* 0x100fe200078e0afb */
[C---:B------:R-:W-:Y:S02]  /*1d300*/  ISETP.GT.U32.AND P0, PT, R251.reuse, R238, PT ;  /* 0x000000eefb00720c */ /* 0x040fe40003f04070 */
[C---:B------:R-:W-:Y:S01]  /*1d310*/  ISETP.GT.U32.AND P1, PT, R251.reuse, R230, PT ;  /* 0x000000e6fb00720c */ /* 0x040fe20003f24070 */
[----:B------:R-:W-:Y:S01]  /*1d320*/  @!P2 IMAD.IADD R232, R232, 0x1, -R251 ;  /* 0x00000001e8e8a824 */ /* 0x000fe200078e0afb */
[C---:B------:R-:W-:Y:S01]  /*1d330*/  ISETP.GT.U32.AND P2, PT, R251.reuse, R239, PT ;  /* 0x000000effb00720c */ /* 0x040fe20003f44070 */
[----:B------:R-:W-:Y:S01]  /*1d340*/  @!P6 IMAD.MOV R229, RZ, RZ, -R229 ;  /* 0x000000ffffe5e224 */ /* 0x000fe200078e0ae5 */
[----:B------:R-:W-:-:S07]  /*1d350*/  ISETP.GT.U32.AND P6, PT, R251, R236, PT ;  /* 0x000000ecfb00720c */ /* 0x000fce0003fc4070 */
[--C-:B------:R-:W-:Y:S02]  /*1d360*/  @!P0 IMAD.IADD R238, R238, 0x1, -R251.reuse ;  /* 0x00000001eeee8824 */ /* 0x100fe400078e0afb */
[--C-:B------:R-:W-:Y:S01]  /*1d370*/  @!P1 IMAD.IADD R230, R230, 0x1, -R251.reuse ;  /* 0x00000001e6e69824 */ /* 0x100fe200078e0afb */
[----:B------:R-:W-:Y:S01]  /*1d380*/  ISETP.GT.U32.AND P1, PT, R251, R237, PT ;  /* 0x000000edfb00720c */ /* 0x000fe20003f24070 */
[--C-:B------:R-:W-:Y:S02]  /*1d390*/  @!P2 IMAD.IADD R239, R239, 0x1, -R251.reuse ;  /* 0x00000001efefa824 */ /* 0x100fe400078e0afb */
[----:B------:R-:W-:-:S10]  /*1d3a0*/  @!P6 IMAD.IADD R236, R236, 0x1, -R251 ;  /* 0x00000001ecece824 */ /* 0x000fd400078e0afb */
[----:B------:R-:W-:Y:S01]  /*1d3b0*/  @!P1 IMAD.IADD R237, R237, 0x1, -R251 ;  /* 0x00000001eded9824 */ /* 0x000fe200078e0afb */
[----:B---3--:R-:W-:-:S13]  /*1d3c0*/  ISETP.GE.AND P5, PT, R27, RZ, PT ;  /* 0x000000ff1b00720c */ /* 0x008fda0003fa6270 */
[----:B------:R-:W-:Y:S02]  /*1d3d0*/  @!P5 IADD3 R227, -R227, RZ, RZ ;  /* 0x000000ffe3e3d210 */ /* 0x000fe40007ffe1ff */
[----:B------:R-:W-:-:S13]  /*1d3e0*/  ISETP.GT.U32.AND P5, PT, R251, R235, PT ;  /* 0x000000ebfb00720c */ /* 0x000fda0003fa4070 */
[----:B------:R-:W-:Y:S01]  /*1d3f0*/  @!P5 IMAD.IADD R235, R235, 0x1, -R251 ;  /* 0x00000001ebebd824 */ /* 0x000fe200078e0afb */
[----:B------:R-:W-:Y:S02]  /*1d400*/  ISETP.GE.AND P5, PT, R44, RZ, PT ;  /* 0x000000ff2c00720c */ /* 0x000fe40003fa6270 */
        /* <DEDUP_REMOVED lines=9> */
[----:B------:R-:W-:Y:S01]  /*1d4a0*/  @!P4 IMAD.MOV R224, RZ, RZ, -R224 ;  /* 0x000000ffffe0c224 */ /* 0x000fe200078e0ae0 */
[----:B------:R-:W-:-:S13]  /*1d4b0*/  ISETP.GT.U32.AND P4, PT, R251, R233, PT ;  /* 0x000000e9fb00720c */ /* 0x000fda0003f84070 */
[----:B------:R-:W-:Y:S01]  /*1d4c0*/  @!P4 IMAD.IADD R233, R233, 0x1, -R251 ;  /* 0x00000001e9e9c824 */ /* 0x000fe200078e0afb */
[C---:B------:R-:W-:Y:S01]  /*1d4d0*/  ISETP.GT.U32.AND P4, PT, R251.reuse, R240, PT ;  /* 0x000000f0fb00720c */ /* 0x040fe20003f84070 */
[----:B------:R-:W-:Y:S01]  /*1d4e0*/  @!P3 IMAD.MOV R228, RZ, RZ, -R228 ;  /* 0x000000ffffe4b224 */ /* 0x000fe200078e0ae4 */
[----:B------:R-:W-:Y:S02]  /*1d4f0*/  ISETP.GT.U32.AND P3, PT, R251, R234, PT ;  /* 0x000000eafb00720c */ /* 0x000fe40003f64070 */
[----:B------:R-:W-:-:S09]  /*1d500*/  IADD3 R47, R246, 0x1fe, RZ ;  /* 0x000001fef62f7810 */ /* 0x000fd20007ffe0ff */
[----:B------:R-:W-:Y:S01]  /*1d510*/  @!P4 IMAD.IADD R240, R240, 0x1, -R251 ;  /* 0x00000001f0f0c824 */ /* 0x000fe200078e0afb */
[----:B------:R-:W-:Y:S02]  /*1d520*/  ISETP.GE.AND P4, PT, R28, RZ, PT ;  /* 0x000000ff1c00720c */ /* 0x000fe40003f86270 */
[----:B------:R-:W4:Y:S04]  /*1d530*/  LDL R28, [R1+0x3594] ;  /* 0x00359400011c7983 */ /* 0x000f280000100800 */
[----:B------:R-:W4:Y:S01]  /*1d540*/  LDL.LU R246, [R1+0x3f78] ;  /* 0x003f780001f67983 */ /* 0x000f220000300800 */
[----:B------:R-:W-:Y:S02]  /*1d550*/  @!P3 IADD3 R234, R234, -R251, RZ ;  /* 0x800000fbeaeab210 */ /* 0x000fe40007ffe0ff */
[C---:B------:R-:W-:Y:S01]  /*1d560*/  ISETP.GT.U32.AND P3, PT, R251.reuse, R241, PT ;  /* 0x000000f1fb00720c */ /* 0x040fe20003f64070 */
[----:B------:R-:W-:Y:S01]  /*1d570*/  @!P5 IMAD.MOV R230, RZ, RZ, -R230 ;  /* 0x000000ffffe6d224 */ /* 0x000fe200078e0ae6 */
[C---:B------:R-:W-:Y:S01]  /*1d580*/  ISETP.GT.U32.AND P5, PT, R251.reuse, R237, PT ;  /* 0x000000edfb00720c */ /* 0x040fe20003fa4070 */
[----:B------:R-:W-:Y:S01]  /*1d590*/  @!P1 IMAD.MOV R232, RZ, RZ, -R232 ;  /* 0x000000ffffe89224 */ /* 0x000fe200078e0ae8 */
[----:B------:R-:W-:Y:S01]  /*1d5a0*/  ISETP.GT.U32.AND P1, PT, R251, R238, PT ;  /* 0x000000eefb00720c */ /* 0x000fe20003f24070 */
[----:B------:R-:W-:-:S08]  /*1d5b0*/  @!P6 IMAD.MOV R231, RZ, RZ, -R231 ;  /* 0x000000ffffe7e224 */ /* 0x000fd000078e0ae7 */
[----:B------:R-:W-:-:S04]  /*1d5c0*/  @!P3 IADD3 R241, R241, -R251, RZ ;  /* 0x800000fbf1f1b210 */ /* 0x000fc80007ffe0ff */
[----:B------:R-:W-:Y:S01]  /*1d5d0*/  ISETP.GT.U32.AND P6, PT, R251, R241, PT ;  /* 0x000000f1fb00720c */ /* 0x000fe20003fc4070 */
[--C-:B------:R-:W-:Y:S01]  /*1d5e0*/  @!P5 IMAD.IADD R237, R237, 0x1, -R251.reuse ;  /* 0x00000001ededd824 */ /* 0x100fe200078e0afb */
[C---:B------:R-:W-:Y:S02]  /*1d5f0*/  ISETP.GT.U32.AND P5, PT, R251.reuse, R244, PT ;  /* 0x000000f4fb00720c */ /* 0x040fe40003fa4070 */
[C---:B------:R-:W-:Y:S01]  /*1d600*/  ISETP.GT.U32.AND P3, PT, R251.reuse, R236, PT ;  /* 0x000000ecfb00720c */ /* 0x040fe20003f64070 */
[----:B------:R-:W-:Y:S01]  /*1d610*/  @!P1 IMAD.IADD R238, R238, 0x1, -R251 ;  /* 0x00000001eeee9824 */ /* 0x000fe200078e0afb */
[C---:B------:R-:W-:Y:S01]  /*1d620*/  ISETP.GT.U32.AND P1, PT, R251.reuse, R245, PT ;  /* 0x000000f5fb00720c */ /* 0x040fe20003f24070 */
[----:B------:R-:W-:Y:S01]  /*1d630*/  @!P4 IMAD.MOV R235, RZ, RZ, -R235 ;  /* 0x000000ffffebc224 */ /* 0x000fe200078e0aeb */
[----:B------:R-:W-:Y:S01]  /*1d640*/  ISETP.GT.U32.AND P4, PT, R251, R242, PT ;  /* 0x000000f2fb00720c */ /* 0x000fe20003f84070 */
[----:B------:R-:W-:Y:S04]  /*1d650*/  STL [R1+0x32e8], R47 ;  /* 0x0032e82f01007387 */ /* 0x000fe80000100800 */
[--C-:B------:R-:W-:Y:S01]  /*1d660*/  @!P6 IMAD.IADD R241, R241, 0x1, -R251.reuse ;  /* 0x00000001f1f1e824 */ /* 0x100fe200078e0afb */
[----:B------:R-:W4:Y:S01]  /*1d670*/  LDL R45, [R1+0x34bc] ;  /* 0x0034bc00012d7983 */ /* 0x000f220000100800 */
[----:B------:R-:W-:-:S02]  /*1d680*/  @!P5 IMAD.IADD R244, R244, 0x1, -R251 ;  /* 0x00000001f4f4d824 */ /* 0x000fc400078e0afb */
[----:B------:R-:W-:Y:S02]  /*1d690*/  @!P3 IADD3 R236, R236, -R251, RZ ;  /* 0x800000fbececb210 */ /* 0x000fe40007ffe0ff */
[----:B------:R-:W-:Y:S01]  /*1d6a0*/  ISETP.GT.U32.AND P3, PT, R251, R243, PT ;  /* 0x000000f3fb00720c */ /* 0x000fe20003f64070 */
[--C-:B------:R-:W-:Y:S02]  /*1d6b0*/  @!P1 IMAD.IADD R245, R245, 0x1, -R251.reuse ;  /* 0x00000001f5f59824 */ /* 0x100fe400078e0afb */
[----:B------:R-:W-:-:S10]  /*1d6c0*/  @!P4 IMAD.IADD R242, R242, 0x1, -R251 ;  /* 0x00000001f2f2c824 */ /* 0x000fd400078e0afb */
[----:B------:R-:W-:Y:S02]  /*1d6d0*/  @!P3 IADD3 R243, R243, -R251, RZ ;  /* 0x800000fbf3f3b210 */ /* 0x000fe40007ffe0ff */
        /* <DEDUP_REMOVED lines=11> */
[C---:B------:R-:W-:Y:S01]  /*1d790*/  ISETP.GT.U32.AND P0, PT, R251.reuse, R239, PT ;  /* 0x000000effb00720c */ /* 0x040fe20003f04070 */
[----:B------:R-:W-:Y:S01]  /*1d7a0*/  @!P2 IMAD.MOV R234, RZ, RZ, -R234 ;  /* 0x000000ffffeaa224 */ /* 0x000fe200078e0aea */
[----:B------:R-:W-:-:S11]  /*1d7b0*/  ISETP.GT.U32.AND P2, PT, R251, R240, PT ;  /* 0x000000f0fb00720c */ /* 0x000fd60003f44070 */
[--C-:B------:R-:W-:Y:S02]  /*1d7c0*/  @!P0 IMAD.IADD R239, R239, 0x1, -R251.reuse ;  /* 0x00000001efef8824 */ /* 0x100fe400078e0afb */
[----:B------:R-:W-:Y:S01]  /*1d7d0*/  @!P2 IMAD.IADD R240, R240, 0x1, -R251 ;  /* 0x00000001f0f0a824 */ /* 0x000fe200078e0afb */
[C---:B------:R-:W-:Y:S01]  /*1d7e0*/  ISETP.GT.U32.AND P2, PT, R251.reuse, R247, PT ;  /* 0x000000f7fb00720c */ /* 0x040fe20003f44070 */
[----:B------:R-:W-:Y:S01]  /*1d7f0*/  @!P5 IMAD.MOV R239, RZ, RZ, -R239 ;  /* 0x000000ffffefd224 */ /* 0x000fe200078e0aef */
[C---:B------:R-:W-:Y:S01]  /*1d800*/  ISETP.GT.U32.AND P5, PT, R251.reuse, R245, PT ;  /* 0x000000f5fb00720c */ /* 0x040fe20003fa4070 */
[----:B------:R-:W-:Y:S01]  /*1d810*/  @!P1 IMAD.MOV R240, RZ, RZ, -R240 ;  /* 0x000000fffff09224 */ /* 0x000fe200078e0af0 */
[----:B------:R-:W-:-:S13]  /*1d820*/  ISETP.GT.U32.AND P0, PT, R251, R246, PT ;  /* 0x000000f6fb00720c */ /* 0x000fda0003f04070 */
[--C-:B------:R-:W-:Y:S01]  /*1d830*/  @!P0 IMAD.IADD R246, R246, 0x1, -R251.reuse ;  /* 0x00000001f6f68824 */ /* 0x100fe200078e0afb */
[----:B------:R-:W-:Y:S02]  /*1d840*/  ISETP.GE.AND P0, PT, R28, RZ, PT ;  /* 0x000000ff1c00720c */ /* 0x000fe40003f06270 */
[----:B------:R-:W4:Y:S02]  /*1d850*/  LDL R28, [R1+0x3500] ;  /* 0x00350000011c7983 */ /* 0x000f240000100800 */
[----:B------:R-:W-:Y:S01]  /*1d860*/  ISETP.GT.U32.AND P1, PT, R251, R246, PT ;  /* 0x000000f6fb00720c */ /* 0x000fe20003f24070 */
[----:B------:R-:W-:Y:S01]  /*1d870*/  @!P2 IMAD.IADD R247, R247, 0x1, -R251 ;  /* 0x00000001f7f7a824 */ /* 0x000fe200078e0afb */
[----:B------:R-:W-:Y:S02]  /*1d880*/  ISETP.GT.U32.AND P2, PT, R251, R242, PT ;  /* 0x000000f2fb00720c */ /* 0x000fe40003f44070 */
[----:B------:R-:W-:Y:S02]  /*1d890*/  @!P5 IADD3 R245, R245, -R251, RZ ;  /* 0x800000fbf5f5d210 */ /* 0x000fe40007ffe0ff */
[C---:B------:R-:W-:Y:S01]  /*1d8a0*/  ISETP.GT.U32.AND P5, PT, R251.reuse, R0, PT ;  /* 0x00000000fb00720c */ /* 0x040fe20003fa4070 */
[----:B------:R-:W-:Y:S01]  /*1d8b0*/  @!P4 IMAD.MOV R237, RZ, RZ, -R237 ;  /* 0x000000ffffedc224 */ /* 0x000fe200078e0aed */
[C---:B------:R-:W-:Y:S01]  /*1d8c0*/  ISETP.GT.U32.AND P4, PT, R251.reuse, R243, PT ;  /* 0x000000f3fb00720c */ /* 0x040fe20003f84070 */
[----:B------:R-:W-:Y:S01]  /*1d8d0*/  @!P6 IMAD.MOV R236, RZ, RZ, -R236 ;  /* 0x000000ffffece224 */ /* 0x000fe200078e0aec */
[----:B------:R-:W-:-:S03]  /*1d8e0*/  ISETP.GT.U32.AND P6, PT, R251, R247, PT ;  /* 0x000000f7fb00720c */ /* 0x000fc60003fc4070 */
[--C-:B------:R-:W-:Y:S01]  /*1d8f0*/  @!P1 IMAD.IADD R246, R246, 0x1, -R251.reuse ;  /* 0x00000001f6f69824 */ /* 0x100fe200078e0afb */
[----:B------:R-:W-:Y:S01]  /*1d900*/  ISETP.GT.U32.AND P1, PT, R251, R2, PT ;  /* 0x00000002fb00720c */ /* 0x000fe20003f24070 */
[----:B------:R-:W-:-:S04]  /*1d910*/  @!P2 IMAD.IADD R242, R242, 0x1, -R251 ;  /* 0x00000001f2f2a824 */ /* 0x000fc800078e0afb */
[--C-:B------:R-:W-:Y:S02]  /*1d920*/  @!P5 IMAD.IADD R0, R0, 0x1, -R251.reuse ;  /* 0x000000010000d824 */ /* 0x100fe400078e0afb */
[--C-:B------:R-:W-:Y:S01]  /*1d930*/  @!P4 IMAD.IADD R243, R243, 0x1, -R251.reuse ;  /* 0x00000001f3f3c824 */ /* 0x100fe200078e0afb */
[----:B------:R-:W-:Y:S01]  /*1d940*/  ISETP.GT.U32.AND P4, PT, R251, R249, PT ;  /* 0x000000f9fb00720c */ /* 0x000fe20003f84070 */
[----:B------:R-:W-:-:S04]  /*1d950*/  @!P6 IMAD.IADD R247, R247, 0x1, -R251 ;  /* 0x00000001f7f7e824 */ /* 0x000fc800078e0afb */
[----:B------:R-:W-:-:S08]  /*1d960*/  @!P1 IADD3 R2, R2, -R251, RZ ;  /* 0x800000fb02029210 */ /* 0x000fd00007ffe0ff */
        /* <DEDUP_REMOVED lines=8> */
[----:B------:R-:W2:Y:S01]  /*1d9f0*/  LDL R29, [R1+0x3468] ;  /* 0x00346800011d7983 */ /* 0x000ea20000100800 */
[----:B------:R-:W-:-:S03]  /*1da00*/  ISETP.GE.AND P4, PT, R42, RZ, PT ;  /* 0x000000ff2a00720c */ /* 0x000fc60003f86270 */
[----:B------:R-:W2:Y:S01]  /*1da10*/  LDL R42, [R1+0x349c] ;  /* 0x00349c00012a7983 */ /* 0x000ea20000100800 */
[----:B------:R-:W-:Y:S02]  /*1da20*/  @!P3 IADD3 R238, -R238, RZ, RZ ;  /* 0x000000ffeeeeb210 */ /* 0x000fe40007ffe1ff */
        /* <DEDUP_REMOVED lines=8> */
[----:B------:R-:W-:-:S05]  /*1dab0*/  @!P3 IMAD.IADD R250, R250, 0x1, -R251 ;  /* 0x00000001fafab824 */ /* 0x000fca00078e0afb */
[----:B------:R-:W-:Y:S01]  /*1dac0*/  ISETP.GT.U32.AND P4, PT, R251, R250, PT ;  /* 0x000000fafb00720c */ /* 0x000fe20003f84070 */
[----:B------:R-:W-:Y:S01]  /*1dad0*/  @!P0 IMAD.IADD R3, R3, 0x1, -R251 ;  /* 0x0000000103038824 */ /* 0x000fe200078e0afb */
[C---:B------:R-:W-:Y:S01]  /*1dae0*/  ISETP.GT.U32.AND P0, PT, R251.reuse, R248, PT ;  /* 0x000000f8fb00720c */ /* 0x040fe20003f04070 */
[----:B------:R-:W-:Y:S01]  /*1daf0*/  @!P1 IMAD.MOV R247, RZ, RZ, -R247 ;  /* 0x000000fffff79224 */ /* 0x000fe200078e0af7 */
[----:B------:R-:W-:Y:S02]  /*1db00*/  ISETP.GT.U32.AND P1, PT, R251, R4, PT ;  /* 0x00000004fb00720c */ /* 0x000fe40003f24070 */
[----:B------:R-:W-:-:S07]  /*1db10*/  ISETP.GE.AND P3, PT, R28, RZ, PT ;  /* 0x000000ff1c00720c */ /* 0x000fce0003f66270 */
[----:B------:R-:W-:Y:S01]  /*1db20*/  @!P4 IMAD.IADD R250, R250, 0x1, -R251 ;  /* 0x00000001fafac824 */ /* 0x000fe200078e0afb */
[----:B------:R-:W-:Y:S01]  /*1db30*/  ISETP.GT.U32.AND P4, PT, R251, R7, PT ;  /* 0x00000007fb00720c */ /* 0x000fe20003f84070 */
[----:B------:R-:W-:-:S04]  /*1db40*/  @!P2 IMAD.MOV R242, RZ, RZ, -R242 ;  /* 0x000000fffff2a224 */ /* 0x000fc800078e0af2 */
[----:B------:R-:W-:Y:S01]  /*1db50*/  @!P3 IMAD.MOV R245, RZ, RZ, -R245 ;  /* 0x000000fffff5b224 */ /* 0x000fe200078e0af5 */
[C---:B------:R-:W-:Y:S02]  /*1db60*/  ISETP.GT.U32.AND P3, PT, R251.reuse, R0, PT ;  /* 0x00000000fb00720c */ /* 0x040fe40003f64070 */
[C---:B------:R-:W-:Y:S01]  /*1db70*/  ISETP.GT.U32.AND P2, PT, R251.reuse, R249, PT ;  /* 0x000000f9fb00720c */ /* 0x040fe20003f44070 */
[--C-:B------:R-:W-:Y:S01]  /*1db80*/  @!P0 IMAD.IADD R248, R248, 0x1, -R251.reuse ;  /* 0x00000001f8f88824 */ /* 0x100fe200078e0afb */
[----:B------:R-:W-:Y:S01]  /*1db90*/  ISETP.GT.U32.AND P0, PT, R251, R5, PT ;  /* 0x00000005fb00720c */ /* 0x000fe20003f04070 */
[----:B------:R-:W-:Y:S01]  /*1dba0*/  @!P1 IMAD.IADD R4, R4, 0x1, -R251 ;  /* 0x0000000104049824 */ /* 0x000fe200078e0afb */
[----:B------:R-:W-:-:S07]  /*1dbb0*/  @!P5 IADD3 R246, -R246, RZ, RZ ;  /* 0x000000fff6f6d210 */ /* 0x000fce0007ffe1ff */
[--C-:B------:R-:W-:Y:S01]  /*1dbc0*/  @!P3 IMAD.IADD R0, R0, 0x1, -R251.reuse ;  /* 0x000000010000b824 */ /* 0x100fe200078e0afb */
[----:B------:R-:W-:Y:S01]  /*1dbd0*/  ISETP.GT.U32.AND P3, PT, R251, R8, PT ;  /* 0x00000008fb00720c */ /* 0x000fe20003f64070 */
[--C-:B------:R-:W-:Y:S01]  /*1dbe0*/  @!P4 IMAD.IADD R7, R7, 0x1, -R251.reuse ;  /* 0x000000010707c824 */ /* 0x100fe200078e0afb */
[----:B------:R-:W-:Y:S01]  /*1dbf0*/  ISETP.GT.U32.AND P5, PT, R251, R3, PT ;  /* 0x00000003fb00720c */ /* 0x000fe20003fa4070 */
[--C-:B------:R-:W-:Y:S01]  /*1dc00*/  @!P2 IMAD.IADD R249, R249, 0x1, -R251.reuse ;  /* 0x00000001f9f9a824 */ /* 0x100fe200078e0afb */
[----:B------:R-:W-:Y:S01]  /*1dc10*/  ISETP.GT.U32.AND P2, PT, R251, R6, PT ;  /* 0x00000006fb00720c */ /* 0x000fe20003f44070 */
[----:B------:R-:W-:-:S08]  /*1dc20*/  @!P0 IMAD.IADD R5, R5, 0x1, -R251 ;  /* 0x0000000105058824 */ /* 0x000fd000078e0afb */
[--C-:B------:R-:W-:Y:S02]  /*1dc30*/  @!P3 IMAD.IADD R8, R8, 0x1, -R251.reuse ;  /* 0x000000010808b824 */ /* 0x100fe400078e0afb */
[----:B------:R-:W-:Y:S02]  /*1dc40*/  @!P5 IADD3 R3, R3, -R251, RZ ;  /* 0x800000fb0303d210 */ /* 0x000fe40007ffe0ff */
[----:B------:R-:W-:Y:S02]  /*1dc50*/  ISETP.GE.AND P5, PT, R45, RZ, PT ;  /* 0x000000ff2d00720c */ /* 0x000fe40003fa6270 */
[----:B------:R-:W4:Y:S01]  /*1dc60*/  LDL R45, [R1+0x3454] ;  /* 0x00345400012d7983 */ /* 0x000f220000100800 */
[----:B------:R-:W-:Y:S01]  /*1dc70*/  @!P2 IMAD.IADD R6, R6, 0x1, -R251 ;  /* 0x000000010606a824 */ /* 0x000fe200078e0afb */
[----:B------:R-:W-:-:S05]  /*1dc80*/  IABS R16, R40 ;  /* 0x0000002800107213 */ /* 0x000fca0000000000 */
[----:B------:R-:W-:Y:S01]  /*1dc90*/  IMAD.HI.U32 R17, R252, R16, RZ ;  /* 0x00000010fc117227 */ /* 0x000fe200078e00ff */
[----:B---3--:R-:W-:Y:S02]  /*1dca0*/  ISETP.GE.AND P1, PT, R44, RZ, PT ;  /* 0x000000ff2c00720c */ /* 0x008fe40003f26270 */
[----:B------:R-:W3:Y:S01]  /*1dcb0*/  LDL R44, [R1+0x344c] ;  /* 0x00344c00012c7983 */ /* 0x000ee20000100800 */
[----:B------:R-:W-:-:S03]  /*1dcc0*/  ISETP.GE.AND P0, PT, R43, RZ, PT ;  /* 0x000000ff2b00720c */ /* 0x000fc60003f06270 */
[----:B------:R-:W3:Y:S01]  /*1dcd0*/  LDL R43, [R1+0x3438] ;  /* 0x00343800012b7983 */ /* 0x000ee20000100800 */
[----:B--2---:R-:W-:-:S03]  /*1dce0*/  ISETP.GE.AND P4, PT, R41, RZ, PT ;  /* 0x000000ff2900720c */ /* 0x004fc60003f86270 */
[----:B------:R-:W2:Y:S01]  /*1dcf0*/  LDL R41, [R1+0x341c] ;  /* 0x00341c0001297983 */ /* 0x000ea20000100800 */
[----:B------:R-:W-:-:S03]  /*1dd00*/  ISETP.GE.AND P3, PT, R29, RZ, PT ;  /* 0x000000ff1d00720c */ /* 0x000fc60003f66270 */
[----:B------:R-:W2:Y:S01]  /*1dd10*/  LDL R29, [R1+0x3404] ;  /* 0x00340400011d7983 */ /* 0x000ea20000100800 */
[----:B------:R-:W-:-:S03]  /*1dd20*/  ISETP.GE.AND P2, PT, R42, RZ, PT ;  /* 0x000000ff2a00720c */ /* 0x000fc60003f46270 */
[----:B------:R-:W2:Y:S01]  /*1dd30*/  LDL R42, [R1+0x3420] ;  /* 0x00342000012a7983 */ /* 0x000ea20000100800 */
[----:B------:R-:W-:-:S04]  /*1dd40*/  IMAD.MOV R17, RZ, RZ, -R17 ;  /* 0x000000ffff117224 */ /* 0x000fc800078e0a11 */
[----:B------:R-:W-:Y:S01]  /*1dd50*/  IMAD R16, R251, R17, R16 ;  /* 0x00000011fb107224 */ /* 0x000fe200078e0210 */
[----:B------:R-:W-:-:S05]  /*1dd60*/  IABS R17, R39 ;  /* 0x0000002700117213 */ /* 0x000fca0000000000 */
[----:B------:R-:W-:-:S04]  /*1dd70*/  IMAD.HI.U32 R18, R252, R17, RZ ;  /* 0x00000011fc127227 */ /* 0x000fc800078e00ff */
        /* <DEDUP_REMOVED lines=15> */
[----:B------:R-:W-:-:S05]  /*1de70*/  IMAD.HI.U32 R22, R252, R21, RZ ;  /* 0x00000015fc167227 */ /* 0x000fca00078e00ff */
[----:B------:R-:W-:-:S05]  /*1de80*/  IADD3 R22, -R22, RZ, RZ ;  /* 0x000000ff16167210 */ /* 0x000fca0007ffe1ff */
        /* <DEDUP_REMOVED lines=20> */
[C---:B------:R-:W-:Y:S01]  /*1dfd0*/  IMAD R26, R251.reuse, R27, R26 ;  /* 0x0000001bfb1a7224 */ /* 0x040fe200078e021a */
[----:B------:R-:W-:Y:S01]  /*1dfe0*/  IABS R27, R47 ;  /* 0x0000002f001b7213 */ /* 0x000fe20000000000 */
[----:B------:R-:W-:Y:S01]  /*1dff0*/  @!P6 IMAD.MOV R243, RZ, RZ, -R243 ;  /* 0x000000fffff3e224 */ /* 0x000fe200078e0af3 */
[----:B------:R-:W-:-:S03]  /*1e000*/  ISETP.GT.U32.AND P6, PT, R251, R2, PT ;  /* 0x00000002fb00720c */ /* 0x000fc60003fc4070 */
[----:B------:R-:W-:-:S04]  /*1e010*/  IMAD.HI.U32 R28, R252, R27, RZ ;  /* 0x0000001bfc1c7227 */ /* 0x000fc800078e00ff */
[----:B------:R-:W-:Y:S02]  /*1e020*/  IMAD.MOV R28, RZ, RZ, -R28 ;  /* 0x000000ffff1c7224 */ /* 0x000fe400078e0a1c */
[----:B------:R-:W-:Y:S01]  /*1e030*/  @!P0 IMAD.MOV R250, RZ, RZ, -R250 ;  /* 0x000000fffffa8224 */ /* 0x000fe200078e0afa */
[C---:B------:R-:W-:Y:S01]  /*1e040*/  ISETP.GT.U32.AND P0, PT, R251.reuse, R6, PT ;  /* 0x00000006fb00720c */ /* 0x040fe20003f04070 */
[C---:B------:R-:W-:Y:S02]  /*1e050*/  IMAD R27, R251.reuse, R28, R27 ;  /* 0x0000001cfb1b7224 */ /* 0x040fe400078e021b */
[----:B------:R-:W-:Y:S01]  /*1e060*/  IMAD.MOV.U32 R28, RZ, RZ, R0 ;  /* 0x000000ffff1c7224 */ /* 0x000fe200078e0000 */
[----:B------:R-:W-:Y:S01]  /*1e070*/  @!P5 IADD3 R248, -R248, RZ, RZ ;  /* 0x000000fff8f8d210 */ /* 0x000fe20007ffe1ff */
[----:B------:R-:W-:Y:S02]  /*1e080*/  @!P6 IMAD.IADD R2, R2, 0x1, -R251 ;  /* 0x000000010202e824 */ /* 0x000fe400078e0afb */
[----:B------:R-:W-:Y:S01]  /*1e090*/  @!P2 IMAD.MOV R28, RZ, RZ, -R28 ;  /* 0x000000ffff1ca224 */ /* 0x000fe200078e0a1c */
[----:B------:R-:W-:-:S02]  /*1e0a0*/  ISETP.GT.U32.AND P2, PT, R251, R7, PT ;  /* 0x00000007fb00720c */ /* 0x000fc40003f44070 */
[C---:B------:R-:W-:Y:S02]  /*1e0b0*/  ISETP.GT.U32.AND P6, PT, R251.reuse, R9, PT ;  /* 0x00000009fb00720c */ /* 0x040fe40003fc4070 */
[----:B------:R-:W-:Y:S02]  /*1e0c0*/  ISETP.GT.U32.AND P5, PT, R251, R4, PT ;  /* 0x00000004fb00720c */ /* 0x000fe40003fa4070 */
[----:B------:R-:W-:Y:S02]  /*1e0d0*/  @!P3 IADD3 R3, -R3, RZ, RZ ;  /* 0x000000ff0303b210 */ /* 0x000fe40007ffe1ff */
[C---:B------:R-:W-:Y:S01]  /*1e0e0*/  ISETP.GT.U32.AND P3, PT, R251.reuse, R10, PT ;  /* 0x0000000afb00720c */ /* 0x040fe20003f64070 */
[----:B------:R-:W-:Y:S01]  /*1e0f0*/  @!P0 IMAD.IADD R6, R6, 0x1, -R251 ;  /* 0x0000000106068824 */ /* 0x000fe200078e0afb */
[C---:B------:R-:W-:Y:S01]  /*1e100*/  ISETP.GT.U32.AND P0, PT, R251.reuse, R13, PT ;  /* 0x0000000dfb00720c */ /* 0x040fe20003f04070 */
[----:B------:R-:W-:Y:S01]  /*1e110*/  @!P1 IMAD.MOV R249, RZ, RZ, -R249 ;  /* 0x000000fffff99224 */ /* 0x000fe200078e0af9 */
[----:B------:R-:W-:Y:S01]  /*1e120*/  ISETP.GT.U32.AND P1, PT, R251, R5, PT ;  /* 0x00000005fb00720c */ /* 0x000fe20003f24070 */
[--C-:B------:R-:W-:Y:S01]  /*1e130*/  @!P2 IMAD.IADD R7, R7, 0x1, -R251.reuse ;  /* 0x000000010707a824 */ /* 0x100fe200078e0afb */
[----:B------:R-:W-:Y:S01]  /*1e140*/  ISETP.GT.U32.AND P2, PT, R251, R14, PT ;  /* 0x0000000efb00720c */ /* 0x000fe20003f44070 */
[----:B------:R-:W-:-:S02]  /*1e150*/  @!P6 IMAD.IADD R9, R9, 0x1, -R251 ;  /* 0x000000010909e824 */ /* 0x000fc400078e0afb */
[--C-:B------:R-:W-:Y:S01]  /*1e160*/  @!P5 IMAD.IADD R4, R4, 0x1, -R251.reuse ;  /* 0x000000010404d824 */ /* 0x100fe200078e0afb */
[C---:B------:R-:W-:Y:S01]  /*1e170*/  ISETP.GT.U32.AND P5, PT, R251.reuse, R11, PT ;  /* 0x0000000bfb00720c */ /* 0x040fe20003fa4070 */
[----:B------:R-:W-:Y:S02]  /*1e180*/  @!P4 IMAD.MOV R2, RZ, RZ, -R2 ;  /* 0x000000ffff02c224 */ /* 0x000fe400078e0a02 */
[----:B------:R-:W-:Y:S02]  /*1e190*/  @!P3 IADD3 R10, R10, -R251, RZ ;  /* 0x800000fb0a0ab210 */ /* 0x000fe40007ffe0ff */
[----:B------:R-:W-:Y:S01]  /*1e1a0*/  ISETP.GT.U32.AND P4, PT, R251, R9, PT ;  /* 0x00000009fb00720c */ /* 0x000fe20003f84070 */
[--C-:B------:R-:W-:Y:S02]  /*1e1b0*/  @!P0 IMAD.IADD R13, R13, 0x1, -R251.reuse ;  /* 0x000000010d0d8824 */ /* 0x100fe400078e0afb */
[--C-:B------:R-:W-:Y:S01]  /*1e1c0*/  @!P1 IMAD.IADD R5, R5, 0x1, -R251.reuse ;  /* 0x0000000105059824 */ /* 0x100fe200078e0afb */
[----:B------:R-:W-:Y:S01]  /*1e1d0*/  ISETP.GT.U32.AND P1, PT, R251, R12, PT ;  /* 0x0000000cfb00720c */ /* 0x000fe20003f24070 */
[----:B------:R-:W-:-:S03]  /*1e1e0*/  @!P2 IMAD.IADD R14, R14, 0x1, -R251 ;  /* 0x000000010e0ea824 */ /* 0x000fc600078e0afb */
[----:B------:R-:W-:-:S05]  /*1e1f0*/  @!P5 IMAD.IADD R11, R11, 0x1, -R251 ;  /* 0x000000010b0bd824 */ /* 0x000fca00078e0afb */
[--C-:B------:R-:W-:Y:S01]  /*1e200*/  @!P4 IMAD.IADD R9, R9, 0x1, -R251.reuse ;  /* 0x000000010909c824 */ /* 0x100fe200078e0afb */
[----:B----4-:R-:W-:Y:S02]  /*1e210*/  ISETP.GE.AND P4, PT, R45, RZ, PT ;  /* 0x000000ff2d00720c */ /* 0x010fe40003f86270 */
[----:B------:R-:W4:Y:S01]  /*1e220*/  LDL R45, [R1+0x33fc] ;  /* 0x0033fc00012d7983 */ /* 0x000f220000100800 */
[----:B------:R-:W-:Y:S01]  /*1e230*/  @!P1 IMAD.IADD R12, R12, 0x1, -R251 ;  /* 0x000000010c0c9824 */ /* 0x000fe200078e0afb */
        /* <DEDUP_REMOVED lines=10> */
[C---:B------:R-:W-:Y:S01]  /*1e2e0*/  ISETP.GT.U32.AND P6, PT, R251.reuse, R8, PT ;  /* 0x00000008fb00720c */ /* 0x040fe20003fc4070 */
[----:B------:R-:W-:Y:S01]  /*1e2f0*/  @!P5 IMAD.MOV R6, RZ, RZ, -R6 ;  /* 0x000000ffff06d224 */ /* 0x000fe200078e0a06 */
[C---:B------:R-:W-:Y:S01]  /*1e300*/  ISETP.GT.U32.AND P5, PT, R251.reuse, R12, PT ;  /* 0x0000000cfb00720c */ /* 0x040fe20003fa4070 */
[----:B------:R-:W-:Y:S01]  /*1e310*/  @!P4 IMAD.MOV R4, RZ, RZ, -R4 ;  /* 0x000000ffff04c224 */ /* 0x000fe200078e0a04 */
[C---:B------:R-:W-:Y:S01]  /*1e320*/  ISETP.GT.U32.AND P4, PT, R251.reuse, R10, PT ;  /* 0x0000000afb00720c */ /* 0x040fe20003f84070 */
[----:B------:R-:W-:Y:S01]  /*1e330*/  @!P2 IMAD.MOV R9, RZ, RZ, -R9 ;  /* 0x000000ffff09a224 */ /* 0x000fe200078e0a09 */
[----:B------:R-:W-:-:S03]  /*1e340*/  ISETP.GT.U32.AND P2, PT, R251, R16, PT ;  /* 0x00000010fb00720c */ /* 0x000fc60003f44070 */
[----:B------:R-:W-:Y:S01]  /*1e350*/  @!P1 IMAD.MOV R7, RZ, RZ, -R7 ;  /* 0x000000ffff079224 */ /* 0x000fe200078e0a07 */
[----:B------:R-:W-:-:S03]  /*1e360*/  ISETP.GT.U32.AND P1, PT, R251, R13, PT ;  /* 0x0000000dfb00720c */ /* 0x000fc60003f24070 */
[----:B------:R-:W-:Y:S01]  /*1e370*/  @!P6 IMAD.IADD R8, R8, 0x1, -R251 ;  /* 0x000000010808e824 */ /* 0x000fe200078e0afb */
[----:B------:R-:W-:-:S03]  /*1e380*/  ISETP.GT.U32.AND P6, PT, R251, R15, PT ;  /* 0x0000000ffb00720c */ /* 0x000fc60003fc4070 */
[----:B------:R-:W-:Y:S01]  /*1e390*/  @!P0 IMAD.MOV R8, RZ, RZ, -R8 ;  /* 0x000000ffff088224 */ /* 0x000fe200078e0a08 */
[C---:B------:R-:W-:Y:S02]  /*1e3a0*/  ISETP.GT.U32.AND P0, PT, R251.reuse, R14, PT ;  /* 0x0000000efb00720c */ /* 0x040fe40003f04070 */
[----:B------:R-:W-:Y:S02]  /*1e3b0*/  @!P5 IADD3 R12, R12, -R251, RZ ;  /* 0x800000fb0c0cd210 */ /* 0x000fe40007ffe0ff */
[----:B------:R-:W-:Y:S02]  /*1e3c0*/  ISETP.GT.U32.AND P5, PT, R251, R19, PT ;  /* 0x00000013fb00720c */ /* 0x000fe40003fa4070 */
[----:B------:R-:W-:Y:S02]  /*1e3d0*/  @!P3 IADD3 R5, -R5, RZ, RZ ;  /* 0x000000ff0505b210 */ /* 0x000fe40007ffe1ff */
[C---:B------:R-:W-:Y:S01]  /*1e3e0*/  ISETP.GT.U32.AND P3, PT, R251.reuse, R11, PT ;  /* 0x0000000bfb00720c */ /* 0x040fe20003f64070 */
[--C-:B------:R-:W-:Y:S01]  /*1e3f0*/  @!P4 IMAD.IADD R10, R10, 0x1, -R251.reuse ;  /* 0x000000010a0ac824 */ /* 0x100fe200078e0afb */
[----:B------:R-:W-:Y:S01]  /*1e400*/  ISETP.GT.U32.AND P4, PT, R251, R17, PT ;  /* 0x00000011fb00720c */ /* 0x000fe20003f84070 */
[--C-:B------:R-:W-:Y:S01]  /*1e410*/  @!P1 IMAD.IADD R13, R13, 0x1, -R251.reuse ;  /* 0x000000010d0d9824 */ /* 0x100fe200078e0afb */
[----:B------:R-:W-:Y:S01]  /*1e420*/  ISETP.GT.U32.AND P1, PT, R251, R20, PT ;  /* 0x00000014fb00720c */ /* 0x000fe20003f24070 */
[----:B------:R-:W-:-:S02]  /*1e430*/  @!P6 IMAD.IADD R15, R15, 0x1, -R251 ;  /* 0x000000010f0fe824 */ /* 0x000fc400078e0afb */
[--C-:B------:R-:W-:Y:S01]  /*1e440*/  @!P0 IMAD.IADD R14, R14, 0x1, -R251.reuse ;  /* 0x000000010e0e8824 */ /* 0x100fe200078e0afb */
[C---:B------:R-:W-:Y:S01]  /*1e450*/  ISETP.GT.U32.AND P0, PT, R251.reuse, R21, PT ;  /* 0x00000015fb00720c */ /* 0x040fe20003f04070 */
[--C-:B------:R-:W-:Y:S01]  /*1e460*/  @!P2 IMAD.IADD R16, R16, 0x1, -R251.reuse ;  /* 0x000000011010a824 */ /* 0x100fe200078e0afb */
[----:B------:R-:W-:Y:S02]  /*1e470*/  ISETP.GT.U32.AND P6, PT, R251, R15, PT ;  /* 0x0000000ffb00720c */ /* 0x000fe40003fc4070 */
[----:B------:R-:W-:Y:S01]  /*1e480*/  @!P5 IADD3 R19, R19, -R251, RZ ;  /* 0x800000fb1313d210 */ /* 0x000fe20007ffe0ff */
[--C-:B------:R-:W-:Y:S01]  /*1e490*/  @!P3 IMAD.IADD R11, R11, 0x1, -R251.reuse ;  /* 0x000000010b0bb824 */ /* 0x100fe200078e0afb */
[----:B------:R-:W-:Y:S01]  /*1e4a0*/  ISETP.GT.U32.AND P3, PT, R251, R18, PT ;  /* 0x00000012fb00720c */ /* 0x000fe20003f64070 */
[--C-:B------:R-:W-:Y:S02]  /*1e4b0*/  @!P4 IMAD.IADD R17, R17, 0x1, -R251.reuse ;  /* 0x000000011111c824 */ /* 0x100fe400078e0afb */
[----:B------:R-:W-:-:S04]  /*1e4c0*/  @!P1 IMAD.IADD R20, R20, 0x1, -R251 ;  /* 0x0000000114149824 */ /* 0x000fc800078e0afb */
[--C-:B------:R-:W-:Y:S02]  /*1e4d0*/  @!P0 IMAD.IADD R21, R21, 0x1, -R251.reuse ;  /* 0x0000000115158824 */ /* 0x100fe400078e0afb */
[----:B------:R-:W-:-:S04]  /*1e4e0*/  @!P6 IMAD.IADD R15, R15, 0x1, -R251 ;  /* 0x000000010f0fe824 */ /* 0x000fc800078e0afb */
[----:B------:R-:W-:Y:S01]  /*1e4f0*/  @!P3 IMAD.IADD R18, R18, 0x1, -R251 ;  /* 0x000000011212b824 */ /* 0x000fe200078e0afb */
[----:B------:R-:W-:-:S13]  /*1e500*/  ISETP.GT.U32.AND P0, PT, R251, R16, PT ;  /* 0x00000010fb00720c */ /* 0x000fda0003f04070 */
[----:B------:R-:W-:Y:S01]  /*1e510*/  @!P0 IMAD.IADD R16, R16, 0x1, -R251 ;  /* 0x0000000110108824 */ /* 0x000fe200078e0afb */
[----:B------:R-:W-:-:S13]  /*1e520*/  ISETP.GT.U32.AND P0, PT, R251, R23, PT ;  /* 0x00000017fb00720c */ /* 0x000fda0003f04070 */
[----:B------:R-:W-:Y:S01]  /*1e530*/  @!P0 IMAD.IADD R23, R23, 0x1, -R251 ;  /* 0x0000000117178824 */ /* 0x000fe200078e0afb */
[----:B------:R-:W-:Y:S02]  /*1e540*/  ISETP.GE.AND P0, PT, R36, RZ, PT ;  /* 0x000000ff2400720c */ /* 0x000fe40003f06270 */
[----:B----4-:R-:W-:Y:S02]  /*1e550*/  ISETP.GE.AND P6, PT, R45, RZ, PT ;  /* 0x000000ff2d00720c */ /* 0x010fe40003fc6270 */
[----:B------:R-:W4:Y:S01]  /*1e560*/  LDL.LU R45, [R1+0x5c8] ;  /* 0x0005c800012d7983 */ /* 0x000f220000300800 */
[----:B---3--:R-:W-:Y:S02]  /*1e570*/  ISETP.GE.AND P2, PT, R44, RZ, PT ;  /* 0x000000ff2c00720c */ /* 0x008fe40003f46270 */
[----:B------:R-:W-:-:S08]  /*1e580*/  ISETP.GE.AND P4, PT, R43, RZ, PT ;  /* 0x000000ff2b00720c */ /* 0x000fd00003f86270 */
[----:B------:R-:W-:Y:S01]  /*1e590*/  @!P6 IMAD.MOV R10, RZ, RZ, -R10 ;  /* 0x000000ffff0ae224 */ /* 0x000fe200078e0a0a */
[----:B------:R-:W3:Y:S02]  /*1e5a0*/  LDL.LU R44, [R1+0x5c4] ;  /* 0x0005c400012c7983 */ /* 0x000ee40000300800 */
[----:B------:R-:W-:Y:S01]  /*1e5b0*/  @!P2 IMAD.MOV R11, RZ, RZ, -R11 ;  /* 0x000000ffff0ba224 */ /* 0x000fe200078e0a0b */
[C---:B------:R-:W-:Y:S01]  /*1e5c0*/  ISETP.GT.U32.AND P2, PT, R251.reuse, R17, PT ;  /* 0x00000011fb00720c */ /* 0x040fe20003f44070 */
[----:B------:R-:W3:Y:S01]  /*1e5d0*/  LDL.LU R43, [R1+0x5c0] ;  /* 0x0005c000012b7983 */ /* 0x000ee20000300800 */
[----:B------:R-:W-:Y:S01]  /*1e5e0*/  @!P4 IMAD.MOV R12, RZ, RZ, -R12 ;  /* 0x000000ffff0cc224 */ /* 0x000fe200078e0a0c */
[C---:B------:R-:W-:Y:S02]  /*1e5f0*/  ISETP.GT.U32.AND P4, PT, R251.reuse, R18, PT ;  /* 0x00000012fb00720c */ /* 0x040fe40003f84070 */
[----:B------:R-:W-:Y:S02]  /*1e600*/  ISETP.GT.U32.AND P6, PT, R251, R20, PT ;  /* 0x00000014fb00720c */ /* 0x000fe40003fc4070 */
[----:B--2---:R-:W-:-:S02]  /*1e610*/  ISETP.GE.AND P5, PT, R41, RZ, PT ;  /* 0x000000ff2900720c */ /* 0x004fc40003fa6270 */
[----:B------:R-:W-:-:S11]  /*1e620*/  ISETP.GE.AND P1, PT, R29, RZ, PT ;  /* 0x000000ff1d00720c */ /* 0x000fd60003f26270 */
[----:B------:R-:W-:Y:S02]  /*1e630*/  @!P5 IADD3 R14, -R14, RZ, RZ ;  /* 0x000000ff0e0ed210 */ /* 0x000fe40007ffe1ff */
[C---:B------:R-:W-:Y:S02]  /*1e640*/  ISETP.GT.U32.AND P5, PT, R251.reuse, R21, PT ;  /* 0x00000015fb00720c */ /* 0x040fe40003fa4070 */
[----:B------:R-:W-:Y:S01]  /*1e650*/  ISETP.GE.AND P3, PT, R42, RZ, PT ;  /* 0x000000ff2a00720c */ /* 0x000fe20003f66270 */
[----:B------:R-:W-:Y:S01]  /*1e660*/  @!P1 IMAD.MOV R15, RZ, RZ, -R15 ;  /* 0x000000ffff0f9224 */ /* 0x000fe200078e0a0f */
[----:B------:R-:W-:Y:S01]  /*1e670*/  ISETP.GT.U32.AND P1, PT, R251, R22, PT ;  /* 0x00000016fb00720c */ /* 0x000fe20003f24070 */
[--C-:B------:R-:W-:Y:S01]  /*1e680*/  @!P2 IMAD.IADD R17, R17, 0x1, -R251.reuse ;  /* 0x000000011111a824 */ /* 0x100fe200078e0afb */
[----:B------:R-:W-:Y:S01]  /*1e690*/  ISETP.GT.U32.AND P2, PT, R251, R24, PT ;  /* 0x00000018fb00720c */ /* 0x000fe20003f44070 */
[----:B------:R-:W-:-:S06]  /*1e6a0*/  @!P4 IMAD.IADD R18, R18, 0x1, -R251 ;  /* 0x000000011212c824 */ /* 0x000fcc00078e0afb */
[----:B------:R-:W-:Y:S01]  /*1e6b0*/  @!P5 IADD3 R21, R21, -R251, RZ ;  /* 0x800000fb1515d210 */ /* 0x000fe20007ffe0ff */
[----:B------:R-:W-:Y:S01]  /*1e6c0*/  @!P6 IMAD.IADD R20, R20, 0x1, -R251 ;  /* 0x000000011414e824 */ /* 0x000fe200078e0afb */
[----:B------:R-:W-:Y:S01]  /*1e6d0*/  ISETP.GE.AND P5, PT, R38, RZ, PT ;  /* 0x000000ff2600720c */ /* 0x000fe20003fa6270 */
[----:B------:R-:W-:Y:S01]  /*1e6e0*/  @!P3 IMAD.MOV R13, RZ, RZ, -R13 ;  /* 0x000000ffff0db224 */ /* 0x000fe200078e0a0d */
[----:B------:R-:W-:Y:S01]  /*1e6f0*/  ISETP.GT.U32.AND P3, PT, R251, R19, PT ;  /* 0x00000013fb00720c */ /* 0x000fe20003f64070 */
[--C-:B------:R-:W-:Y:S01]  /*1e700*/  @!P1 IMAD.IADD R22, R22, 0x1, -R251.reuse ;  /* 0x0000000116169824 */ /* 0x100fe200078e0afb */
[----:B------:R-:W-:Y:S01]  /*1e710*/  ISETP.GE.AND P1, PT, R37, RZ, PT ;  /* 0x000000ff2500720c */ /* 0x000fe20003f26270 */
[----:B------:R-:W-:Y:S01]  /*1e720*/  @!P2 IMAD.IADD R24, R24, 0x1, -R251 ;  /* 0x000000011818a824 */ /* 0x000fe200078e0afb */
[----:B------:R-:W-:Y:S01]  /*1e730*/  ISETP.GT.U32.AND P4, PT, R251, R25, PT ;  /* 0x00000019fb00720c */ /* 0x000fe20003f84070 */
[----:B------:R-:W2:Y:S01]  /*1e740*/  LDL.LU R42, [R1+0x5bc] ;  /* 0x0005bc00012a7983 */ /* 0x000ea20000300800 */
[----:B------:R-:W-:-:S05]  /*1e750*/  ISETP.GE.AND P6, PT, R39, RZ, PT ;  /* 0x000000ff2700720c */ /* 0x000fca0003fc6270 */
[----:B------:R-:W-:Y:S01]  /*1e760*/  @!P5 IADD3 R18, -R18, RZ, RZ ;  /* 0x000000ff1212d210 */ /* 0x000fe20007ffe1ff */
[----:B------:R-:W2:Y:S01]  /*1e770*/  LDL.LU R41, [R1+0x5b8] ;  /* 0x0005b80001297983 */ /* 0x000ea20000300800 */
[----:B------:R-:W-:Y:S01]  /*1e780*/  ISETP.GT.U32.AND P5, PT, R251, R24, PT ;  /* 0x00000018fb00720c */ /* 0x000fe20003fa4070 */
[----:B------:R-:W-:Y:S01]  /*1e790*/  @!P3 IMAD.IADD R19, R19, 0x1, -R251 ;  /* 0x000000011313b824 */ /* 0x000fe200078e0afb */
[----:B------:R-:W-:Y:S02]  /*1e7a0*/  ISETP.GE.AND P2, PT, R35, RZ, PT ;  /* 0x000000ff2300720c */ /* 0x000fe40003f46270 */
[----:B------:R-:W-:Y:S01]  /*1e7b0*/  ISETP.GE.AND P3, PT, R40, RZ, PT ;  /* 0x000000ff2800720c */ /* 0x000fe20003f66270 */
[----:B------:R-:W-:Y:S01]  /*1e7c0*/  @!P1 IMAD.MOV R19, RZ, RZ, -R19 ;  /* 0x000000ffff139224 */ /* 0x000fe200078e0a13 */
[----:B------:R-:W-:Y:S01]  /*1e7d0*/  ISETP.GT.U32.AND P1, PT, R251, R26, PT ;  /* 0x0000001afb00720c */ /* 0x000fe20003f24070 */
[----:B------:R-:W-:Y:S01]  /*1e7e0*/  @!P4 IMAD.IADD R25, R25, 0x1, -R251 ;  /* 0x000000011919c824 */ /* 0x000fe200078e0afb */
[----:B------:R-:W2:Y:S01]  /*1e7f0*/  LDL.LU R40, [R1+0x5b4] ;  /* 0x0005b40001287983 */ /* 0x000ea20000300800 */
[----:B------:R-:W-:Y:S01]  /*1e800*/  ISETP.GT.U32.AND P4, PT, R251, R23, PT ;  /* 0x00000017fb00720c */ /* 0x000fe20003f84070 */
[----:B------:R-:W-:-:S02]  /*1e810*/  @!P6 IMAD.MOV R17, RZ, RZ, -R17 ;  /* 0x000000ffff11e224 */ /* 0x000fc400078e0a11 */
[----:B------:R-:W-:Y:S01]  /*1e820*/  ISETP.GT.U32.AND P6, PT, R251, R25, PT ;  /* 0x00000019fb00720c */ /* 0x000fe20003fc4070 */
[----:B------:R-:W2:Y:S01]  /*1e830*/  LDL.LU R39, [R1+0x5b0] ;  /* 0x0005b00001277983 */ /* 0x000ea20000300800 */
[----:B------:R-:W-:Y:S01]  /*1e840*/  @!P5 IMAD.IADD R24, R24, 0x1, -R251 ;  /* 0x000000011818d824 */ /* 0x000fe200078e0afb */
[----:B------:R-:W-:Y:S02]  /*1e850*/  ISETP.GE.AND P5, PT, R33, RZ, PT ;  /* 0x000000ff2100720c */ /* 0x000fe40003fa6270 */
[----:B------:R-:W2:Y:S04]  /*1e860*/  LDL.LU R38, [R1+0x5ac] ;  /* 0x0005ac0001267983 */ /* 0x000ea80000300800 */
[----:B------:R-:W2:Y:S01]  /*1e870*/  LDL.LU R37, [R1+0x5a8] ;  /* 0x0005a80001257983 */ /* 0x000ea20000300800 */
[----:B------:R-:W-:Y:S01]  /*1e880*/  @!P2 IMAD.MOV R21, RZ, RZ, -R21 ;  /* 0x000000ffff15a224 */ /* 0x000fe200078e0a15 */
[----:B------:R-:W-:-:S02]  /*1e890*/  ISETP.GE.AND P2, PT, R34, RZ, PT ;  /* 0x000000ff2200720c */ /* 0x000fc40003f46270 */
[----:B------:R-:W2:Y:S01]  /*1e8a0*/  LDL.LU R36, [R1+0x5a4] ;  /* 0x0005a40001247983 */ /* 0x000ea20000300800 */
[--C-:B------:R-:W-:Y:S01]  /*1e8b0*/  @!P1 IMAD.IADD R26, R26, 0x1, -R251.reuse ;  /* 0x000000011a1a9824 */ /* 0x100fe200078e0afb */
[----:B------:R-:W-:Y:S02]  /*1e8c0*/  ISETP.GE.AND P1, PT, R31, RZ, PT ;  /* 0x000000ff1f00720c */ /* 0x000fe40003f26270 */
[----:B------:R-:W2:Y:S01]  /*1e8d0*/  LDL.LU R35, [R1+0x5a0] ;  /* 0x0005a00001237983 */ /* 0x000ea20000300800 */
[----:B------:R-:W-:-:S03]  /*1e8e0*/  @!P4 IMAD.IADD R23, R23, 0x1, -R251 ;  /* 0x000000011717c824 */ /* 0x000fc600078e0afb */
[----:B------:R-:W2:Y:S04]  /*1e8f0*/  LDL.LU R34, [R1+0x59c] ;  /* 0x00059c0001227983 */ /* 0x000ea80000300800 */
[----:B------:R-:W2:Y:S01]  /*1e900*/  LDL.LU R33, [R1+0x598] ;  /* 0x0005980001217983 */ /* 0x000ea20000300800 */
[----:B------:R-:W-:-:S03]  /*1e910*/  @!P6 IADD3 R25, R25, -R251, RZ ;  /* 0x800000fb1919e210 */ /* 0x000fc60007ffe0ff */
[----:B-1----:R-:W2:Y:S01]  /*1e920*/  LDL.LU R31, [R1+0x594] ;  /* 0x00059400011f7983 */ /* 0x002ea20000300800 */
[----:B------:R-:W-:Y:S01]  /*1e930*/  ISETP.GE.AND P6, PT, R32, RZ, PT ;  /* 0x000000ff2000720c */ /* 0x000fe20003fc6270 */
[----:B------:R-:W-:Y:S01]  /*1e940*/  @!P5 IMAD.MOV R23, RZ, RZ, -R23 ;  /* 0x000000ffff17d224 */ /* 0x000fe200078e0a17 */
[----:B------:R-:W-:Y:S01]  /*1e950*/  ISETP.GE.AND P5, PT, R30, RZ, PT ;  /* 0x000000ff1e00720c */ /* 0x000fe20003fa6270 */
[----:B------:R-:W2:Y:S04]  /*1e960*/  LDL.LU R32, [R1+0x590] ;  /* 0x0005900001207983 */ /* 0x000ea80000300800 */
[----:B------:R-:W2:Y:S01]  /*1e970*/  LDL.LU R30, [R1+0x58c] ;  /* 0x00058c00011e7983 */ /* 0x000ea20000300800 */
[----:B------:R-:W-:Y:S01]  /*1e980*/  @!P0 IMAD.MOV R20, RZ, RZ, -R20 ;  /* 0x000000ffff148224 */ /* 0x000fe200078e0a14 */
[C---:B------:R-:W-:Y:S01]  /*1e990*/  ISETP.GT.U32.AND P0, PT, R251.reuse, R27, PT ;  /* 0x0000001bfb00720c */ /* 0x040fe20003f04070 */
[----:B------:R-:W-:Y:S01]  /*1e9a0*/  @!P3 IMAD.MOV R16, RZ, RZ, -R16 ;  /* 0x000000ffff10b224 */ /* 0x000fe200078e0a10 */
[----:B------:R-:W-:Y:S01]  /*1e9b0*/  ISETP.GT.U32.AND P3, PT, R251, R22, PT ;  /* 0x00000016fb00720c */ /* 0x000fe20003f64070 */
[----:B------:R-:W-:-:S10]  /*1e9c0*/  IMAD.MOV.U32 R0, RZ, RZ, c[0x0][0x180] ;  /* 0x00006000ff007624 */ /* 0x000fd400078e00ff */
[--C-:B------:R-:W-:Y:S02]  /*1e9d0*/  @!P0 IMAD.IADD R27, R27, 0x1, -R251.reuse ;  /* 0x000000011b1b8824 */ /* 0x100fe400078e0afb */
[----:B------:R-:W-:-:S03]  /*1e9e0*/  @!P3 IMAD.IADD R22, R22, 0x1, -R251 ;  /* 0x000000011616b824 */ /* 0x000fc600078e0afb */
[C---:B------:R-:W-:Y:S01]  /*1e9f0*/  ISETP.GT.U32.AND P0, PT, R251.reuse, R27, PT ;  /* 0x0000001bfb00720c */ /* 0x040fe20003f04070 */
[----:B------:R-:W-:Y:S01]  /*1ea00*/  @!P2 IMAD.MOV R22, RZ, RZ, -R22 ;  /* 0x000000ffff16a224 */ /* 0x000fe200078e0a16 */
[----:B------:R-:W-:Y:S02]  /*1ea10*/  ISETP.GT.U32.AND P2, PT, R251, R26, PT ;  /* 0x0000001afb00720c */ /* 0x000fe40003f44070 */
[C---:B------:R-:W-:Y:S02]  /*1ea20*/  IADD3 R29, R0.reuse, -0x78, RZ ;  /* 0xffffff88001d7810 */ /* 0x040fe40007ffe0ff */
[----:B------:R-:W-:Y:S02]  /*1ea30*/  IADD3 R252, R0, -0x7c, RZ ;  /* 0xffffff8400fc7810 */ /* 0x000fe40007ffe0ff */
[----:B------:R-:W-:Y:S01]  /*1ea40*/  ISETP.GE.U32.AND P4, PT, R29, 0x7fffff09, PT ;  /* 0x7fffff091d00780c */ /* 0x000fe20003f86070 */
[----:B------:R-:W-:Y:S01]  /*1ea50*/  IMAD.MOV.U32 R29, RZ, RZ, R25 ;  /* 0x000000ffff1d7224 */ /* 0x000fe200078e0019 */
[----:B------:R-:W-:-:S03]  /*1ea60*/  LOP3.LUT R25, RZ, c[0x0][0x17c], RZ, 0x33, !PT ;  /* 0x00005f00ff197a12 */ /* 0x000fc600078e33ff */
[--C-:B------:R-:W-:Y:S01]  /*1ea70*/  @!P0 IMAD.IADD R27, R27, 0x1, -R251.reuse ;  /* 0x000000011b1b8824 */ /* 0x100fe200078e0afb */
[----:B------:R-:W-:Y:S01]  /*1ea80*/  ISETP.NE.AND P0, PT, RZ, c[0x0][0x17c], PT ;  /* 0x00005f00ff007a0c */ /* 0x000fe20003f05270 */
[----:B------:R-:W-:Y:S01]  /*1ea90*/  @!P2 IMAD.IADD R26, R26, 0x1, -R251 ;  /* 0x000000011a1aa824 */ /* 0x000fe200078e0afb */
[----:B------:R-:W-:Y:S02]  /*1eaa0*/  ISETP.GE.U32.AND P3, PT, R252, 0x7fffff05, PT ;  /* 0x7fffff05fc00780c */ /* 0x000fe40003f66070 */
[C---:B------:R-:W-:Y:S02]  /*1eab0*/  IADD3 R46, R0.reuse, -0x74, RZ ;  /* 0xffffff8c002e7810 */ /* 0x040fe40007ffe0ff */
[C---:B------:R-:W-:Y:S02]  /*1eac0*/  IADD3 R252, R0.reuse, -0x70, RZ ;  /* 0xffffff9000fc7810 */ /* 0x040fe40007ffe0ff */
[----:B------:R-:W-:Y:S01]  /*1ead0*/  IADD3 R251, R0, -0x1, RZ ;  /* 0xffffffff00fb7810 */ /* 0x000fe20007ffe0ff */
[----:B------:R-:W-:-:S03]  /*1eae0*/  @!P5 IMAD.MOV R26, RZ, RZ, -R26 ;  /* 0x000000ffff1ad224 */ /* 0x000fc600078e0a1a */
[----:B------:R-:W-:Y:S02]  /*1eaf0*/  ISETP.GE.U32.AND P5, PT, R251, 0x7fffff80, PT ;  /* 0x7fffff80fb00780c */ /* 0x000fe40003fa6070 */
[----:B------:R-:W-:Y:S01]  /*1eb00*/  ISETP.GE.U32.AND P2, PT, R252, 0x7fffff11, PT ;  /* 0x7fffff11fc00780c */ /* 0x000fe20003f46070 */
[----:B------:R-:W-:Y:S01]  /*1eb10*/  @!P6 IMAD.MOV R24, RZ, RZ, -R24 ;  /* 0x000000ffff18e224 */ /* 0x000fe200078e0a18 */
[----:B------:R-:W-:Y:S02]  /*1eb20*/  ISETP.GE.AND P6, PT, R47, RZ, PT ;  /* 0x000000ff2f00720c */ /* 0x000fe40003fc6270 */
[----:B------:R-:W-:Y:S02]  /*1eb30*/  @!P1 IADD3 R29, -R29, RZ, RZ ;  /* 0x000000ff1d1d9210 */ /* 0x000fe40007ffe1ff */
[----:B------:R-:W-:Y:S02]  /*1eb40*/  ISETP.GE.U32.AND P1, PT, R46, 0x7fffff0d, PT ;  /* 0x7fffff0d2e00780c */ /* 0x000fe40003f26070 */
[----:B----4-:R-:W-:-:S05]  /*1eb50*/  SEL R0, R25, R45, !P0 ;  /* 0x0000002d19007207 */ /* 0x010fca0004000000 */
[----:B------:R1:W-:Y:S01]  /*1eb60*/  STL [R1+0x730], R0 ;  /* 0x0007300001007387 */ /* 0x0003e20000100800 */
[----:B---3--:R-:W-:-:S05]  /*1eb70*/  SEL R44, R25, R44, !P0 ;  /* 0x0000002c192c7207 */ /* 0x008fca0004000000 */
[----:B------:R-:W-:Y:S01]  /*1eb80*/  STL [R1+0xc24], R44 ;  /* 0x000c242c01007387 */ /* 0x000fe20000100800 */
[----:B-1----:R-:W-:-:S05]  /*1eb90*/  SEL R0, R25, R43, !P0 ;  /* 0x0000002b19007207 */ /* 0x002fca0004000000 */
[----:B------:R1:W-:Y:S01]  /*1eba0*/  STL [R1+0xc20], R0 ;  /* 0x000c200001007387 */ /* 0x0003e20000100800 */
[C---:B--2---:R-:W-:Y:S02]  /*1ebb0*/  SEL R42, R25.reuse, R42, !P0 ;  /* 0x0000002a192a7207 */ /* 0x044fe40004000000 */
[----:B------:R-:W-:-:S03]  /*1ebc0*/  SEL R41, R25, R41, !P0 ;  /* 0x0000002919297207 */ /* 0x000fc60004000000 */
[----:B------:R-:W-:Y:S04]  /*1ebd0*/  STL [R1+0xc1c], R42 ;  /* 0x000c1c2a01007387 */ /* 0x000fe80000100800 */
[----:B------:R-:W-:Y:S01]  /*1ebe0*/  STL [R1+0x758], R41 ;  /* 0x0007582901007387 */ /* 0x000fe20000100800 */
[C---:B-1----:R-:W-:Y:S02]  /*1ebf0*/  SEL R0, R25.reuse, R40, !P0 ;  /* 0x0000002819007207 */ /* 0x042fe40004000000 */
[----:B------:R-:W-:-:S03]  /*1ec00*/  SEL R39, R25, R39, !P0 ;  /* 0x0000002719277207 */ /* 0x000fc60004000000 */
[----:B------:R1:W-:Y:S01]  /*1ec10*/  STL [R1+0x770], R0 ;  /* 0x0007700001007387 */ /* 0x0003e20000100800 */
[----:B------:R-:W-:-:S03]  /*1ec20*/  SEL R38, R25, R38, !P0 ;  /* 0x0000002619267207 */ /* 0x000fc60004000000 */
[----:B------:R-:W-:Y:S01]  /*1ec30*/  STL [R1+0x784], R39 ;  /* 0x0007842701007387 */ /* 0x000fe20000100800 */
[----:B-1----:R-:W-:-:S03]  /*1ec40*/  SEL R0, R25, R37, !P0 ;  /* 0x0000002519007207 */ /* 0x002fc60004000000 */
[----:B------:R-:W-:Y:S01]  /*1ec50*/  STL [R1+0x788], R38 ;  /* 0x0007882601007387 */ /* 0x000fe20000100800 */
[C---:B------:R-:W-:Y:S02]  /*1ec60*/  SEL R36, R25.reuse, R36, !P0 ;  /* 0x0000002419247207 */ /* 0x040fe40004000000 */
[C---:B------:R-:W-:Y:S01]  /*1ec70*/  SEL R35, R25.reuse, R35, !P0 ;  /* 0x0000002319237207 */ /* 0x040fe20004000000 */
[----:B------:R1:W-:Y:S04]  /*1ec80*/  STL [R1+0x754], R0 ;  /* 0x0007540001007387 */ /* 0x0003e80000100800 */
[----:B------:R-:W-:Y:S01]  /*1ec90*/  STL [R1+0x794], R36 ;  /* 0x0007942401007387 */ /* 0x000fe20000100800 */
[C---:B------:R-:W-:Y:S02]  /*1eca0*/  SEL R33, R25.reuse, R33, !P0 ;  /* 0x0000002119217207 */ /* 0x040fe40004000000 */
[----:B-1----:R-:W-:-:S02]  /*1ecb0*/  SEL R0, R25, R34, !P0 ;  /* 0x0000002219007207 */ /* 0x002fc40004000000 */
[C---:B------:R-:W-:Y:S01]  /*1ecc0*/  SEL R31, R25.reuse, R31, !P0 ;  /* 0x0000001f191f7207 */ /* 0x040fe20004000000 */
[----:B------:R-:W-:Y:S04]  /*1ecd0*/  STL [R1+0x7a0], R35 ;  /* 0x0007a02301007387 */ /* 0x000fe80000100800 */
[----:B------:R1:W-:Y:S04]  /*1ece0*/  STL [R1+0x7ac], R0 ;  /* 0x0007ac0001007387 */ /* 0x0003e80000100800 */
[----:B------:R-:W-:Y:S01]  /*1ecf0*/  STL [R1+0x7b8], R33 ;  /* 0x0007b82101007387 */ /* 0x000fe20000100800 */
[----:B------:R-:W-:-:S03]  /*1ed00*/  SEL R30, R25, R30, !P0 ;  /* 0x0000001e191e7207 */ /* 0x000fc60004000000 */
[----:B------:R-:W-:Y:S01]  /*1ed10*/  STL [R1+0x7c4], R31 ;  /* 0x0007c41f01007387 */ /* 0x000fe20000100800 */
[----:B-1----:R-:W-:-:S03]  /*1ed20*/  SEL R0, R25, R32, !P0 ;  /* 0x0000002019007207 */ /* 0x002fc60004000000 */
[----:B------:R-:W2:Y:S04]  /*1ed30*/  LDL.LU R251, [R1+0x588] ;  /* 0x0005880001fb7983 */ /* 0x000ea80000300800 */
[----:B------:R1:W-:Y:S04]  /*1ed40*/  STL [R1+0x7cc], R0 ;  /* 0x0007cc0001007387 */ /* 0x0003e80000100800 */
[----:B-1----:R-:W3:Y:S04]  /*1ed50*/  LDL.LU R0, [R1+0x584] ;  /* 0x0005840001007983 */ /* 0x002ee80000300800 */
[----:B------:R1:W-:Y:S04]  /*1ed60*/  STL [R1+0x7d0], R30 ;  /* 0x0007d01e01007387 */ /* 0x0003e80000100800 */
[----:B------:R-:W4:Y:S04]  /*1ed70*/  LDL.LU R252, [R1+0x580] ;  /* 0x0005800001fc7983 */ /* 0x000f280000300800 */
        /* <DEDUP_REMOVED lines=27> */
[----:B-1----:R-:W4:Y:S01]  /*1ef30*/  LDL.LU R30, [R1+0x510] ;  /* 0x00051000011e7983 */ /* 0x002f220000300800 */
[----:B--2---:R-:W-:-:S05]  /*1ef40*/  SEL R251, R25, R251, !P0 ;  /* 0x000000fb19fb7207 */ /* 0x004fca0004000000 */
[----:B------:R3:W-:Y:S02]  /*1ef50*/  STL [R1+0x750], R251 ;  /* 0x000750fb01007387 */ /* 0x0007e40000100800 */
[C---:B---3--:R-:W-:Y:S02]  /*1ef60*/  SEL R251, R25.reuse, R0, !P0 ;  /* 0x0000000019fb7207 */ /* 0x048fe40004000000 */
[----:B----4-:R-:W-:-:S03]  /*1ef70*/  SEL R0, R25, R252, !P0 ;  /* 0x000000fc19007207 */ /* 0x010fc60004000000 */
[----:B------:R-:W-:Y:S01]  /*1ef80*/  STL [R1+0x7e0], R251 ;  /* 0x0007e0fb01007387 */ /* 0x000fe20000100800 */
        /* <DEDUP_REMOVED lines=17> */
[C---:B-1----:R-:W-:Y:S01]  /*1f0a0*/  SEL R0, R25.reuse, R49, !P0 ;  /* 0x0000003119007207 */ /* 0x042fe20004000000 */
[----:B------:R-:W-:Y:S01]  /*1f0b0*/  STL [R1+0x840], R50 ;  /* 0x0008403201007387 */ /* 0x000fe20000100800 */
[----:B------:R-:W-:-:S03]  /*1f0c0*/  SEL R47, R25, R47, !P0 ;  /* 0x0000002f192f7207 */ /* 0x000fc60004000000 */
[----:B------:R1:W-:Y:S01]  /*1f0d0*/  STL [R1+0x850], R0 ;  /* 0x0008500001007387 */ /* 0x0003e20000100800 */
[----:B------:R-:W-:-:S03]  /*1f0e0*/  SEL R45, R25, R45, !P0 ;  /* 0x0000002d192d7207 */ /* 0x000fc60004000000 */
[----:B------:R-:W-:Y:S01]  /*1f0f0*/  STL [R1+0x85c], R48 ;  /* 0x00085c3001007387 */ /* 0x000fe20000100800 */
[C---:B------:R-:W-:Y:S02]  /*1f100*/  SEL R44, R25.reuse, R44, !P0 ;  /* 0x0000002c192c7207 */ /* 0x040fe40004000000 */
[C---:B-1----:R-:W-:Y:S01]  /*1f110*/  SEL R0, R25.reuse, R46, !P0 ;  /* 0x0000002e19007207 */ /* 0x042fe20004000000 */
[----:B------:R-:W-:Y:S04]  /*1f120*/  STL [R1+0x868], R47 ;  /* 0x0008682f01007387 */ /* 0x000fe80000100800 */
        /* <DEDUP_REMOVED lines=22> */
[----:B-1----:R-:W-:-:S03]  /*1f290*/  SEL R0, R25, R34, !P0 ;  /* 0x0000002219007207 */ /* 0x002fc60004000000 */
[----:B------:R-:W-:Y:S04]  /*1f2a0*/  STL [R1+0x8d4], R35 ;  /* 0x0008d42301007387 */ /* 0x000fe80000100800 */
[----:B------:R1:W-:Y:S01]  /*1f2b0*/  STL [R1+0x8e0], R0 ;  /* 0x0008e00001007387 */ /* 0x0003e20000100800 */
[----:B------:R-:W-:-:S03]  /*1f2c0*/  SEL R30, R25, R30, !P0 ;  /* 0x0000001e191e7207 */ /* 0x000fc60004000000 */
[----:B------:R-:W-:Y:S04]  /*1f2d0*/  STL [R1+0x8e8], R33 ;  /* 0x0008e82101007387 */ /* 0x000fe80000100800 */
        /* <DEDUP_REMOVED lines=457> */
[C---:B------:R-:W-:Y:S02]  /*20f70*/  SEL R33, R25.reuse, R33, !P0 ;  /* 0x0000002119217207 */ /* 0x040fe40004000000 */
[C---:B------:R-:W-:Y:S01]  /*20f80*/  SEL R31, R25.reuse, R31, !P0 ;  /* 0x0000001f191f7207 */ /* 0x040fe20004000000 */
[----:B------:R-:W-:Y:S01]  /*20f90*/  STL [R1+0xa6c], R36 ;  /* 0x000a6c2401007387 */ /* 0x000fe20000100800 */
[----:B-1----:R-:W-:-:S03]  /*20fa0*/  SEL R0, R25, R34, !P0 ;  /* 0x0000002219007207 */ /* 0x002fc60004000000 */
[----:B------:R-:W-:Y:S04]  /*20fb0*/  STL [R1+0xa64], R35 ;  /* 0x000a642301007387 */ /* 0x000fe80000100800 */
[----:B------:R1:W-:Y:S01]  /*20fc0*/  STL [R1+0xa60], R0 ;  /* 0x000a600001007387 */ /* 0x0003e20000100800 */
[----:B------:R-:W-:-:S03]  /*20fd0*/  SEL R30, R25, R30, !P0 ;  /* 0x0000001e191e7207 */ /* 0x000fc60004000000 */
[----:B------:R-:W-:Y:S01]  /*20fe0*/  STL [R1+0xa5c], R33 ;  /* 0x000a5c2101007387 */ /* 0x000fe20000100800 */
[----:B-1----:R-:W-:-:S03]  /*20ff0*/  SEL R0, R25, R32, !P0 ;  /* 0x0000002019007207 */ /* 0x002fc60004000000 */
[----:B------:R-:W-:Y:S04]  /*21000*/  STL [R1+0xa54], R31 ;  /* 0x000a541f01007387 */ /* 0x000fe80000100800 */
        /* <DEDUP_REMOVED lines=34> */
[----:B------:R4:W-:Y:S01]  /*21230*/  STL [R1+0xa48], R251 ;  /* 0x000a48fb01007387 */ /* 0x0009e20000100800 */
[----:B---3--:R-:W-:-:S05]  /*21240*/  SEL R0, R25, R0, !P0 ;  /* 0x0000000019007207 */ /* 0x008fca0004000000 */
[----:B------:R1:W-:Y:S01]  /*21250*/  STL [R1+0xa40], R0 ;  /* 0x000a400001007387 */ /* 0x0003e20000100800 */
[C---:B----4-:R-:W-:Y:S02]  /*21260*/  SEL R251, R25.reuse, R252, !P0 ;  /* 0x000000fc19fb7207 */ /* 0x050fe40004000000 */
        /* <DEDUP_REMOVED lines=46> */
[----:B------:R1:W-:Y:S04]  /*21550*/  STL [R1+0x9d4], R0 ;  /* 0x0009d40001007387 */ /* 0x0003e80000100800 */
[----:B------:R-:W-:Y:S01]  /*21560*/  STL [R1+0x9d0], R35 ;  /* 0x0009d02301007387 */ /* 0x000fe20000100800 */
[----:B-1----:R-:W-:-:S02]  /*21570*/  SEL R0, R25, R33, !P0 ;  /* 0x0000002119007207 */ /* 0x002fc40004000000 */
[C---:B------:R-:W-:Y:S01]  /*21580*/  SEL R33, R25.reuse, R31, !P0 ;  /* 0x0000001f19217207 */ /* 0x040fe20004000000 */
[----:B------:R-:W-:Y:S01]  /*21590*/  STL [R1+0x9cc], R34 ;  /* 0x0009cc2201007387 */ /* 0x000fe20000100800 */
[----:B------:R-:W-:-:S03]  /*215a0*/  SEL R31, R25, R32, !P0 ;  /* 0x00000020191f7207 */ /* 0x000fc60004000000 */
[----:B------:R1:W-:Y:S04]  /*215b0*/  STL [R1+0x9c4], R0 ;  /* 0x0009c40001007387 */ /* 0x0003e80000100800 */
[----:B------:R2:W-:Y:S04]  /*215c0*/  STL [R1+0x9c0], R33 ;  /* 0x0009c02101007387 */ /* 0x0005e80000100800 */
[----:B------:R-:W3:Y:S01]  /*215d0*/  LDL.LU R57, [R1+0x78] ;  /* 0x0000780001397983 */ /* 0x000ee20000300800 */
[----:B-1----:R-:W-:-:S03]  /*215e0*/  SEL R0, R25, R30, !P0 ;  /* 0x0000001e19007207 */ /* 0x002fc60004000000 */
[----:B------:R1:W-:Y:S04]  /*215f0*/  STL [R1+0x9bc], R31 ;  /* 0x0009bc1f01007387 */ /* 0x0003e80000100800 */
[----:B------:R-:W4:Y:S04]  /*21600*/  LDL.LU R56, [R1+0x74] ;  /* 0x0000740001387983 */ /* 0x000f280000300800 */
        /* <DEDUP_REMOVED lines=23> */
[----:B--2---:R-:W2:Y:S04]  /*21780*/  LDL.LU R33, [R1+0x18] ;  /* 0x0000180001217983 */ /* 0x004ea80000300800 */
[----:B-1----:R-:W2:Y:S04]  /*21790*/  LDL.LU R31, [R1+0x14] ;  /* 0x00001400011f7983 */ /* 0x002ea80000300800 */
[----:B------:R-:W2:Y:S04]  /*217a0*/  LDL.LU R32, [R1+0x10] ;  /* 0x0000100001207983 */ /* 0x000ea80000300800 */
[----:B------:R-:W2:Y:S04]  /*217b0*/  LDL.LU R30, [R1+0xc] ;  /* 0x00000c00011e7983 */ /* 0x000ea80000300800 */
[----:B------:R-:W2:Y:S04]  /*217c0*/  LDL.LU R0, [R1+0x8] ;  /* 0x0000080001007983 */ /* 0x000ea80000300800 */
[----:B------:R-:W2:Y:S04]  /*217d0*/  LDL.LU R251, [R1+0x4] ;  /* 0x0000040001fb7983 */ /* 0x000ea80000300800 */
[----:B------:R-:W2:Y:S01]  /*217e0*/  LDL.LU R252, [R1] ;  /* 0x0000000001fc7983 */ /* 0x000ea20000300800 */
[----:B---3--:R-:W-:-:S05]  /*217f0*/  SEL R57, R25, R57, !P0 ;  /* 0x0000003919397207 */ /* 0x008fca0004000000 */
[----:B------:R1:W-:Y:S01]  /*21800*/  STL [R1+0x9b4], R57 ;  /* 0x0009b43901007387 */ /* 0x0003e20000100800 */
[----:B----4-:R-:W-:-:S03]  /*21810*/  SEL R56, R25, R56, !P0 ;  /* 0x0000003819387207 */ /* 0x010fc60004000000 */
[----:B-1----:R-:W3:Y:S01]  /*21820*/  LDL.LU R57, [R1+0x3f74] ;  /* 0x003f740001397983 */ /* 0x002ee20000300800 */
[----:B------:R-:W-:-:S03]  /*21830*/  SEL R55, R25, R55, !P0 ;  /* 0x0000003719377207 */ /* 0x000fc60004000000 */
[----:B------:R1:W-:Y:S01]  /*21840*/  STL [R1+0x9b0], R56 ;  /* 0x0009b03801007387 */ /* 0x0003e20000100800 */
[C---:B------:R-:W-:Y:S02]  /*21850*/  SEL R54, R25.reuse, R54, !P0 ;  /* 0x0000003619367207 */ /* 0x040fe40004000000 */
[C---:B------:R-:W-:Y:S01]  /*21860*/  SEL R53, R25.reuse, R53, !P0 ;  /* 0x0000003519357207 */ /* 0x040fe20004000000 */
[----:B-1----:R-:W4:Y:S01]  /*21870*/  LDL.LU R56, [R1+0x3f70] ;  /* 0x003f700001387983 */ /* 0x002f220000300800 */
[----:B------:R-:W-:-:S03]  /*21880*/  SEL R52, R25, R52, !P0 ;  /* 0x0000003419347207 */ /* 0x000fc60004000000 */
[----:B------:R1:W-:Y:S01]  /*21890*/  STL [R1+0x9ac], R55 ;  /* 0x0009ac3701007387 */ /* 0x0003e20000100800 */
[C---:B------:R-:W-:Y:S02]  /*218a0*/  SEL R51, R25.reuse, R51, !P0 ;  /* 0x0000003319337207 */ /* 0x040fe40004000000 */
[C---:B------:R-:W-:Y:S01]  /*218b0*/  SEL R50, R25.reuse, R50, !P0 ;  /* 0x0000003219327207 */ /* 0x040fe20004000000 */
[----:B-1----:R-:W3:Y:S04]  /*218c0*/  LDL.LU R55, [R1+0x3f6c] ;  /* 0x003f6c0001377983 */ /* 0x002ee80000300800 */
[----:B------:R1:W-:Y:S01]  /*218d0*/  STL [R1+0x9a4], R54 ;  /* 0x0009a43601007387 */ /* 0x0003e20000100800 */
[C---:B------:R-:W-:Y:S02]  /*218e0*/  SEL R49, R25.reuse, R49, !P0 ;  /* 0x0000003119317207 */ /* 0x040fe40004000000 */
[C---:B------:R-:W-:Y:S01]  /*218f0*/  SEL R48, R25.reuse, R48, !P0 ;  /* 0x0000003019307207 */ /* 0x040fe20004000000 */
[----:B-1----:R-:W3:Y:S04]  /*21900*/  LDL.LU R54, [R1+0x3f68] ;  /* 0x003f680001367983 */ /* 0x002ee80000300800 */
[----:B------:R1:W-:Y:S01]  /*21910*/  STL [R1+0x9a0], R53 ;  /* 0x0009a03501007387 */ /* 0x0003e20000100800 */
[----:B------:R-:W-:-:S03]  /*21920*/  SEL R47, R25, R47, !P0 ;  /* 0x0000002f192f7207 */ /* 0x000fc60004000000 */
        /* <DEDUP_REMOVED lines=41> */
[----:B--2---:R-:W-:-:S03]  /*21bc0*/  SEL R33, R25, R33, !P0 ;  /* 0x0000002119217207 */ /* 0x004fc60004000000 */
[----:B-1----:R-:W2:Y:S04]  /*21bd0*/  LDL.LU R39, [R1+0x3f2c] ;  /* 0x003f2c0001277983 */ /* 0x002ea80000300800 */
[----:B------:R1:W-:Y:S01]  /*21be0*/  STL [R1+0x954], R38 ;  /* 0x0009542601007387 */ /* 0x0003e20000100800 */
[----:B------:R-:W-:-:S03]  /*21bf0*/  SEL R31, R25, R31, !P0 ;  /* 0x0000001f191f7207 */ /* 0x000fc60004000000 */
[----:B-1----:R-:W2:Y:S04]  /*21c00*/  LDL.LU R38, [R1+0x3f28] ;  /* 0x003f280001267983 */ /* 0x002ea80000300800 */
[----:B------:R1:W-:Y:S01]  /*21c10*/  STL [R1+0x950], R37 ;  /* 0x0009502501007387 */ /* 0x0003e20000100800 */
[----:B------:R-:W-:-:S03]  /*21c20*/  SEL R32, R25, R32, !P0 ;  /* 0x0000002019207207 */ /* 0x000fc60004000000 */
[----:B-1----:R-:W2:Y:S04]  /*21c30*/  LDL.LU R37, [R1+0x3f24] ;  /* 0x003f240001257983 */ /* 0x002ea80000300800 */
[----:B------:R1:W-:Y:S01]  /*21c40*/  STL [R1+0x94c], R36 ;  /* 0x00094c2401007387 */ /* 0x0003e20000100800 */
[----:B------:R-:W-:-:S03]  /*21c50*/  SEL R30, R25, R30, !P0 ;  /* 0x0000001e191e7207 */ /* 0x000fc60004000000 */
[----:B-1----:R-:W2:Y:S04]  /*21c60*/  LDL.LU R36, [R1+0x3f20] ;  /* 0x003f200001247983 */ /* 0x002ea80000300800 */
[----:B------:R1:W-:Y:S04]  /*21c70*/  STL [R1+0x948], R35 ;  /* 0x0009482301007387 */ /* 0x0003e80000100800 */
        /* <DEDUP_REMOVED lines=8> */
[----:B-1----:R-:W3:Y:S04]  /*21d00*/  LDL.LU R32, [R1+0x3f0c] ;  /* 0x003f0c0001207983 */ /* 0x002ee80000300800 */
[----:B------:R1:W-:Y:S04]  /*21d10*/  STL [R1+0x930], R30 ;  /* 0x0009301e01007387 */ /* 0x0003e80000100800 */
[----:B-1----:R-:W4:Y:S01]  /*21d20*/  LDL.LU R30, [R1+0x3f08] ;  /* 0x003f0800011e7983 */ /* 0x002f220000300800 */
[----:B------:R-:W-:-:S02]  /*21d30*/  SEL R0, R25, R0, !P0 ;  /* 0x0000000019007207 */ /* 0x000fc40004000000 */
[----:B------:R-:W-:-:S03]  /*21d40*/  SEL R251, R25, R251, !P0 ;  /* 0x000000fb19fb7207 */ /* 0x000fc60004000000 */
[----:B------:R-:W-:Y:S04]  /*21d50*/  STL [R1+0x92c], R0 ;  /* 0x00092c0001007387 */ /* 0x000fe80000100800 */
[----:B------:R1:W-:Y:S02]  /*21d60*/  STL [R1+0x924], R251 ;  /* 0x000924fb01007387 */ /* 0x0003e40000100800 */
[----:B-1----:R-:W-:-:S05]  /*21d70*/  SEL R251, R25, R252, !P0 ;  /* 0x000000fc19fb7207 */ /* 0x002fca0004000000 */
[----:B------:R-:W-:Y:S01]  /*21d80*/  STL [R1+0x920], R251 ;  /* 0x000920fb01007387 */ /* 0x000fe20000100800 */
[C---:B--2---:R-:W-:Y:S02]  /*21d90*/  SEL R31, R25.reuse, R31, !P0 ;  /* 0x0000001f191f7207 */ /* 0x044fe40004000000 */
[C---:B---3--:R-:W-:Y:S02]  /*21da0*/  SEL R32, R25.reuse, R32, !P0 ;  /* 0x0000002019207207 */ /* 0x048fe40004000000 */
[----:B----4-:R-:W-:-:S05]  /*21db0*/  SEL R30, R25, R30, !P0 ;  /* 0x0000001e191e7207 */ /* 0x010fca0004000000 */
[----:B------:R1:W-:Y:S04]  /*21dc0*/  STL [R1+0x5c8], R30 ;  /* 0x0005c81e01007387 */ /* 0x0003e80000100800 */
[----:B------:R2:W-:Y:S01]  /*21dd0*/  STL [R1+0xa44], R32 ;  /* 0x000a442001007387 */ /* 0x0005e20000100800 */
[----:B-1----:R-:W-:-:S03]  /*21de0*/  SEL R30, R25, R33, !P0 ;  /* 0x00000021191e7207 */ /* 0x002fc60004000000 */
[----:B------:R1:W-:Y:S01]  /*21df0*/  STL [R1+0x918], R31 ;  /* 0x0009181f01007387 */ /* 0x0003e20000100800 */
[----:B--2---:R-:W-:-:S03]  /*21e00*/  SEL R32, R25, R34, !P0 ;  /* 0x0000002219207207 */ /* 0x004fc60004000000 */
[----:B------:R2:W-:Y:S04]  /*21e10*/  STL [R1+0x914], R30 ;  /* 0x0009141e01007387 */ /* 0x0005e80000100800 */
[----:B------:R3:W-:Y:S01]  /*21e20*/  STL [R1+0x910], R32 ;  /* 0x0009102001007387 */ /* 0x0007e20000100800 */
[C---:B-1----:R-:W-:Y:S02]  /*21e30*/  SEL R31, R25.reuse, R35, !P0 ;  /* 0x00000023191f7207 */ /* 0x042fe40004000000 */
[----:B--2---:R-:W-:-:S03]  /*21e40*/  SEL R30, R25, R36, !P0 ;  /* 0x00000024191e7207 */ /* 0x004fc60004000000 */
[----:B------:R1:W-:Y:S01]  /*21e50*/  STL [R1+0x908], R31 ;  /* 0x0009081f01007387 */ /* 0x0003e20000100800 */
[----:B---3--:R-:W-:-:S03]  /*21e60*/  SEL R32, R25, R37, !P0 ;  /* 0x0000002519207207 */ /* 0x008fc60004000000 */
        /* <DEDUP_REMOVED lines=410> */
[----:B-1----:R-:W-:-:S03]  /*23810*/  SEL R31, R25, R242, !P0 ;  /* 0x000000f2191f7207 */ /* 0x002fc60004000000 */
[----:B------:R-:W4:Y:S01]  /*23820*/  LDL.LU R251, [R1+0x690] ;  /* 0x0006900001fb7983 */ /* 0x000f220000300800 */
[C---:B--2---:R-:W-:Y:S02]  /*23830*/  SEL R30, R25.reuse, R243, !P0 ;  /* 0x000000f3191e7207 */ /* 0x044fe40004000000 */
[C---:B---3--:R-:W-:Y:S01]  /*23840*/  SEL R32, R25.reuse, R244, !P0 ;  /* 0x000000f419207207 */ /* 0x048fe20004000000 */
[----:B------:R-:W-:Y:S04]  /*23850*/  STL [R1+0x4a4], R31 ;  /* 0x0004a41f01007387 */ /* 0x000fe80000100800 */
[----:B------:R1:W-:Y:S04]  /*23860*/  STL [R1+0x4a0], R30 ;  /* 0x0004a01e01007387 */ /* 0x0003e80000100800 */
[----:B------:R2:W-:Y:S04]  /*23870*/  STL [R1+0x49c], R32 ;  /* 0x00049c2001007387 */ /* 0x0005e80000100800 */
[----:B------:R-:W3:Y:S01]  /*23880*/  LDL.LU R252, [R1+0x6a0] ;  /* 0x0006a00001fc7983 */ /* 0x000ee20000300800 */
[----:B-1----:R-:W-:-:S02]  /*23890*/  SEL R30, R25, R245, !P0 ;  /* 0x000000f5191e7207 */ /* 0x002fc40004000000 */
[----:B------:R-:W-:-:S03]  /*238a0*/  SEL R31, R25, R246, !P0 ;  /* 0x000000f6191f7207 */ /* 0x000fc60004000000 */
[----:B------:R1:W-:Y:S01]  /*238b0*/  STL [R1+0x498], R30 ;  /* 0x0004981e01007387 */ /* 0x0003e20000100800 */
[----:B--2---:R-:W-:-:S03]  /*238c0*/  SEL R32, R25, R248, !P0 ;  /* 0x000000f819207207 */ /* 0x004fc60004000000 */
[----:B------:R2:W-:Y:S01]  /*238d0*/  STL [R1+0x494], R31 ;  /* 0x0004941f01007387 */ /* 0x0005e20000100800 */
[C---:B-1----:R-:W-:Y:S02]  /*238e0*/  SEL R30, R25.reuse, R247, !P0 ;  /* 0x000000f7191e7207 */ /* 0x042fe40004000000 */
[C---:B------:R-:W-:Y:S02]  /*238f0*/  SEL R28, R25.reuse, R28, !P0 ;  /* 0x0000001c191c7207 */ /* 0x040fe40004000000 */
[C---:B--2---:R-:W-:Y:S01]  /*23900*/  SEL R31, R25.reuse, R249, !P0 ;  /* 0x000000f9191f7207 */ /* 0x044fe20004000000 */
[----:B------:R1:W-:Y:S01]  /*23910*/  STL [R1+0x490], R30 ;  /* 0x0004901e01007387 */ /* 0x0003e20000100800 */
[C---:B------:R-:W-:Y:S02]  /*23920*/  SEL R2, R25.reuse, R2, !P0 ;  /* 0x0000000219027207 */ /* 0x040fe40004000000 */
[C---:B------:R-:W-:Y:S01]  /*23930*/  SEL R3, R25.reuse, R3, !P0 ;  /* 0x0000000319037207 */ /* 0x040fe20004000000 */
[----:B------:R-:W-:Y:S01]  /*23940*/  STL [R1+0x48c], R32 ;  /* 0x00048c2001007387 */ /* 0x000fe20000100800 */
[----:B-1----:R-:W-:-:S03]  /*23950*/  SEL R30, R25, R250, !P0 ;  /* 0x000000fa191e7207 */ /* 0x002fc60004000000 */
[----:B------:R-:W-:Y:S01]  /*23960*/  STL [R1+0x488], R31 ;  /* 0x0004881f01007387 */ /* 0x000fe20000100800 */
[----:B------:R-:W-:-:S03]  /*23970*/  SEL R4, R25, R4, !P0 ;  /* 0x0000000419047207 */ /* 0x000fc60004000000 */
[----:B------:R-:W-:Y:S04]  /*23980*/  STL [R1+0x484], R30 ;  /* 0x0004841e01007387 */ /* 0x000fe80000100800 */
[----:B------:R-:W-:Y:S04]  /*23990*/  STL [R1+0x480], R28 ;  /* 0x0004801c01007387 */ /* 0x000fe80000100800 */
        /* <DEDUP_REMOVED lines=10> */
[----:B------:R-:W-:-:S03]  /*23a40*/  SEL R3, R25, R9, !P0 ;  /* 0x0000000919037207 */ /* 0x000fc60004000000 */
        /* <DEDUP_REMOVED lines=24> */
[----:B------:R-:W-:Y:S04]  /*23bd0*/  STL [R1+0x434], R2 ;  /* 0x0004340201007387 */ /* 0x000fe80000100800 */
[----:B------:R2:W-:Y:S01]  /*23be0*/  STL [R1+0x430], R3 ;  /* 0x0004300301007387 */ /* 0x0005e20000100800 */
[C---:B-1----:R-:W-:Y:S02]  /*23bf0*/  SEL R4, R25.reuse, R22, !P0 ;  /* 0x0000001619047207 */ /* 0x042fe40004000000 */
[----:B--2---:R-:W-:-:S03]  /*23c00*/  SEL R3, R25, R23, !P0 ;  /* 0x0000001719037207 */ /* 0x004fc60004000000 */
[----:B------:R1:W-:Y:S04]  /*23c10*/  STL [R1+0x42c], R4 ;  /* 0x00042c0401007387 */ /* 0x0003e80000100800 */
[----:B------:R-:W-:Y:S01]  /*23c20*/  STL [R1+0x428], R3 ;  /* 0x0004280301007387 */ /* 0x000fe20000100800 */
[C---:B------:R-:W-:Y:S01]  /*23c30*/  SEL R5, R25.reuse, R24, !P0 ;  /* 0x0000001819057207 */ /* 0x040fe20004000000 */
[----:B------:R-:W-:Y:S01]  /*23c40*/  @!P6 IMAD.MOV R27, RZ, RZ, -R27 ;  /* 0x000000ffff1be224 */ /* 0x000fe200078e0a1b */
[----:B-1----:R-:W-:-:S03]  /*23c50*/  SEL R4, R25, R29, !P0 ;  /* 0x0000001d19047207 */ /* 0x002fc60004000000 */
[----:B------:R1:W-:Y:S04]  /*23c60*/  STL [R1+0x424], R5 ;  /* 0x0004240501007387 */ /* 0x0003e80000100800 */
[----:B------:R2:W-:Y:S01]  /*23c70*/  STL [R1+0x420], R4 ;  /* 0x0004200401007387 */ /* 0x0005e20000100800 */
[----:B------:R-:W-:Y:S01]  /*23c80*/  IMAD.MOV.U32 R0, RZ, RZ, c[0x0][0x180] ;  /* 0x00006000ff007624 */ /* 0x000fe200078e00ff */
[C---:B-1----:R-:W-:Y:S02]  /*23c90*/  SEL R5, R25.reuse, R27, !P0 ;  /* 0x0000001b19057207 */ /* 0x042fe40004000000 */
[----:B--2---:R-:W-:-:S05]  /*23ca0*/  SEL R4, R25, R26, !P0 ;  /* 0x0000001a19047207 */ /* 0x004fca0004000000 */
[----:B------:R1:W-:Y:S04]  /*23cb0*/  STL [R1+0x4f4], R4 ;  /* 0x0004f40401007387 */ /* 0x0003e80000100800 */
[----:B------:R2:W-:Y:S01]  /*23cc0*/  STL [R1+0x500], R5 ;  /* 0x0005000501007387 */ /* 0x0005e20000100800 */
[----:B------:R-:W-:Y:S01]  /*23cd0*/  MOV R7, c[0x0][0x188] ;  /* 0x0000620000077a02 */ /* 0x000fe20000000f00 */
[----:B------:R-:W-:-:S04]  /*23ce0*/  ULDC.64 UR4, c[0x0][0x118] ;  /* 0x0000460000047ab9 */ /* 0x000fc80000000a00 */
[C---:B------:R-:W-:Y:S01]  /*23cf0*/  IMAD.SHL.U32 R240, R7.reuse, 0x4, RZ ;  /* 0x0000000407f07824 */ /* 0x040fe200078e00ff */
[C---:B------:R-:W-:Y:S01]  /*23d00*/  IADD3 R6, R0.reuse, -0xd, RZ ;  /* 0xfffffff300067810 */ /* 0x040fe20007ffe0ff */
[----:B------:R-:W-:Y:S01]  /*23d10*/  IMAD.SHL.U32 R236, R7, 0x8, RZ ;  /* 0x0000000807ec7824 */ /* 0x000fe200078e00ff */
[----:B-1----:R-:W-:-:S04]  /*23d20*/  IADD3 R4, R0, -0x11, RZ ;  /* 0xffffffef00047810 */ /* 0x002fc80007ffe0ff */
[----:B------:R-:W-:Y:S01]  /*23d30*/  ISETP.GE.U32.AND P0, PT, R4, 0x7fffff70, PT ;  /* 0x7fffff700400780c */ /* 0x000fe20003f06070 */
[----:B---3--:R-:W-:Y:S02]  /*23d40*/  IMAD R3, R252, c[0x0][0x184], RZ ;  /* 0x00006100fc037a24 */ /* 0x008fe400078e02ff */
[----:B------:R-:W1:Y:S01]  /*23d50*/  S2R R252, SR_TID.X ;  /* 0x0000000000fc7919 */ /* 0x000e620000002100 */
[----:B----4-:R-:W-:-:S05]  /*23d60*/  IMAD R2, R251, c[0x0][0x184], RZ ;  /* 0x00006100fb027a24 */ /* 0x010fca00078e02ff */
[----:B------:R-:W-:-:S04]  /*23d70*/  LEA R244, P6, R2, c[0x0][0x160], 0x2 ;  /* 0x0000580002f47a11 */ /* 0x000fc800078c10ff */
[----:B------:R-:W-:Y:S02]  /*23d80*/  LEA.HI.X.SX32 R245, R2, c[0x0][0x164], 0x2, P6 ;  /* 0x0000590002f57a11 */ /* 0x000fe400030f16ff */
[----:B------:R-:W-:Y:S02]  /*23d90*/  LEA R242, P6, R3, c[0x0][0x160], 0x2 ;  /* 0x0000580003f27a11 */ /* 0x000fe400078c10ff */
[----:B------:R-:W-:Y:S02]  /*23da0*/  IADD3 R2, R0, -0x5, RZ ;  /* 0xfffffffb00027810 */ /* 0x000fe40007ffe0ff */
[----:B-1----:R-:W-:-:S05]  /*23db0*/  LOP3.LUT R252, R252, 0x7f, RZ, 0xc0, !PT ;  /* 0x0000007ffcfc7812 */ /* 0x002fca00078ec0ff */
[----:B--2---:R-:W-:Y:S01]  /*23dc0*/  IMAD.SHL.U32 R5, R252, 0x4, RZ ;  /* 0x00000004fc057824 */ /* 0x004fe200078e00ff */
[----:B------:R-:W-:Y:S02]  /*23dd0*/  LEA.HI.X.SX32 R243, R3, c[0x0][0x164], 0x2, P6 ;  /* 0x0000590003f37a11 */ /* 0x000fe400030f16ff */
[----:B------:R-:W-:Y:S02]  /*23de0*/  ISETP.GE.U32.AND P6, PT, R2, 0x7fffff7c, PT ;  /* 0x7fffff7c0200780c */ /* 0x000fe40003fc6070 */
[C---:B------:R-:W-:Y:S02]  /*23df0*/  IADD3 R3, R5.reuse, 0x100000, RZ ;  /* 0x0010000005037810 */ /* 0x040fe40007ffe0ff */
[----:B------:R-:W-:-:S03]  /*23e00*/  IADD3 R2, R5, 0x100000, RZ ;  /* 0x0010000005027810 */ /* 0x000fc60007ffe0ff */
[----:B------:R1:W-:Y:S01]  /*23e10*/  LDGSTS.E [R3+-0x80000], [R242.64], !P5 ;  /* 0x80000000f2037fae */ /* 0x0003e2000e921844 */
[----:B------:R-:W-:-:S03]  /*23e20*/  IMAD.WIDE R8, R240, 0x4, R242 ;  /* 0x00000004f0087825 */ /* 0x000fc600078e02f2 */
[----:B------:R2:W-:Y:S01]  /*23e30*/  LDGSTS.E [R2+-0x7fe00], [R244.64], !P5 ;  /* 0x80200000f4027fae */ /* 0x0005e2000e921844 */
[----:B------:R-:W-:Y:S01]  /*23e40*/  IMAD.WIDE R240, R240, 0x4, R244 ;  /* 0x00000004f0f07825 */ /* 0x000fe200078e02f4 */
[----:B-1----:R-:W-:Y:S02]  /*23e50*/  IADD3 R3, R0, -0x9, RZ ;  /* 0xfffffff700037810 */ /* 0x002fe40007ffe0ff */
[----:B------:R-:W-:Y:S02]  /*23e60*/  STL.64 [R1+0x418], R8 ;  /* 0x0004180801007387 */ /* 0x000fe40000100a00 */
[----:B------:R-:W-:Y:S02]  /*23e70*/  ISETP.GE.U32.AND P5, PT, R3, 0x7fffff78, PT ;  /* 0x7fffff780300780c */ /* 0x000fe40003fa6070 */
[----:B------:R2:W-:Y:S01]  /*23e80*/  LDGSTS.E [R2+-0x7f000], [R8.64], !P6 ;  /* 0x8100000008027fae */ /* 0x0005e2000f121844 */
[----:B------:R-:W-:-:S03]  /*23e90*/  IADD3 R3, R5, 0x100000, RZ ;  /* 0x0010000005037810 */ /* 0x000fc60007ffe0ff */
[----:B------:R1:W-:Y:S04]  /*23ea0*/  STL [R1+0x3a78], R240 ;  /* 0x003a78f001007387 */ /* 0x0003e80000100800 */
[----:B------:R1:W-:Y:S01]  /*23eb0*/  LDGSTS.E [R3+-0x7ee00], [R240.64], !P6 ;  /* 0x81200000f0037fae */ /* 0x0003e2000f121844 */
[----:B------:R-:W-:Y:S01]  /*23ec0*/  ISETP.GE.U32.AND P6, PT, R6, 0x7fffff74, PT ;  /* 0x7fffff740600780c */ /* 0x000fe20003fc6070 */
[C---:B------:R-:W-:Y:S02]  /*23ed0*/  IMAD.WIDE R238, R236.reuse, 0x4, R242 ;  /* 0x00000004ecee7825 */ /* 0x040fe400078e02f2 */
[----:B------:R3:W-:Y:S01]  /*23ee0*/  STL [R1+0x3a6c], R241 ;  /* 0x003a6cf101007387 */ /* 0x0007e20000100800 */
[C---:B------:R-:W-:Y:S01]  /*23ef0*/  IADD3 R4, R5.reuse, 0x100000, RZ ;  /* 0x0010000005047810 */ /* 0x040fe20007ffe0ff */
[----:B------:R-:W-:Y:S01]  /*23f00*/  IMAD.WIDE R236, R236, 0x4, R244 ;  /* 0x00000004ecec7825 */ /* 0x000fe200078e02f4 */
[----:B------:R-:W-:-:S03]  /*23f10*/  IADD3 R5, R5, 0x100000, RZ ;  /* 0x0010000005057810 */ /* 0x000fc60007ffe0ff */
[----:B------:R4:W-:Y:S01]  /*23f20*/  LDGSTS.E [R4+-0x7e000], [R238.64], !P5 ;  /* 0x82000000ee047fae */ /* 0x0009e2000e921844 */
[----:B-1----:R-:W-:Y:S02]  /*23f30*/  IMAD.MOV.U32 R240, RZ, RZ, c[0x0][0x188] ;  /* 0x00006200fff07624 */ /* 0x002fe400078e00ff */
[----:B---3--:R-:W-:Y:S01]  /*23f40*/  IMAD.SHL.U32 R241, R252, 0x4, RZ ;  /* 0x00000004fcf17824 */ /* 0x008fe200078e00ff */
[----:B------:R1:W-:Y:S01]  /*23f50*/  LDGSTS.E [R5+-0x7de00], [R236.64], !P5 ;  /* 0x82200000ec057fae */ /* 0x0003e2000e921844 */
[----:B------:R-:W-:-:S03]  /*23f60*/  IMAD R232, R240, 0xc, RZ ;  /* 0x0000000cf0e87824 */ /* 0x000fc600078e02ff */
[C---:B--2---:R-:W-:Y:S01]  /*23f70*/  IADD3 R2, R241.reuse, 0x100000, RZ ;  /* 0x00100000f1027810 */ /* 0x044fe20007ffe0ff */
[----:B------:R-:W-:Y:S01]  /*23f80*/  IMAD.WIDE R234, R232, 0x4, R242 ;  /* 0x00000004e8ea7825 */ /* 0x000fe200078e02f2 */
[----:B------:R-:W-:-:S03]  /*23f90*/  IADD3 R3, R241, 0x100000, RZ ;  /* 0x00100000f1037810 */ /* 0x000fc60007ffe0ff */
[----:B------:R-:W-:Y:S01]  /*23fa0*/  IMAD.WIDE R232, R232, 0x4, R244 ;  /* 0x00000004e8e87825 */ /* 0x000fe200078e02f4 */
[----:B------:R2:W-:Y:S01]  /*23fb0*/  LDGSTS.E [R2+-0x7d000], [R234.64], !P6 ;  /* 0x83000000ea027fae */ /* 0x0005e2000f121844 */
[----:B-1----:R-:W-:Y:S02]  /*23fc0*/  IADD3 R5, R0, -0x15, RZ ;  /* 0xffffffeb00057810 */ /* 0x002fe40007ffe0ff */
[----:B------:R-:W-:Y:S01]  /*23fd0*/  IMAD.SHL.U32 R228, R240, 0x10, RZ ;  /* 0x00000010f0e47824 */ /* 0x000fe200078e00ff */
[----:B------:R1:W-:Y:S01]  /*23fe0*/  LDGSTS.E [R3+-0x7ce00], [R232.64], !P6 ;  /* 0x83200000e8037fae */ /* 0x0003e2000f121844 */
[----:B----4-:R-:W-:Y:S02]  /*23ff0*/  IADD3 R4, R241, 0x100000, RZ ;  /* 0x00100000f1047810 */ /* 0x010fe40007ffe0ff */
[----:B------:R-:W-:Y:S01]  /*24000*/  ISETP.GE.U32.AND P6, PT, R5, 0x7fffff6c, PT ;  /* 0x7fffff6c0500780c */ /* 0x000fe20003fc6070 */
[----:B------:R-:W-:Y:S01]  /*24010*/  IMAD.WIDE R230, R228, 0x4, R242 ;  /* 0x00000004e4e67825 */ /* 0x000fe200078e02f2 */
[----:B------:R-:W-:-:S03]  /*24020*/  IADD3 R5, R0, -0x19, RZ ;  /* 0xffffffe700057810 */ /* 0x000fc60007ffe0ff */
[----:B------:R-:W-:Y:S01]  /*24030*/  IMAD.WIDE R228, R228, 0x4, R244 ;  /* 0x00000004e4e47825 */ /* 0x000fe200078e02f4 */
[----:B------:R3:W-:Y:S03]  /*24040*/  LDGSTS.E [R4+-0x7c000], [R230.64], !P0 ;  /* 0x84000000e6047fae */ /* 0x0007e6000c121844 */
[----:B------:R-:W-:Y:S01]  /*24050*/  IMAD R224, R240, 0x14, RZ ;  /* 0x00000014f0e07824 */ /* 0x000fe200078e02ff */
[----:B------:R2:W-:Y:S01]  /*24060*/  LDGSTS.E [R2+-0x7be00], [R228.64], !P0 ;  /* 0x84200000e4027fae */ /* 0x0005e2000c121844 */
[----:B------:R-:W-:Y:S02]  /*24070*/  ISETP.GE.U32.AND P0, PT, R5, 0x7fffff68, PT ;  /* 0x7fffff680500780c */ /* 0x000fe40003f06070 */
[----:B------:R-:W-:-:S04]  /*24080*/  IMAD.WIDE R226, R224, 0x4, R242 ;  /* 0x00000004e0e27825 */ /* 0x000fc800078e02f2 */
[----:B------:R-:W-:Y:S01]  /*24090*/  IMAD.WIDE R224, R224, 0x4, R244 ;  /* 0x00000004e0e07825 */ /* 0x000fe200078e02f4 */
[----:B------:R1:W-:Y:S01]  /*240a0*/  LDGSTS.E [R3+-0x7b000], [R226.64], !P6 ;  /* 0x85000000e2037fae */ /* 0x0003e2000f121844 */
[----:B------:R-:W-:Y:S02]  /*240b0*/  IADD3 R6, R0, -0x25, RZ ;  /* 0xffffffdb00067810 */ /* 0x000fe40007ffe0ff */
[----:B------:R-:W-:Y:S01]  /*240c0*/  IMAD R220, R240, 0x18, RZ ;  /* 0x00000018f0dc7824 */ /* 0x000fe200078e02ff */
[----:B--2---:R-:W-:Y:S01]  /*240d0*/  IADD3 R2, R0, -0x1d, RZ ;  /* 0xffffffe300027810 */ /* 0x004fe20007ffe0ff */
[----:B------:R3:W-:Y:S02]  /*240e0*/  LDGSTS.E [R4+-0x7ae00], [R224.64], !P6 ;  /* 0x85200000e0047fae */ /* 0x0007e4000f121844 */
[----:B------:R-:W-:Y:S01]  /*240f0*/  IMAD.WIDE R222, R220, 0x4, R242 ;  /* 0x00000004dcde7825 */ /* 0x000fe200078e02f2 */
[----:B------:R-:W-:Y:S02]  /*24100*/  ISETP.GE.U32.AND P6, PT, R2, 0x7fffff64, PT ;  /* 0x7fffff640200780c */ /* 0x000fe40003fc6070 */
[----:B------:R-:W-:Y:S01]  /*24110*/  IADD3 R2, R241, 0x100000, RZ ;  /* 0x00100000f1027810 */ /* 0x000fe20007ffe0ff */
[----:B------:R-:W-:Y:S01]  /*24120*/  IMAD.WIDE R220, R220, 0x4, R244 ;  /* 0x00000004dcdc7825 */ /* 0x000fe200078e02f4 */
[----:B------:R-:W-:-:S02]  /*24130*/  ISETP.GE.U32.AND P5, PT, R6, 0x7fffff5c, PT ;  /* 0x7fffff5c0600780c */ /* 0x000fc40003fa6070 */
[----:B------:R-:W-:Y:S01]  /*24140*/  IADD3 R6, R0, -0x21, RZ ;  /* 0xffffffdf00067810 */ /* 0x000fe20007ffe0ff */
[----:B------:R2:W-:Y:S01]  /*24150*/  LDGSTS.E [R2+-0x7a000], [R222.64], !P0 ;  /* 0x86000000de027fae */ /* 0x0005e2000c121844 */
[----:B------:R-:W-:-:S03]  /*24160*/  IMAD R216, R240, 0x1c, RZ ;  /* 0x0000001cf0d87824 */ /* 0x000fc600078e02ff */
[----:B------:R1:W-:Y:S01]  /*24170*/  LDGSTS.E [R3+-0x79e00], [R220.64], !P0 ;  /* 0x86200000dc037fae */ /* 0x0003e2000c121844 */
[----:B------:R-:W-:Y:S01]  /*24180*/  ISETP.GE.U32.AND P0, PT, R6, 0x7fffff60, PT ;  /* 0x7fffff600600780c */ /* 0x000fe20003f06070 */
[----:B------:R-:W-:Y:S01]  /*24190*/  IMAD.WIDE R218, R216, 0x4, R242 ;  /* 0x00000004d8da7825 */ /* 0x000fe200078e02f2 */
[----:B------:R-:W-:-:S03]  /*241a0*/  IADD3 R5, R241, 0x100000, RZ ;  /* 0x00100000f1057810 */ /* 0x000fc60007ffe0ff */
[----:B------:R-:W-:Y:S01]  /*241b0*/  IMAD.SHL.U32 R212, R240, 0x20, RZ ;  /* 0x00000020f0d47824 */ /* 0x000fe200078e00ff */
[----:B------:R3:W-:Y:S01]  /*241c0*/  LDGSTS.E [R4+-0x79000], [R218.64], !P6 ;  /* 0x87000000da047fae */ /* 0x0007e2000f121844 */
[----:B------:R-:W-:-:S04]  /*241d0*/  IMAD.WIDE R216, R216, 0x4, R244 ;  /* 0x00000004d8d87825 */ /* 0x000fc800078e02f4 */
[C---:B------:R-:W-:Y:S01]  /*241e0*/  IMAD.WIDE R214, R212.reuse, 0x4, R242 ;  /* 0x00000004d4d67825 */ /* 0x040fe200078e02f2 */
[----:B------:R4:W-:Y:S03]  /*241f0*/  LDGSTS.E [R5+-0x78e00], [R216.64], !P6 ;  /* 0x87200000d8057fae */ /* 0x0009e6000f121844 */
[----:B------:R-:W-:Y:S01]  /*24200*/  IMAD.WIDE R212, R212, 0x4, R244 ;  /* 0x00000004d4d47825 */ /* 0x000fe200078e02f4 */
[----:B------:R2:W-:Y:S03]  /*24210*/  LDGSTS.E [R2+-0x78000], [R214.64], !P0 ;  /* 0x88000000d6027fae */ /* 0x0005e6000c121844 */
[----:B------:R-:W-:Y:S01]  /*24220*/  IMAD R208, R240, 0x24, RZ ;  /* 0x00000024f0d07824 */ /* 0x000fe200078e02ff */
[----:B------:R1:W-:Y:S01]  /*24230*/  LDGSTS.E [R3+-0x77e00], [R212.64], !P0 ;  /* 0x88200000d4037fae */ /* 0x0003e2000c121844 */
[----:B----4-:R-:W-:-:S02]  /*24240*/  IADD3 R5, R0, -0x29, RZ ;  /* 0xffffffd700057810 */ /* 0x010fc40007ffe0ff */
[C---:B------:R-:W-:Y:S02]  /*24250*/  IMAD.WIDE R210, R208.reuse, 0x4, R242 ;  /* 0x00000004d0d27825 */ /* 0x040fe400078e02f2 */
[----:B------:R-:W-:Y:S02]  /*24260*/  ISETP.GE.U32.AND P0, PT, R5, 0x7fffff58, PT ;  /* 0x7fffff580500780c */ /* 0x000fe40003f06070 */
[----:B------:R-:W-:Y:S01]  /*24270*/  IMAD.WIDE R208, R208, 0x4, R244 ;  /* 0x00000004d0d07825 */ /* 0x000fe200078e02f4 */
[----:B------:R-:W-:Y:S01]  /*24280*/  IADD3 R5, R0, -0x2d, RZ ;  /* 0xffffffd300057810 */ /* 0x000fe20007ffe0ff */
[----:B------:R3:W-:Y:S02]  /*24290*/  LDGSTS.E [R4+-0x77000], [R210.64], !P5 ;  /* 0x89000000d2047fae */ /* 0x0007e4000e921844 */
[----:B------:R-:W-:Y:S02]  /*242a0*/  IMAD R204, R240, 0x28, RZ ;  /* 0x00000028f0cc7824 */ /* 0x000fe400078e02ff */
[----:B------:R2:W-:Y:S01]  /*242b0*/  LDGSTS.E [R2+-0x76e00], [R208.64], !P5 ;  /* 0x89200000d0027fae */ /* 0x0005e2000e921844 */
[----:B------:R-:W-:Y:S01]  /*242c0*/  ISETP.GE.U32.AND P5, PT, R5, 0x7fffff54, PT ;  /* 0x7fffff540500780c */ /* 0x000fe20003fa6070 */
[----:B------:R-:W-:-:S04]  /*242d0*/  IMAD.WIDE R206, R204, 0x4, R242 ;  /* 0x00000004ccce7825 */ /* 0x000fc800078e02f2 */
[----:B------:R-:W-:Y:S01]  /*242e0*/  IMAD.WIDE R204, R204, 0x4, R244 ;  /* 0x00000004cccc7825 */ /* 0x000fe200078e02f4 */
[----:B------:R1:W-:Y:S01]  /*242f0*/  LDGSTS.E [R3+-0x76000], [R206.64], !P0 ;  /* 0x8a000000ce037fae */ /* 0x0003e2000c121844 */
[----:B------:R-:W-:Y:S02]  /*24300*/  IADD3 R6, R0, -0x39, RZ ;  /* 0xffffffc700067810 */ /* 0x000fe40007ffe0ff */
[----:B------:R-:W-:Y:S01]  /*24310*/  IMAD R200, R240, 0x2c, RZ ;  /* 0x0000002cf0c87824 */ /* 0x000fe200078e02ff */
[----:B------:R3:W-:Y:S01]  /*24320*/  LDGSTS.E [R4+-0x75e00], [R204.64], !P0 ;  /* 0x8a200000cc047fae */ /* 0x0007e2000c121844 */
[----:B--2---:R-:W-:Y:S02]  /*24330*/  IADD3 R2, R0, -0x31, RZ ;  /* 0xffffffcf00027810 */ /* 0x004fe40007ffe0ff */
[----:B------:R-:W-:Y:S02]  /*24340*/  IMAD.WIDE R202, R200, 0x4, R242 ;  /* 0x00000004c8ca7825 */ /* 0x000fe400078e02f2 */
[----:B------:R-:W-:-:S02]  /*24350*/  ISETP.GE.U32.AND P0, PT, R2, 0x7fffff50, PT ;  /* 0x7fffff500200780c */ /* 0x000fc40003f06070 */
[----:B------:R-:W-:Y:S01]  /*24360*/  IADD3 R2, R241, 0x100000, RZ ;  /* 0x00100000f1027810 */ /* 0x000fe20007ffe0ff */
[----:B------:R-:W-:Y:S01]  /*24370*/  IMAD.WIDE R200, R200, 0x4, R244 ;  /* 0x00000004c8c87825 */ /* 0x000fe200078e02f4 */
[----:B------:R-:W-:Y:S02]  /*24380*/  ISETP.GE.U32.AND P6, PT, R6, 0x7fffff48, PT ;  /* 0x7fffff480600780c */ /* 0x000fe40003fc6070 */
[----:B------:R-:W-:Y:S01]  /*24390*/  IADD3 R6, R0, -0x35, RZ ;  /* 0xffffffcb00067810 */ /* 0x000fe20007ffe0ff */
[----:B------:R2:W-:Y:S01]  /*243a0*/  LDGSTS.E [R2+-0x75000], [R202.64], !P5 ;  /* 0x8b000000ca027fae */ /* 0x0005e2000e921844 */
[----:B------:R-:W-:-:S03]  /*243b0*/  IMAD R196, R240, 0x30, RZ ;  /* 0x00000030f0c47824 */ /* 0x000fc600078e02ff */
[----:B------:R1:W-:Y:S01]  /*243c0*/  LDGSTS.E [R3+-0x74e00], [R200.64], !P5 ;  /* 0x8b200000c8037fae */ /* 0x0003e2000e921844 */
[----:B------:R-:W-:Y:S01]  /*243d0*/  ISETP.GE.U32.AND P5, PT, R6, 0x7fffff4c, PT ;  /* 0x7fffff4c0600780c */ /* 0x000fe20003fa6070 */
[----:B------:R-:W-:Y:S01]  /*243e0*/  IMAD.WIDE R198, R196, 0x4, R242 ;  /* 0x00000004c4c67825 */ /* 0x000fe200078e02f2 */
[----:B------:R-:W-:-:S03]  /*243f0*/  IADD3 R5, R241, 0x100000, RZ ;  /* 0x00100000f1057810 */ /* 0x000fc60007ffe0ff */
[----:B------:R-:W-:Y:S01]  /*24400*/  IMAD R192, R240, 0x34, RZ ;  /* 0x00000034f0c07824 */ /* 0x000fe200078e02ff */
        /* <DEDUP_REMOVED lines=17> */
[----:B------:R-:W-:Y:S01]  /*24520*/  IMAD.WIDE R186, R184, 0x4, R242 ;  /* 0x00000004b8ba7825 */ /* 0x000fe200078e02f2 */
[----:B------:R-:W-:-:S03]  /*24530*/  SHF.L.U32 R180, R240, 0x6, RZ ;  /* 0x00000006f0b47819 */ /* 0x000fc600000006ff */
[----:B------:R-:W-:Y:S01]  /*24540*/  IMAD.WIDE R184, R184, 0x4, R244 ;  /* 0x00000004b8b87825 */ /* 0x000fe200078e02f4 */
[----:B------:R1:W-:Y:S01]  /*24550*/  LDGSTS.E [R3+-0x71000], [R186.64], !P5 ;  /* 0x8f000000ba037fae */ /* 0x0003e2000e921844 */
[----:B------:R-:W-:-:S03]  /*24560*/  IADD3 R6, R0, -0x4d, RZ ;  /* 0xffffffb300067810 */ /* 0x000fc60007ffe0ff */
[----:B------:R3:W-:Y:S01]  /*24570*/  LDGSTS.E [R4+-0x70e00], [R184.64], !P5 ;  /* 0x8f200000b8047fae */ /* 0x0007e2000e921844 */
[----:B--2---:R-:W-:Y:S01]  /*24580*/  IADD3 R2, R0, -0x45, RZ ;  /* 0xffffffbb00027810 */ /* 0x004fe20007ffe0ff */
[----:B------:R-:W-:-:S03]  /*24590*/  IMAD.WIDE R182, R180, 0x4, R242 ;  /* 0x00000004b4b67825 */ /* 0x000fc600078e02f2 */
[----:B------:R-:W-:Y:S01]  /*245a0*/  ISETP.GE.U32.AND P5, PT, R2, 0x7fffff3c, PT ;  /* 0x7fffff3c0200780c */ /* 0x000fe20003fa6070 */
[----:B------:R-:W-:Y:S01]  /*245b0*/  IMAD.WIDE R180, R180, 0x4, R244 ;  /* 0x00000004b4b47825 */ /* 0x000fe200078e02f4 */
[----:B------:R-:W-:Y:S02]  /*245c0*/  IADD3 R2, R241, 0x100000, RZ ;  /* 0x00100000f1027810 */ /* 0x000fe40007ffe0ff */
        /* <DEDUP_REMOVED lines=109> */
[C---:B------:R-:W-:Y:S01]  /*24ca0*/  IADD3 R2, R241.reuse, 0x100000, RZ ;  /* 0x00100000f1027810 */ /* 0x040fe20007ffe0ff */
[----:B------:R-:W-:Y:S01]  /*24cb0*/  IMAD.WIDE R120, R120, 0x4, R244 ;  /* 0x0000000478787825 */ /* 0x000fe200078e02f4 */
[----:B------:R-:W-:Y:S02]  /*24cc0*/  ISETP.GE.U32.AND P0, PT, R6, 0x7fffff77, PT ;  /* 0x7fffff770600780c */ /* 0x000fe40003f06070 */
[----:B------:R-:W-:Y:S01]  /*24cd0*/  IADD3 R6, R0, -0x6, RZ ;  /* 0xfffffffa00067810 */ /* 0x000fe20007ffe0ff */
[----:B------:R-:W-:Y:S04]  /*24ce0*/  STL.64 [R1+0x3a70], R238 ;  /* 0x003a70ee01007387 */ /* 0x000fe80000100a00 */
[----:B------:R2:W-:Y:S04]  /*24cf0*/  LDGSTS.E [R2+-0x61000], [R122.64], !P6 ;  /* 0x9f0000007a027fae */ /* 0x0005e8000f121844 */
[----:B------:R4:W-:Y:S04]  /*24d00*/  STL.64 [R1+0x3a80], R236 ;  /* 0x003a80ec01007387 */ /* 0x0009e80000100a00 */
[----:B------:R1:W-:Y:S01]  /*24d10*/  LDGSTS.E [R3+-0x60e00], [R120.64], !P6 ;  /* 0x9f20000078037fae */ /* 0x0003e2000f121844 */
[----:B------:R-:W-:Y:S01]  /*24d20*/  ISETP.GE.U32.AND P6, PT, R6, 0x7fffff7b, PT ;  /* 0x7fffff7b0600780c */ /* 0x000fe20003fc6070 */
[----:B------:R-:W-:Y:S01]  /*24d30*/  IMAD.WIDE R118, R240, 0x4, R242 ;  /* 0x00000004f0767825 */ /* 0x000fe200078e02f2 */
[----:B----4-:R-:W-:-:S03]  /*24d40*/  LOP3.LUT R236, R241, 0x20, RZ, 0x3c, !PT ;  /* 0x00000020f1ec7812 */ /* 0x010fc600078e3cff */
[C---:B------:R-:W-:Y:S02]  /*24d50*/  IMAD R112, R240.reuse, 0x5, RZ ;  /* 0x00000005f0707824 */ /* 0x040fe400078e02ff */
[----:B------:R-:W-:Y:S01]  /*24d60*/  IMAD.WIDE R116, R240, 0x4, R244 ;  /* 0x00000004f0747825 */ /* 0x000fe200078e02f4 */
[C---:B---3--:R-:W-:Y:S02]  /*24d70*/  IADD3 R4, R236.reuse, 0x100000, RZ ;  /* 0x00100000ec047810 */ /* 0x048fe40007ffe0ff */
[C---:B------:R-:W-:Y:S01]  /*24d80*/  IADD3 R5, R236.reuse, 0x100000, RZ ;  /* 0x00100000ec057810 */ /* 0x040fe20007ffe0ff */
[----:B------:R-:W-:Y:S01]  /*24d90*/  STL.64 [R1+0x3a88], R234 ;  /* 0x003a88ea01007387 */ /* 0x000fe20000100a00 */
[----:B--2---:R-:W-:Y:S01]  /*24da0*/  IADD3 R2, R236, 0x100000, RZ ;  /* 0x00100000ec027810 */ /* 0x004fe20007ffe0ff */
[----:B------:R-:W-:Y:S01]  /*24db0*/  IMAD.WIDE R114, R112, 0x4, R242 ;  /* 0x0000000470727825 */ /* 0x000fe200078e02f2 */
[----:B-1----:R-:W-:Y:S01]  /*24dc0*/  IADD3 R3, R236, 0x100000, RZ ;  /* 0x00100000ec037810 */ /* 0x002fe20007ffe0ff */
[----:B------:R-:W-:Y:S02]  /*24dd0*/  STL [R1+0x3a94], R232 ;  /* 0x003a94e801007387 */ /* 0x000fe40000100800 */
[----:B------:R-:W-:-:S02]  /*24de0*/  IMAD.WIDE R112, R112, 0x4, R244 ;  /* 0x0000000470707825 */ /* 0x000fc400078e02f4 */
[----:B------:R1:W-:Y:S02]  /*24df0*/  LDGSTS.E [R4+-0x7fc00], [R118.64], !P5 ;  /* 0x8040000076047fae */ /* 0x0003e4000e921844 */
[----:B------:R-:W-:Y:S02]  /*24e00*/  IMAD R108, R240, 0x9, RZ ;  /* 0x00000009f06c7824 */ /* 0x000fe400078e02ff */
[----:B------:R-:W-:Y:S04]  /*24e10*/  STL [R1+0x3a90], R233 ;  /* 0x003a90e901007387 */ /* 0x000fe80000100800 */
[----:B------:R2:W-:Y:S04]  /*24e20*/  LDGSTS.E [R5+-0x7fa00], [R116.64], !P5 ;  /* 0x8060000074057fae */ /* 0x0005e8000e921844 */
[----:B------:R-:W-:Y:S04]  /*24e30*/  STL [R1+0x3a9c], R230 ;  /* 0x003a9ce601007387 */ /* 0x000fe80000100800 */
[----:B------:R-:W-:Y:S01]  /*24e40*/  STL [R1+0x3a98], R231 ;  /* 0x003a98e701007387 */ /* 0x000fe20000100800 */
[----:B--2---:R-:W-:-:S03]  /*24e50*/  IADD3 R5, R0, -0xe, RZ ;  /* 0xfffffff200057810 */ /* 0x004fc60007ffe0ff */
[----:B------:R-:W-:Y:S01]  /*24e60*/  STL [R1+0x3aa4], R228 ;  /* 0x003aa4e401007387 */ /* 0x000fe20000100800 */
[----:B------:R-:W-:-:S03]  /*24e70*/  IMAD.WIDE R110, R108, 0x4, R242 ;  /* 0x000000046c6e7825 */ /* 0x000fc600078e02f2 */
[----:B------:R2:W-:Y:S01]  /*24e80*/  LDGSTS.E [R2+-0x7ec00], [R114.64], !P6 ;  /* 0x8140000072027fae */ /* 0x0005e2000f121844 */
[----:B------:R-:W-:-:S03]  /*24e90*/  IMAD.WIDE R108, R108, 0x4, R244 ;  /* 0x000000046c6c7825 */ /* 0x000fc600078e02f4 */
[----:B------:R-:W-:Y:S04]  /*24ea0*/  STL [R1+0x3aa0], R229 ;  /* 0x003aa0e501007387 */ /* 0x000fe80000100800 */
[----:B------:R3:W-:Y:S01]  /*24eb0*/  LDGSTS.E [R3+-0x7ea00], [R112.64], !P6 ;  /* 0x8160000070037fae */ /* 0x0007e2000f121844 */
[----:B------:R-:W-:-:S03]  /*24ec0*/  ISETP.GE.U32.AND P6, PT, R5, 0x7fffff73, PT ;  /* 0x7fffff730500780c */ /* 0x000fc60003fc6070 */
[----:B------:R-:W-:Y:S01]  /*24ed0*/  STL [R1+0x3aac], R226 ;  /* 0x003aace201007387 */ /* 0x000fe20000100800 */
[----:B------:R-:W-:-:S03]  /*24ee0*/  IADD3 R5, R0, -0x12, RZ ;  /* 0xffffffee00057810 */ /* 0x000fc60007ffe0ff */
[----:B------:R-:W-:Y:S01]  /*24ef0*/  STL [R1+0x3aa8], R227 ;  /* 0x003aa8e301007387 */ /* 0x000fe20000100800 */
[----:B------:R-:W-:-:S03]  /*24f00*/  IMAD R104, R240, 0xd, RZ ;  /* 0x0000000df0687824 */ /* 0x000fc600078e02ff */
[----:B------:R-:W-:Y:S04]  /*24f10*/  STL [R1+0x3ab4], R224 ;  /* 0x003ab4e001007387 */ /* 0x000fe80000100800 */
[----:B------:R-:W-:Y:S04]  /*24f20*/  STL [R1+0x3ab0], R225 ;  /* 0x003ab0e101007387 */ /* 0x000fe80000100800 */
[----:B------:R-:W-:Y:S01]  /*24f30*/  STL [R1+0x3abc], R222 ;  /* 0x003abcde01007387 */ /* 0x000fe20000100800 */
[----:B------:R-:W-:-:S03]  /*24f40*/  IMAD.WIDE R106, R104, 0x4, R242 ;  /* 0x00000004686a7825 */ /* 0x000fc600078e02f2 */
[----:B------:R-:W-:Y:S01]  /*24f50*/  STL [R1+0x3ab8], R223 ;  /* 0x003ab8df01007387 */ /* 0x000fe20000100800 */
[----:B------:R-:W-:-:S03]  /*24f60*/  IMAD.WIDE R104, R104, 0x4, R244 ;  /* 0x0000000468687825 */ /* 0x000fc600078e02f4 */
[----:B------:R-:W-:Y:S04]  /*24f70*/  STL [R1+0x3ac4], R220 ;  /* 0x003ac4dc01007387 */ /* 0x000fe80000100800 */
[----:B------:R1:W-:Y:S04]  /*24f80*/  LDGSTS.E [R4+-0x7dc00], [R110.64], !P0 ;  /* 0x824000006e047fae */ /* 0x0003e8000c121844 */
[----:B------:R-:W-:Y:S04]  /*24f90*/  STL [R1+0x3ac0], R221 ;  /* 0x003ac0dd01007387 */ /* 0x000fe80000100800 */
[----:B------:R2:W-:Y:S01]  /*24fa0*/  LDGSTS.E [R2+-0x7da00], [R108.64], !P0 ;  /* 0x826000006c027fae */ /* 0x0005e2000c121844 */
[----:B------:R-:W-:-:S03]  /*24fb0*/  ISETP.GE.U32.AND P0, PT, R5, 0x7fffff6f, PT ;  /* 0x7fffff6f0500780c */ /* 0x000fc60003f06070 */
[----:B------:R-:W-:Y:S01]  /*24fc0*/  STL [R1+0x3acc], R218 ;  /* 0x003accda01007387 */ /* 0x000fe20000100800 */
[----:B------:R-:W-:-:S03]  /*24fd0*/  IMAD R100, R240, 0x11, RZ ;  /* 0x00000011f0647824 */ /* 0x000fc600078e02ff */
[----:B------:R-:W-:Y:S04]  /*24fe0*/  STL [R1+0x3ac8], R219 ;  /* 0x003ac8db01007387 */ /* 0x000fe80000100800 */
[----:B------:R-:W-:Y:S01]  /*24ff0*/  STL [R1+0x3ae0], R216 ;  /* 0x003ae0d801007387 */ /* 0x000fe20000100800 */
[----:B--2---:R-:W-:-:S03]  /*25000*/  IADD3 R2, R0, -0x16, RZ ;  /* 0xffffffea00027810 */ /* 0x004fc60007ffe0ff */
[----:B------:R-:W-:Y:S01]  /*25010*/  STL [R1+0x3ad0], R217 ;  /* 0x003ad0d901007387 */ /* 0x000fe20000100800 */
[----:B------:R-:W-:-:S03]  /*25020*/  IADD3 R6, R0, -0x1e, RZ ;  /* 0xffffffe200067810 */ /* 0x000fc60007ffe0ff */
[----:B------:R-:W-:Y:S01]  /*25030*/  STL.64 [R1+0x3ad8], R214 ;  /* 0x003ad8d601007387 */ /* 0x000fe20000100a00 */
[----:B------:R-:W-:-:S03]  /*25040*/  IMAD.WIDE R102, R100, 0x4, R242 ;  /* 0x0000000464667825 */ /* 0x000fc600078e02f2 */
[----:B------:R-:W-:Y:S04]  /*25050*/  STL [R1+0x3ae8], R212 ;  /* 0x003ae8d401007387 */ /* 0x000fe80000100800 */
[----:B------:R3:W-:Y:S01]  /*25060*/  LDGSTS.E [R3+-0x7cc00], [R106.64], !P6 ;  /* 0x834000006a037fae */ /* 0x0007e2000f121844 */
[----:B------:R-:W-:-:S03]  /*25070*/  IMAD.WIDE R100, R100, 0x4, R244 ;  /* 0x0000000464647825 */ /* 0x000fc600078e02f4 */
[----:B------:R-:W-:Y:S04]  /*25080*/  STL [R1+0x3ae4], R213 ;  /* 0x003ae4d501007387 */ /* 0x000fe80000100800 */
[----:B------:R1:W-:Y:S01]  /*25090*/  LDGSTS.E [R4+-0x7ca00], [R104.64], !P6 ;  /* 0x8360000068047fae */ /* 0x0003e2000f121844 */
[----:B------:R-:W-:Y:S02]  /*250a0*/  ISETP.GE.U32.AND P6, PT, R2, 0x7fffff6b, PT ;  /* 0x7fffff6b0200780c */ /* 0x000fe40003fc6070 */
[----:B------:R-:W-:Y:S01]  /*250b0*/  IADD3 R2, R236, 0x100000, RZ ;  /* 0x00100000ec027810 */ /* 0x000fe20007ffe0ff */
[----:B------:R-:W-:Y:S01]  /*250c0*/  STL [R1+0x3af0], R210 ;  /* 0x003af0d201007387 */ /* 0x000fe20000100800 */
[----:B------:R-:W-:-:S03]  /*250d0*/  ISETP.GE.U32.AND P5, PT, R6, 0x7fffff63, PT ;  /* 0x7fffff630600780c */ /* 0x000fc60003fa6070 */
[----:B------:R-:W-:Y:S01]  /*250e0*/  STL [R1+0x3aec], R211 ;  /* 0x003aecd301007387 */ /* 0x000fe20000100800 */
[----:B------:R-:W-:-:S03]  /*250f0*/  IADD3 R6, R0, -0x1a, RZ ;  /* 0xffffffe600067810 */ /* 0x000fc60007ffe0ff */
[----:B------:R-:W-:Y:S04]  /*25100*/  STL [R1+0x3af8], R208 ;  /* 0x003af8d001007387 */ /* 0x000fe80000100800 */
[----:B------:R-:W-:Y:S04]  /*25110*/  STL [R1+0x3af4], R209 ;  /* 0x003af4d101007387 */ /* 0x000fe80000100800 */
[----:B------:R-:W-:Y:S01]  /*25120*/  STL [R1+0x3b00], R206 ;  /* 0x003b00ce01007387 */ /* 0x000fe20000100800 */
[----:B------:R-:W-:-:S03]  /*25130*/  IMAD R96, R240, 0x15, RZ ;  /* 0x00000015f0607824 */ /* 0x000fc600078e02ff */
[----:B------:R-:W-:Y:S04]  /*25140*/  STL [R1+0x3afc], R207 ;  /* 0x003afccf01007387 */ /* 0x000fe80000100800 */
[----:B------:R-:W-:Y:S04]  /*25150*/  STL [R1+0x3b08], R204 ;  /* 0x003b08cc01007387 */ /* 0x000fe80000100800 */
[----:B------:R2:W-:Y:S04]  /*25160*/  LDGSTS.E [R2+-0x7bc00], [R102.64], !P0 ;  /* 0x8440000066027fae */ /* 0x0005e8000c121844 */
[----:B------:R-:W-:Y:S04]  /*25170*/  STL [R1+0x3b04], R205 ;  /* 0x003b04cd01007387 */ /* 0x000fe80000100800 */
[----:B------:R3:W-:Y:S01]  /*25180*/  LDGSTS.E [R3+-0x7ba00], [R100.64], !P0 ;  /* 0x8460000064037fae */ /* 0x0007e2000c121844 */
[----:B------:R-:W-:-:S03]  /*25190*/  ISETP.GE.U32.AND P0, PT, R6, 0x7fffff67, PT ;  /* 0x7fffff670600780c */ /* 0x000fc60003f06070 */
[----:B------:R-:W-:Y:S01]  /*251a0*/  STL [R1+0x3b10], R202 ;  /* 0x003b10ca01007387 */ /* 0x000fe20000100800 */
[----:B------:R-:W-:-:S03]  /*251b0*/  IMAD.WIDE R98, R96, 0x4, R242 ;  /* 0x0000000460627825 */ /* 0x000fc600078e02f2 */
[----:B------:R-:W-:Y:S01]  /*251c0*/  STL [R1+0x3b0c], R203 ;  /* 0x003b0ccb01007387 */ /* 0x000fe20000100800 */
[----:B------:R-:W-:-:S03]  /*251d0*/  IMAD R92, R240, 0x19, RZ ;  /* 0x00000019f05c7824 */ /* 0x000fc600078e02ff */
[----:B------:R-:W-:Y:S01]  /*251e0*/  STL [R1+0x3b18], R200 ;  /* 0x003b18c801007387 */ /* 0x000fe20000100800 */
[----:B------:R-:W-:Y:S01]  /*251f0*/  IADD3 R5, R236, 0x100000, RZ ;  /* 0x00100000ec057810 */ /* 0x000fe20007ffe0ff */
[----:B------:R-:W-:Y:S02]  /*25200*/  IMAD.WIDE R96, R96, 0x4, R244 ;  /* 0x0000000460607825 */ /* 0x000fe400078e02f4 */
[----:B------:R-:W-:Y:S04]  /*25210*/  STL [R1+0x3b14], R201 ;  /* 0x003b14c901007387 */ /* 0x000fe80000100800 */
[----:B------:R-:W-:Y:S01]  /*25220*/  STL [R1+0x3b20], R198 ;  /* 0x003b20c601007387 */ /* 0x000fe20000100800 */
[----:B------:R-:W-:-:S03]  /*25230*/  IMAD.WIDE R94, R92, 0x4, R242 ;  /* 0x000000045c5e7825 */ /* 0x000fc600078e02f2 */
[----:B------:R-:W-:Y:S01]  /*25240*/  STL [R1+0x3b1c], R199 ;  /* 0x003b1cc701007387 */ /* 0x000fe20000100800 */
[----:B------:R-:W-:-:S03]  /*25250*/  IMAD.WIDE R92, R92, 0x4, R244 ;  /* 0x000000045c5c7825 */ /* 0x000fc600078e02f4 */
[----:B------:R-:W-:Y:S04]  /*25260*/  STL [R1+0x3b28], R196 ;  /* 0x003b28c401007387 */ /* 0x000fe80000100800 */
[----:B------:R-:W-:Y:S04]  /*25270*/  STL [R1+0x3b24], R197 ;  /* 0x003b24c501007387 */ /* 0x000fe80000100800 */
[----:B------:R-:W-:Y:S01]  /*25280*/  STL [R1+0x3b30], R194 ;  /* 0x003b30c201007387 */ /* 0x000fe20000100800 */
[----:B------:R-:W-:-:S03]  /*25290*/  IMAD R88, R240, 0x1d, RZ ;  /* 0x0000001df0587824 */ /* 0x000fc600078e02ff */
[----:B------:R-:W-:Y:S04]  /*252a0*/  STL [R1+0x3b2c], R195 ;  /* 0x003b2cc301007387 */ /* 0x000fe80000100800 */
[----:B------:R1:W-:Y:S04]  /*252b0*/  LDGSTS.E [R4+-0x7ac00], [R98.64], !P6 ;  /* 0x8540000062047fae */ /* 0x0003e8000f121844 */
[----:B------:R-:W-:Y:S04]  /*252c0*/  STL [R1+0x3b38], R192 ;  /* 0x003b38c001007387 */ /* 0x000fe80000100800 */
[----:B------:R4:W-:Y:S04]  /*252d0*/  LDGSTS.E [R5+-0x7aa00], [R96.64], !P6 ;  /* 0x8560000060057fae */ /* 0x0009e8000f121844 */
[----:B------:R-:W-:Y:S04]  /*252e0*/  STL [R1+0x3b34], R193 ;  /* 0x003b34c101007387 */ /* 0x000fe80000100800 */
[----:B------:R-:W-:Y:S01]  /*252f0*/  STL [R1+0x3b40], R190 ;  /* 0x003b40be01007387 */ /* 0x000fe20000100800 */
[----:B----4-:R-:W-:-:S03]  /*25300*/  IADD3 R5, R0, -0x22, RZ ;  /* 0xffffffde00057810 */ /* 0x010fc60007ffe0ff */
        /* <DEDUP_REMOVED lines=29> */
[----:B------:R-:W-:Y:S01]  /*254e0*/  STL [R1+0x3b74], R177 ;  /* 0x003b74b101007387 */ /* 0x000fe20000100800 */
        /* <DEDUP_REMOVED lines=258> */
[----:B------:R-:W-:-:S03]  /*26510*/  IMAD R8, R240, 0x6d, RZ ;  /* 0x0000006df0087824 */ /* 0x000fc600078e02ff */
[----:B------:R-:W-:Y:S01]  /*26520*/  STL [R1+0x3d88], R44 ;  /* 0x003d882c01007387 */ /* 0x000fe20000100800 */
[----:B------:R-:W-:-:S03]  /*26530*/  IMAD.WIDE R12, R12, 0x4, R244 ;  /* 0x000000040c0c7825 */ /* 0x000fc600078e02f4 */
[----:B------:R-:W-:Y:S04]  /*26540*/  STL [R1+0x3d84], R45 ;  /* 0x003d842d01007387 */ /* 0x000fe80000100800 */
[----:B------:R-:W-:Y:S04]  /*26550*/  STL [R1+0x3d90], R42 ;  /* 0x003d902a01007387 */ /* 0x000fe80000100800 */
[----:B------:R-:W-:Y:S04]  /*26560*/  STL [R1+0x3d8c], R43 ;  /* 0x003d8c2b01007387 */ /* 0x000fe80000100800 */
[----:B------:R1:W-:Y:S01]  /*26570*/  LDGSTS.E [R4+-0x66c00], [R18.64], !P0 ;  /* 0x9940000012047fae */ /* 0x0003e2000c121844 */
[----:B------:R-:W-:-:S03]  /*26580*/  IMAD.WIDE R10, R8, 0x4, R242 ;  /* 0x00000004080a7825 */ /* 0x000fc600078e02f2 */
[----:B------:R-:W-:Y:S04]  /*26590*/  STL [R1+0x3d98], R40 ;  /* 0x003d982801007387 */ /* 0x000fe80000100800 */
[----:B------:R4:W-:Y:S04]  /*265a0*/  LDGSTS.E [R5+-0x66a00], [R16.64], !P0 ;  /* 0x9960000010057fae */ /* 0x0009e8000c121844 */
[----:B------:R-:W-:Y:S04]  /*265b0*/  STL [R1+0x3d94], R41 ;  /* 0x003d942901007387 */ /* 0x000fe80000100800 */
[----:B------:R-:W-:Y:S01]  /*265c0*/  STL [R1+0x3da0], R38 ;  /* 0x003da02601007387 */ /* 0x000fe20000100800 */
[----:B----4-:R-:W-:-:S03]  /*265d0*/  IADD3 R5, R0, -0x72, RZ ;  /* 0xffffff8e00057810 */ /* 0x010fc60007ffe0ff */
[----:B------:R-:W-:Y:S04]  /*265e0*/  STL [R1+0x3d9c], R39 ;  /* 0x003d9c2701007387 */ /* 0x000fe80000100800 */
[----:B------:R2:W-:Y:S04]  /*265f0*/  LDGSTS.E [R2+-0x65c00], [R14.64], !P5 ;  /* 0x9a4000000e027fae */ /* 0x0005e8000e921844 */
[----:B------:R-:W-:Y:S04]  /*26600*/  STL [R1+0x3da8], R36 ;  /* 0x003da82401007387 */ /* 0x000fe80000100800 */
[----:B------:R3:W-:Y:S01]  /*26610*/  LDGSTS.E [R3+-0x65a00], [R12.64], !P5 ;  /* 0x9a6000000c037fae */ /* 0x0007e2000e921844 */
[----:B------:R-:W-:-:S03]  /*26620*/  ISETP.GE.U32.AND P5, PT, R5, 0x7fffff0f, PT ;  /* 0x7fffff0f0500780c */ /* 0x000fc60003fa6070 */
[----:B------:R-:W-:Y:S01]  /*26630*/  STL [R1+0x3da4], R37 ;  /* 0x003da42501007387 */ /* 0x000fe20000100800 */
[----:B------:R-:W-:-:S03]  /*26640*/  IADD3 R6, R0, -0x3, RZ ;  /* 0xfffffffd00067810 */ /* 0x000fc60007ffe0ff */
[----:B------:R-:W-:Y:S01]  /*26650*/  STL [R1+0x3db0], R34 ;  /* 0x003db02201007387 */ /* 0x000fe20000100800 */
[----:B------:R-:W-:-:S03]  /*26660*/  IMAD.WIDE R8, R8, 0x4, R244 ;  /* 0x0000000408087825 */ /* 0x000fc600078e02f4 */
[----:B------:R-:W-:Y:S04]  /*26670*/  STL [R1+0x3dac], R35 ;  /* 0x003dac2301007387 */ /* 0x000fe80000100800 */
[----:B------:R-:W-:Y:S04]  /*26680*/  STL [R1+0x3db8], R32 ;  /* 0x003db82001007387 */ /* 0x000fe80000100800 */
[----:B------:R1:W-:Y:S01]  /*26690*/  LDGSTS.E [R4+-0x64c00], [R10.64], !P6 ;  /* 0x9b4000000a047fae */ /* 0x0003e2000f121844 */
[----:B------:R-:W-:-:S03]  /*266a0*/  ISETP.GE.U32.AND P0, PT, R6, 0x7fffff7e, PT ;  /* 0x7fffff7e0600780c */ /* 0x000fc60003f06070 */
[----:B------:R-:W-:Y:S01]  /*266b0*/  STL [R1+0x3db4], R33 ;  /* 0x003db42101007387 */ /* 0x000fe20000100800 */
[----:B------:R-:W-:-:S03]  /*266c0*/  IADD3 R247, R0, -0x76, RZ ;  /* 0xffffff8a00f77810 */ /* 0x000fc60007ffe0ff */
[----:B------:R-:W-:Y:S01]  /*266d0*/  STL [R1+0x3dc0], R30 ;  /* 0x003dc01e01007387 */ /* 0x000fe20000100800 */
[----:B-1----:R-:W-:-:S03]  /*266e0*/  IMAD R4, R240, 0x71, RZ ;  /* 0x00000071f0047824 */ /* 0x002fc600078e02ff */
[----:B------:R-:W-:Y:S01]  /*266f0*/  STL [R1+0x3dbc], R31 ;  /* 0x003dbc1f01007387 */ /* 0x000fe20000100800 */
[----:B------:R-:W-:Y:S01]  /*26700*/  IADD3 R246, R236, 0x100000, RZ ;  /* 0x00100000ecf67810 */ /* 0x000fe20007ffe0ff */
[C---:B------:R-:W-:Y:S02]  /*26710*/  IMAD.WIDE R6, R4.reuse, 0x4, R242 ;  /* 0x0000000404067825 */ /* 0x040fe400078e02f2 */
[----:B------:R-:W-:Y:S02]  /*26720*/  STL [R1+0x3dc8], R28 ;  /* 0x003dc81c01007387 */ /* 0x000fe40000100800 */
[----:B------:R-:W-:Y:S02]  /*26730*/  IMAD.WIDE R4, R4, 0x4, R244 ;  /* 0x0000000404047825 */ /* 0x000fe400078e02f4 */
[----:B------:R-:W-:Y:S04]  /*26740*/  STL [R1+0x3dc4], R29 ;  /* 0x003dc41d01007387 */ /* 0x000fe80000100800 */
[----:B------:R-:W-:Y:S04]  /*26750*/  STL [R1+0x3dd0], R26 ;  /* 0x003dd01a01007387 */ /* 0x000fe80000100800 */
[----:B------:R-:W-:Y:S04]  /*26760*/  STL [R1+0x3dcc], R27 ;  /* 0x003dcc1b01007387 */ /* 0x000fe80000100800 */
[----:B------:R2:W-:Y:S01]  /*26770*/  LDGSTS.E [R2+-0x64a00], [R8.64], !P6 ;  /* 0x9b60000008027fae */ /* 0x0005e2000f121844 */
[----:B------:R-:W-:-:S03]  /*26780*/  ISETP.GE.U32.AND P6, PT, R247, 0x7fffff0b, PT ;  /* 0x7fffff0bf700780c */ /* 0x000fc60003fc6070 */
[----:B------:R-:W-:Y:S04]  /*26790*/  STL [R1+0x3dd8], R24 ;  /* 0x003dd81801007387 */ /* 0x000fe80000100800 */
[----:B------:R-:W-:Y:S04]  /*267a0*/  STL [R1+0x3dd4], R25 ;  /* 0x003dd41901007387 */ /* 0x000fe80000100800 */
[----:B------:R-:W-:Y:S01]  /*267b0*/  STL [R1+0x3de0], R22 ;  /* 0x003de01601007387 */ /* 0x000fe20000100800 */
[----:B--2---:R-:W-:-:S03]  /*267c0*/  IADD3 R2, R0, -0x7a, RZ ;  /* 0xffffff8600027810 */ /* 0x004fc60007ffe0ff */
[----:B------:R3:W-:Y:S04]  /*267d0*/  LDGSTS.E [R3+-0x63c00], [R6.64], !P5 ;  /* 0x9c40000006037fae */ /* 0x0007e8000e921844 */
[----:B------:R-:W-:Y:S04]  /*267e0*/  STL [R1+0x3ddc], R23 ;  /* 0x003ddc1701007387 */ /* 0x000fe80000100800 */
[----:B------:R1:W-:Y:S01]  /*267f0*/  LDGSTS.E [R246+-0x63a00], [R4.64], !P5 ;  /* 0x9c60000004f67fae */ /* 0x0003e2000e921844 */
[----:B------:R-:W-:-:S03]  /*26800*/  ISETP.GE.U32.AND P5, PT, R2, 0x7fffff07, PT ;  /* 0x7fffff070200780c */ /* 0x000fc60003fa6070 */
[----:B------:R-:W-:Y:S01]  /*26810*/  STL [R1+0x3de8], R20 ;  /* 0x003de81401007387 */ /* 0x000fe20000100800 */
[----:B------:R-:W-:-:S03]  /*26820*/  IADD3 R238, R236, 0x100000, RZ ;  /* 0x00100000ecee7810 */ /* 0x000fc60007ffe0ff */
[----:B------:R-:W-:Y:S01]  /*26830*/  STL [R1+0x3de4], R21 ;  /* 0x003de41501007387 */ /* 0x000fe20000100800 */
[----:B-1----:R-:W-:-:S03]  /*26840*/  IMAD R246, R240, 0x75, RZ ;  /* 0x00000075f0f67824 */ /* 0x002fc600078e02ff */
[----:B------:R-:W-:Y:S01]  /*26850*/  STL [R1+0x3df0], R18 ;  /* 0x003df01201007387 */ /* 0x000fe20000100800 */
[----:B------:R-:W-:Y:S01]  /*26860*/  IADD3 R252, R236, 0x100000, RZ ;  /* 0x00100000ecfc7810 */ /* 0x000fe20007ffe0ff */
[----:B---3--:R-:W-:Y:S02]  /*26870*/  IMAD.WIDE R2, R246, 0x4, R242 ;  /* 0x00000004f6027825 */ /* 0x008fe400078e02f2 */
[----:B------:R-:W-:Y:S01]  /*26880*/  STL [R1+0x3dec], R19 ;  /* 0x003dec1301007387 */ /* 0x000fe20000100800 */
[----:B------:R-:W-:Y:S01]  /*26890*/  IADD3 R237, R0, -0x7e, RZ ;  /* 0xffffff8200ed7810 */ /* 0x000fe20007ffe0ff */
[----:B------:R-:W-:Y:S02]  /*268a0*/  IMAD.WIDE R246, R246, 0x4, R244 ;  /* 0x00000004f6f67825 */ /* 0x000fe400078e02f4 */
[----:B------:R-:W-:Y:S04]  /*268b0*/  STL [R1+0x3df8], R16 ;  /* 0x003df81001007387 */ /* 0x000fe80000100800 */
[----:B------:R-:W-:Y:S04]  /*268c0*/  STL [R1+0x3df4], R17 ;  /* 0x003df41101007387 */ /* 0x000fe80000100800 */
[----:B------:R-:W-:Y:S04]  /*268d0*/  STL [R1+0x3e00], R14 ;  /* 0x003e000e01007387 */ /* 0x000fe80000100800 */
[----:B------:R-:W-:Y:S04]  /*268e0*/  STL [R1+0x3dfc], R15 ;  /* 0x003dfc0f01007387 */ /* 0x000fe80000100800 */
[----:B------:R-:W-:Y:S04]  /*268f0*/  STL [R1+0x3e08], R12 ;  /* 0x003e080c01007387 */ /* 0x000fe80000100800 */
[----:B------:R-:W-:Y:S04]  /*26900*/  STL [R1+0x3e04], R13 ;  /* 0x003e040d01007387 */ /* 0x000fe80000100800 */
[----:B------:R1:W-:Y:S01]  /*26910*/  LDGSTS.E [R238+-0x62c00], [R2.64], !P6 ;  /* 0x9d40000002ee7fae */ /* 0x0003e2000f121844 */
[----:B------:R-:W-:-:S03]  /*26920*/  IMAD R239, R240, 0x79, RZ ;  /* 0x00000079f0ef7824 */ /* 0x000fc600078e02ff */
[----:B------:R-:W-:Y:S04]  /*26930*/  STL [R1+0x3e10], R10 ;  /* 0x003e100a01007387 */ /* 0x000fe80000100800 */
[----:B------:R2:W-:Y:S01]  /*26940*/  LDGSTS.E [R252+-0x62a00], [R246.64], !P6 ;  /* 0x9d600000f6fc7fae */ /* 0x0005e2000f121844 */
[----:B------:R-:W-:-:S03]  /*26950*/  ISETP.GE.U32.AND P6, PT, R237, 0x7fffff03, PT ;  /* 0x7fffff03ed00780c */ /* 0x000fc60003fc6070 */
[----:B------:R3:W-:Y:S04]  /*26960*/  STL [R1+0x3e0c], R11 ;  /* 0x003e0c0b01007387 */ /* 0x0007e80000100800 */
[----:B------:R-:W-:Y:S04]  /*26970*/  STL [R1+0x3e18], R8 ;  /* 0x003e180801007387 */ /* 0x000fe80000100800 */
[----:B------:R4:W-:Y:S01]  /*26980*/  STL [R1+0x3e14], R9 ;  /* 0x003e140901007387 */ /* 0x0009e20000100800 */
[----:B--2---:R-:W-:-:S03]  /*26990*/  IMAD R252, R240, 0x7d, RZ ;  /* 0x0000007df0fc7824 */ /* 0x004fc600078e02ff */
[----:B------:R-:W-:Y:S01]  /*269a0*/  STL [R1+0x3e20], R6 ;  /* 0x003e200601007387 */ /* 0x000fe20000100800 */
[C---:B------:R-:W-:Y:S01]  /*269b0*/  IADD3 R249, R236.reuse, 0x100000, RZ ;  /* 0x00100000ecf97810 */ /* 0x040fe20007ffe0ff */
[----:B------:R-:W-:Y:S02]  /*269c0*/  IMAD.WIDE R250, R239, 0x4, R242 ;  /* 0x00000004effa7825 */ /* 0x000fe400078e02f2 */
[----:B------:R-:W-:Y:S01]  /*269d0*/  STL [R1+0x3e1c], R7 ;  /* 0x003e1c0701007387 */ /* 0x000fe20000100800 */
[----:B------:R-:W-:-:S03]  /*269e0*/  IADD3 R248, R236, 0x100000, RZ ;  /* 0x00100000ecf87810 */ /* 0x000fc60007ffe0ff */
[----:B------:R-:W-:Y:S01]  /*269f0*/  STL [R1+0x3e28], R4 ;  /* 0x003e280401007387 */ /* 0x000fe20000100800 */
[----:B---3--:R-:W-:-:S03]  /*26a00*/  IMAD.WIDE R10, R252, 0x4, R242 ;  /* 0x00000004fc0a7825 */ /* 0x008fc600078e02f2 */
[----:B------:R2:W-:Y:S01]  /*26a10*/  STL [R1+0x3e24], R5 ;  /* 0x003e240501007387 */ /* 0x0005e20000100800 */
[----:B----4-:R-:W-:-:S03]  /*26a20*/  IMAD.WIDE R8, R252, 0x4, R244 ;  /* 0x00000004fc087825 */ /* 0x010fc600078e02f4 */
[----:B------:R1:W-:Y:S04]  /*26a30*/  STL [R1+0x3e30], R2 ;  /* 0x003e300201007387 */ /* 0x0003e80000100800 */
[----:B------:R3:W-:Y:S01]  /*26a40*/  LDGSTS.E [R249+-0x61c00], [R250.64], !P5 ;  /* 0x9e400000faf97fae */ /* 0x0007e2000e921844 */
[----:B--2---:R-:W-:-:S03]  /*26a50*/  IMAD.WIDE R4, R239, 0x4, R244 ;  /* 0x00000004ef047825 */ /* 0x004fc600078e02f4 */
[----:B------:R2:W-:Y:S01]  /*26a60*/  STL [R1+0x3e2c], R3 ;  /* 0x003e2c0301007387 */ /* 0x0005e20000100800 */
[----:B-1----:R-:W-:-:S03]  /*26a70*/  IADD3 R2, R0, -0x7, RZ ;  /* 0xfffffff900027810 */ /* 0x002fc60007ffe0ff */
[----:B------:R1:W-:Y:S04]  /*26a80*/  STL.64 [R1], R4 ;  /* 0x0000000401007387 */ /* 0x0003e80000100a00 */
[----:B------:R1:W-:Y:S01]  /*26a90*/  LDGSTS.E [R248+-0x61a00], [R4.64], !P5 ;  /* 0x9e60000004f87fae */ /* 0x0003e2000e921844 */
[----:B--2---:R-:W-:-:S03]  /*26aa0*/  LOP3.LUT R3, R241, 0x40, RZ, 0x3c, !PT ;  /* 0x00000040f1037812 */ /* 0x004fc600078e3cff */
[----:B------:R3:W-:Y:S04]  /*26ab0*/  LDGSTS.E [R249+-0x60c00], [R10.64], !P6 ;  /* 0x9f4000000af97fae */ /* 0x0007e8000f121844 */
[----:B------:R-:W-:Y:S01]  /*26ac0*/  STL [R1+0x3e38], R246 ;  /* 0x003e38f601007387 */ /* 0x000fe20000100800 */
[----:B-1----:R-:W-:Y:S01]  /*26ad0*/  IMAD.SHL.U32 R5, R240, 0x2, RZ ;  /* 0x00000002f0057824 */ /* 0x002fe200078e00ff */
[----:B------:R-:W-:Y:S02]  /*26ae0*/  IADD3 R4, R0, -0x17, RZ ;  /* 0xffffffe900047810 */ /* 0x000fe40007ffe0ff */
[----:B------:R1:W-:Y:S01]  /*26af0*/  LDGSTS.E [R248+-0x60a00], [R8.64], !P6 ;  /* 0x9f60000008f87fae */ /* 0x0003e2000f121844 */
[----:B------:R-:W-:Y:S01]  /*26b00*/  ISETP.GE.U32.AND P6, PT, R2, 0x7fffff7a, PT ;  /* 0x7fffff7a0200780c */ /* 0x000fe20003fc6070 */
[----:B------:R-:W-:-:S02]  /*26b10*/  IMAD.WIDE R6, R5, 0x4, R242 ;  /* 0x0000000405067825 */ /* 0x000fc400078e02f2 */
[----:B------:R-:W-:Y:S01]  /*26b20*/  STL [R1+0x3e34], R247 ;  /* 0x003e34f701007387 */ /* 0x000fe20000100800 */
[----:B------:R-:W-:-:S03]  /*26b30*/  IADD3 R252, R3, 0x100000, RZ ;  /* 0x0010000003fc7810 */ /* 0x000fc60007ffe0ff */
[----:B------:R-:W-:Y:S01]  /*26b40*/  STL [R1+0x3e40], R250 ;  /* 0x003e40fa01007387 */ /* 0x000fe20000100800 */
[----:B------:R-:W-:Y:S01]  /*26b50*/  ISETP.GE.U32.AND P5, PT, R4, 0x7fffff6a, PT ;  /* 0x7fffff6a0400780c */ /* 0x000fe20003fa6070 */
[----:B------:R-:W-:Y:S02]  /*26b60*/  IMAD R4, R240, 0x6, RZ ;  /* 0x00000006f0047824 */ /* 0x000fe400078e02ff */
[----:B------:R-:W-:Y:S04]  /*26b70*/  STL [R1+0x3e3c], R251 ;  /* 0x003e3cfb01007387 */ /* 0x000fe80000100800 */
[----:B------:R-:W-:Y:S01]  /*26b80*/  STL.64 [R1+0x8], R10 ;  /* 0x0000080a01007387 */ /* 0x000fe20000100a00 */
[----:B------:R-:W-:-:S03]  /*26b90*/  IADD3 R2, R0, -0xb, RZ ;  /* 0xfffffff500027810 */ /* 0x000fc60007ffe0ff */
[----:B------:R2:W-:Y:S01]  /*26ba0*/  STL.64 [R1+0x10], R8 ;  /* 0x0000100801007387 */ /* 0x0005e20000100a00 */
[----:B---3--:R-:W-:-:S03]  /*26bb0*/  IADD3 R249, R3, 0x100000, RZ ;  /* 0x0010000003f97810 */ /* 0x008fc60007ffe0ff */
[----:B------:R3:W-:Y:S01]  /*26bc0*/  STL.64 [R1+0x18], R6 ;  /* 0x0000180601007387 */ /* 0x0007e20000100a00 */
[----:B-1----:R-:W-:-:S03]  /*26bd0*/  IADD3 R248, R3, 0x100000, RZ ;  /* 0x0010000003f87810 */ /* 0x002fc60007ffe0ff */
[----:B------:R3:W-:Y:S01]  /*26be0*/  LDGSTS.E [R252+-0x7f800], [R6.64], !P0 ;  /* 0x8080000006fc7fae */ /* 0x0007e2000c121844 */
[----:B--2---:R-:W-:-:S05]  /*26bf0*/  IMAD.WIDE R8, R5, 0x4, R244 ;  /* 0x0000000405087825 */ /* 0x004fca00078e02f4 */
[----:B------:R1:W-:Y:S01]  /*26c00*/  LDGSTS.E [R252+-0x7f600], [R8.64], !P0 ;  /* 0x80a0000008fc7fae */ /* 0x0003e2000c121844 */
[----:B---3--:R-:W-:Y:S01]  /*26c10*/  IMAD.WIDE R6, R4, 0x4, R242 ;  /* 0x0000000404067825 */ /* 0x008fe200078e02f2 */
[----:B------:R-:W-:-:S03]  /*26c20*/  ISETP.GE.U32.AND P0, PT, R2, 0x7fffff76, PT ;  /* 0x7fffff760200780c */ /* 0x000fc60003f06070 */
[----:B------:R-:W-:Y:S01]  /*26c30*/  IMAD.WIDE R4, R4, 0x4, R244 ;  /* 0x0000000404047825 */ /* 0x000fe200078e02f4 */
[----:B------:R2:W-:Y:S01]  /*26c40*/  LDGSTS.E [R249+-0x7e800], [R6.64], !P6 ;  /* 0x8180000006f97fae */ /* 0x0005e2000f121844 */
[----:B-1----:R-:W-:-:S03]  /*26c50*/  IADD3 R252, R0, -0xf, RZ ;  /* 0xfffffff100fc7810 */ /* 0x002fc60007ffe0ff */
[----:B------:R1:W-:Y:S01]  /*26c60*/  LDGSTS.E [R248+-0x7e600], [R4.64], !P6 ;  /* 0x81a0000004f87fae */ /* 0x0003e2000f121844 */
[----:B------:R-:W-:-:S03]  /*26c70*/  ISETP.GE.U32.AND P6, PT, R252, 0x7fffff72, PT ;  /* 0x7fffff72fc00780c */ /* 0x000fc60003fc6070 */
[----:B------:R3:W-:Y:S01]  /*26c80*/  STL.64 [R1+0x20], R8 ;  /* 0x0000200801007387 */ /* 0x0007e20000100a00 */
[----:B------:R-:W-:-:S03]  /*26c90*/  IADD3 R10, R3, 0x100000, RZ ;  /* 0x00100000030a7810 */ /* 0x000fc60007ffe0ff */
[----:B------:R-:W-:Y:S01]  /*26ca0*/  STL.64 [R1+0x28], R6 ;  /* 0x0000280601007387 */ /* 0x000fe20000100a00 */
[----:B-1----:R-:W-:-:S03]  /*26cb0*/  IMAD R248, R240, 0xa, RZ ;  /* 0x0000000af0f87824 */ /* 0x002fc600078e02ff */
[----:B------:R1:W-:Y:S01]  /*26cc0*/  STL.64 [R1+0x30], R4 ;  /* 0x0000300401007387 */ /* 0x0003e20000100a00 */
[----:B------:R-:W-:Y:S01]  /*26cd0*/  IADD3 R252, R3, 0x100000, RZ ;  /* 0x0010000003fc7810 */ /* 0x000fe20007ffe0ff */
[----:B------:R-:W-:Y:S01]  /*26ce0*/  IMAD.WIDE R12, R248, 0x4, R242 ;  /* 0x00000004f80c7825 */ /* 0x000fe200078e02f2 */
[----:B------:R-:W-:-:S03]  /*26cf0*/  IADD3 R2, R0, -0x13, RZ ;  /* 0xffffffed00027810 */ /* 0x000fc60007ffe0ff */
[----:B---3--:R-:W-:-:S04]  /*26d00*/  IMAD.WIDE R8, R248, 0x4, R244 ;  /* 0x00000004f8087825 */ /* 0x008fc800078e02f4 */
[----:B-1----:R-:W-:Y:S01]  /*26d10*/  IMAD R4, R240, 0xe, RZ ;  /* 0x0000000ef0047824 */ /* 0x002fe200078e02ff */
[----:B------:R-:W-:Y:S01]  /*26d20*/  IADD3 R248, R3, 0x100000, RZ ;  /* 0x0010000003f87810 */ /* 0x000fe20007ffe0ff */
[----:B------:R1:W-:Y:S02]  /*26d30*/  LDGSTS.E [R10+-0x7d800], [R12.64], !P0 ;  /* 0x828000000c0a7fae */ /* 0x0003e4000c121844 */
[C---:B--2---:R-:W-:Y:S02]  /*26d40*/  IMAD.WIDE R6, R4.reuse, 0x4, R242 ;  /* 0x0000000404067825 */ /* 0x044fe400078e02f2 */
[----:B------:R2:W-:Y:S02]  /*26d50*/  LDGSTS.E [R252+-0x7d600], [R8.64], !P0 ;  /* 0x82a0000008fc7fae */ /* 0x0005e4000c121844 */
[----:B------:R-:W-:Y:S01]  /*26d60*/  IMAD.WIDE R4, R4, 0x4, R244 ;  /* 0x0000000404047825 */ /* 0x000fe200078e02f4 */
[----:B------:R-:W-:Y:S01]  /*26d70*/  ISETP.GE.U32.AND P0, PT, R2, 0x7fffff6e, PT ;  /* 0x7fffff6e0200780c */ /* 0x000fe20003f06070 */
[----:B------:R3:W-:Y:S04]  /*26d80*/  LDGSTS.E [R249+-0x7c800], [R6.64], !P6 ;  /* 0x8380000006f97fae */ /* 0x0007e8000f121844 */
[----:B------:R4:W-:Y:S04]  /*26d90*/  LDGSTS.E [R248+-0x7c600], [R4.64], !P6 ;  /* 0x83a0000004f87fae */ /* 0x0009e8000f121844 */
[----:B------:R-:W-:Y:S01]  /*26da0*/  STL.64 [R1+0x38], R12 ;  /* 0x0000380c01007387 */ /* 0x000fe20000100a00 */
[----:B------:R-:W-:-:S03]  /*26db0*/  IADD3 R2, R0, -0x1b, RZ ;  /* 0xffffffe500027810 */ /* 0x000fc60007ffe0ff */
[----:B------:R2:W-:Y:S01]  /*26dc0*/  STL.64 [R1+0x40], R8 ;  /* 0x0000400801007387 */ /* 0x0005e20000100a00 */
[----:B----4-:R-:W-:-:S03]  /*26dd0*/  IMAD R248, R240, 0x12, RZ ;  /* 0x00000012f0f87824 */ /* 0x010fc600078e02ff */
[----:B------:R-:W-:Y:S01]  /*26de0*/  STL.64 [R1+0x48], R6 ;  /* 0x0000480601007387 */ /* 0x000fe20000100a00 */
[----:B-1----:R-:W-:-:S03]  /*26df0*/  IMAD.WIDE R10, R248, 0x4, R242 ;  /* 0x00000004f80a7825 */ /* 0x002fc600078e02f2 */
[----:B------:R1:W-:Y:S01]  /*26e00*/  STL.64 [R1+0x50], R4 ;  /* 0x0000500401007387 */ /* 0x0003e20000100a00 */
[----:B--2---:R-:W-:-:S03]  /*26e10*/  IMAD.WIDE R8, R248, 0x4, R244 ;  /* 0x00000004f8087825 */ /* 0x004fc600078e02f4 */
[----:B------:R2:W-:Y:S01]  /*26e20*/  LDGSTS.E [R252+-0x7b800], [R10.64], !P0 ;  /* 0x848000000afc7fae */ /* 0x0005e2000c121844 */
[----:B------:R-:W-:-:S03]  /*26e30*/  IADD3 R248, R3, 0x100000, RZ ;  /* 0x0010000003f87810 */ /* 0x000fc60007ffe0ff */
[----:B------:R4:W-:Y:S01]  /*26e40*/  LDGSTS.E [R249+-0x7b600], [R8.64], !P0 ;  /* 0x84a0000008f97fae */ /* 0x0009e2000c121844 */
[----:B------:R-:W-:Y:S01]  /*26e50*/  ISETP.GE.U32.AND P0, PT, R2, 0x7fffff66, PT ;  /* 0x7fffff660200780c */ /* 0x000fe20003f06070 */
[----:B-1----:R-:W-:Y:S01]  /*26e60*/  IMAD R5, R240, 0x16, RZ ;  /* 0x00000016f0057824 */ /* 0x002fe200078e02ff */
[----:B------:R-:W-:Y:S01]  /*26e70*/  IADD3 R4, R0, -0x2b, RZ ;  /* 0xffffffd500047810 */ /* 0x000fe20007ffe0ff */
[----:B------:R-:W-:Y:S02]  /*26e80*/  STL.64 [R1+0x58], R10 ;  /* 0x0000580a01007387 */ /* 0x000fe40000100a00 */
[C---:B---3--:R-:W-:Y:S01]  /*26e90*/  IMAD.WIDE R6, R5.reuse, 0x4, R242 ;  /* 0x0000000405067825 */ /* 0x048fe200078e02f2 */
[----:B------:R-:W-:Y:S01]  /*26ea0*/  ISETP.GE.U32.AND P6, PT, R4, 0x7fffff56, PT ;  /* 0x7fffff560400780c */ /* 0x000fe20003fc6070 */
[----:B------:R4:W-:Y:S02]  /*26eb0*/  STL.64 [R1+0x60], R8 ;  /* 0x0000600801007387 */ /* 0x0009e40000100a00 */
[----:B------:R-:W-:Y:S01]  /*26ec0*/  IMAD R4, R240, 0x1a, RZ ;  /* 0x0000001af0047824 */ /* 0x000fe200078e02ff */
[----:B------:R-:W-:Y:S01]  /*26ed0*/  IADD3 R2, R0, -0x1f, RZ ;  /* 0xffffffe100027810 */ /* 0x000fe20007ffe0ff */
[----:B------:R1:W-:Y:S04]  /*26ee0*/  STL.64 [R1+0x68], R6 ;  /* 0x0000680601007387 */ /* 0x0003e80000100a00 */
[----:B------:R1:W-:Y:S01]  /*26ef0*/  LDGSTS.E [R248+-0x7a800], [R6.64], !P5 ;  /* 0x8580000006f87fae */ /* 0x0003e2000e921844 */
[----:B----4-:R-:W-:-:S05]  /*26f00*/  IMAD.WIDE R8, R5, 0x4, R244 ;  /* 0x0000000405087825 */ /* 0x010fca00078e02f4 */
[----:B------:R2:W-:Y:S01]  /*26f10*/  LDGSTS.E [R252+-0x7a600], [R8.64], !P5 ;  /* 0x85a0000008fc7fae */ /* 0x0005e2000e921844 */
[----:B-1----:R-:W-:Y:S01]  /*26f20*/  IMAD.WIDE R6, R4, 0x4, R242 ;  /* 0x0000000404067825 */ /* 0x002fe200078e02f2 */
[----:B------:R-:W-:-:S03]  /*26f30*/  ISETP.GE.U32.AND P5, PT, R2, 0x7fffff62, PT ;  /* 0x7fffff620200780c */ /* 0x000fc60003fa6070 */
[----:B------:R-:W-:Y:S01]  /*26f40*/  IMAD.WIDE R4, R4, 0x4, R244 ;  /* 0x0000000404047825 */ /* 0x000fe200078e02f4 */
[----:B------:R1:W-:Y:S01]  /*26f50*/  LDGSTS.E [R249+-0x79800], [R6.64], !P0 ;  /* 0x8680000006f97fae */ /* 0x0003e2000c121844 */
[----:B--2---:R-:W-:-:S03]  /*26f60*/  IADD3 R252, R0, -0x23, RZ ;  /* 0xffffffdd00fc7810 */ /* 0x004fc60007ffe0ff */
[----:B------:R2:W-:Y:S01]  /*26f70*/  LDGSTS.E [R248+-0x79600], [R4.64], !P0 ;  /* 0x86a0000004f87fae */ /* 0x0005e2000c121844 */
[----:B------:R-:W-:-:S03]  /*26f80*/  ISETP.GE.U32.AND P0, PT, R252, 0x7fffff5e, PT ;  /* 0x7fffff5efc00780c */ /* 0x000fc60003f06070 */
[----:B------:R3:W-:Y:S01]  /*26f90*/  STL.64 [R1+0x70], R8 ;  /* 0x0000700801007387 */ /* 0x0007e20000100a00 */
[----:B------:R-:W-:-:S03]  /*26fa0*/  IADD3 R10, R3, 0x100000, RZ ;  /* 0x00100000030a7810 */ /* 0x000fc60007ffe0ff */
[----:B------:R-:W-:Y:S01]  /*26fb0*/  STL.64 [R1+0x78], R6 ;  /* 0x0000780601007387 */ /* 0x000fe20000100a00 */
[----:B--2---:R-:W-:-:S03]  /*26fc0*/  IMAD R248, R240, 0x1e, RZ ;  /* 0x0000001ef0f87824 */ /* 0x004fc600078e02ff */
[----:B------:R2:W-:Y:S01]  /*26fd0*/  STL.64 [R1+0x80], R4 ;  /* 0x0000800401007387 */ /* 0x0005e20000100a00 */
[----:B------:R-:W-:Y:S01]  /*26fe0*/  IADD3 R252, R3, 0x100000, RZ ;  /* 0x0010000003fc7810 */ /* 0x000fe20007ffe0ff */
[----:B------:R-:W-:Y:S01]  /*26ff0*/  IMAD.WIDE R12, R248, 0x4, R242 ;  /* 0x00000004f80c7825 */ /* 0x000fe200078e02f2 */
[----:B------:R-:W-:-:S03]  /*27000*/  IADD3 R2, R0, -0x27, RZ ;  /* 0xffffffd900027810 */ /* 0x000fc60007ffe0ff */
[----:B---3--:R-:W-:-:S04]  /*27010*/  IMAD.WIDE R8, R248, 0x4, R244 ;  /* 0x00000004f8087825 */ /* 0x008fc800078e02f4 */
[----:B--2---:R-:W-:Y:S01]  /*27020*/  IMAD R4, R240, 0x22, RZ ;  /* 0x00000022f0047824 */ /* 0x004fe200078e02ff */
[----:B------:R-:W-:Y:S01]  /*27030*/  IADD3 R248, R3, 0x100000, RZ ;  /* 0x0010000003f87810 */ /* 0x000fe20007ffe0ff */
[----:B------:R2:W-:Y:S02]  /*27040*/  LDGSTS.E [R10+-0x78800], [R12.64], !P5 ;  /* 0x878000000c0a7fae */ /* 0x0005e4000e921844 */
[C---:B-1----:R-:W-:Y:S02]  /*27050*/  IMAD.WIDE R6, R4.reuse, 0x4, R242 ;  /* 0x0000000404067825 */ /* 0x042fe400078e02f2 */
        /* <DEDUP_REMOVED lines=10> */
[----:B--2---:R-:W-:-:S03]  /*27100*/  IMAD.WIDE R10, R248, 0x4, R242 ;  /* 0x00000004f80a7825 */ /* 0x004fc600078e02f2 */
[----:B------:R2:W-:Y:S01]  /*27110*/  STL.64 [R1+0xa0], R4 ;  /* 0x0000a00401007387 */ /* 0x0005e20000100a00 */
[----:B-1----:R-:W-:-:S03]  /*27120*/  IMAD.WIDE R8, R248, 0x4, R244 ;  /* 0x00000004f8087825 */ /* 0x002fc600078e02f4 */
[----:B------:R1:W-:Y:S01]  /*27130*/  LDGSTS.E [R252+-0x76800], [R10.64], !P5 ;  /* 0x898000000afc7fae */ /* 0x0003e2000e921844 */
[----:B------:R-:W-:-:S03]  /*27140*/  IADD3 R248, R3, 0x100000, RZ ;  /* 0x0010000003f87810 */ /* 0x000fc60007ffe0ff */
[----:B------:R4:W-:Y:S01]  /*27150*/  LDGSTS.E [R249+-0x76600], [R8.64], !P5 ;  /* 0x89a0000008f97fae */ /* 0x0009e2000e921844 */
[----:B------:R-:W-:Y:S01]  /*27160*/  ISETP.GE.U32.AND P5, PT, R2, 0x7fffff52, PT ;  /* 0x7fffff520200780c */ /* 0x000fe20003fa6070 */
[----:B--2---:R-:W-:Y:S01]  /*27170*/  IMAD R5, R240, 0x2a, RZ ;  /* 0x0000002af0057824 */ /* 0x004fe200078e02ff */
        /* <DEDUP_REMOVED lines=11> */
[----:B--2---:R-:W-:Y:S01]  /*27230*/  IMAD.WIDE R6, R4, 0x4, R242 ;  /* 0x0000000404067825 */ /* 0x004fe200078e02f2 */
        /* <DEDUP_REMOVED lines=174> */
[----:B----4-:R-:W-:-:S04]  /*27d20*/  IMAD R248, R240, 0x76, RZ ;  /* 0x00000076f0f87824 */ /* 0x010fc800078e02ff */
[----:B--2---:R-:W-:-:S04]  /*27d30*/  IMAD.WIDE R10, R248, 0x4, R242 ;  /* 0x00000004f80a7825 */ /* 0x004fc800078e02f2 */
[----:B-1----:R-:W-:Y:S01]  /*27d40*/  IMAD.WIDE R8, R248, 0x4, R244 ;  /* 0x00000004f8087825 */ /* 0x002fe200078e02f4 */
[----:B------:R-:W-:Y:S04]  /*27d50*/  STL.64 [R1+0x1d8], R6 ;  /* 0x0001d80601007387 */ /* 0x000fe80000100a00 */
[----:B------:R1:W-:Y:S04]  /*27d60*/  LDGSTS.E [R252+-0x62800], [R10.64], !P6 ;  /* 0x9d8000000afc7fae */ /* 0x0003e8000f121844 */
[----:B------:R2:W-:Y:S04]  /*27d70*/  STL.64 [R1+0x1e0], R4 ;  /* 0x0001e00401007387 */ /* 0x0005e80000100a00 */
[----:B------:R4:W-:Y:S01]  /*27d80*/  LDGSTS.E [R249+-0x62600], [R8.64], !P6 ;  /* 0x9da0000008f97fae */ /* 0x0009e2000f121844 */
[----:B------:R-:W-:Y:S01]  /*27d90*/  ISETP.GE.U32.AND P6, PT, R2, 0x7fffff02, PT ;  /* 0x7fffff020200780c */ /* 0x000fe20003fc6070 */
[C---:B------:R-:W-:Y:S01]  /*27da0*/  IMAD R2, R240.reuse, 0x7e, RZ ;  /* 0x0000007ef0027824 */ /* 0x040fe200078e02ff */
[----:B------:R-:W-:Y:S01]  /*27db0*/  IADD3 R248, R3, 0x100000, RZ ;  /* 0x0010000003f87810 */ /* 0x000fe20007ffe0ff */
[----:B------:R-:W-:Y:S01]  /*27dc0*/  STL.64 [R1+0x1e8], R10 ;  /* 0x0001e80a01007387 */ /* 0x000fe20000100a00 */
[----:B--2---:R-:W-:Y:S01]  /*27dd0*/  IMAD R4, R240, 0x7a, RZ ;  /* 0x0000007af0047824 */ /* 0x004fe200078e02ff */
[----:B------:R-:W-:-:S02]  /*27de0*/  IADD3 R5, R0, -0x10, RZ ;  /* 0xfffffff000057810 */ /* 0x000fc40007ffe0ff */
[----:B------:R4:W-:Y:S01]  /*27df0*/  STL.64 [R1+0x1f0], R8 ;  /* 0x0001f00801007387 */ /* 0x0009e20000100a00 */
[----:B---3--:R-:W-:Y:S01]  /*27e00*/  IMAD.WIDE R6, R4, 0x4, R242 ;  /* 0x0000000404067825 */ /* 0x008fe200078e02f2 */
[----:B------:R-:W-:-:S04]  /*27e10*/  ISETP.GE.U32.AND P5, PT, R5, 0x7fffff71, PT ;  /* 0x7fffff710500780c */ /* 0x000fc80003fa6070 */
[----:B------:R2:W-:Y:S01]  /*27e20*/  LDGSTS.E [R248+-0x61800], [R6.64], !P0 ;  /* 0x9e80000006f87fae */ /* 0x0005e2000c121844 */
[----:B----4-:R-:W-:-:S04]  /*27e30*/  IMAD.WIDE R8, R4, 0x4, R244 ;  /* 0x0000000404087825 */ /* 0x010fc800078e02f4 */
[C---:B------:R-:W-:Y:S01]  /*27e40*/  IMAD.WIDE R4, R2.reuse, 0x4, R242 ;  /* 0x0000000402047825 */ /* 0x040fe200078e02f2 */
[----:B------:R1:W-:Y:S03]  /*27e50*/  LDGSTS.E [R252+-0x61600], [R8.64], !P0 ;  /* 0x9ea0000008fc7fae */ /* 0x0003e6000c121844 */
[----:B------:R-:W-:Y:S01]  /*27e60*/  IMAD.WIDE R2, R2, 0x4, R244 ;  /* 0x0000000402027825 */ /* 0x000fe200078e02f4 */
[----:B------:R3:W-:Y:S04]  /*27e70*/  LDGSTS.E [R249+-0x60800], [R4.64], !P6 ;  /* 0x9f80000004f97fae */ /* 0x0007e8000f121844 */
[----:B------:R2:W-:Y:S01]  /*27e80*/  STL.64 [R1+0x1f8], R6 ;  /* 0x0001f80601007387 */ /* 0x0005e20000100a00 */
[----:B-1----:R-:W-:-:S03]  /*27e90*/  IADD3 R252, R0, -0x4, RZ ;  /* 0xfffffffc00fc7810 */ /* 0x002fc60007ffe0ff */
[----:B------:R1:W-:Y:S01]  /*27ea0*/  LDGSTS.E [R248+-0x60600], [R2.64], !P6 ;  /* 0x9fa0000002f87fae */ /* 0x0003e2000f121844 */
[----:B------:R-:W-:-:S03]  /*27eb0*/  ISETP.GE.U32.AND P6, PT, R252, 0x7fffff7d, PT ;  /* 0x7fffff7dfc00780c */ /* 0x000fc60003fc6070 */
[----:B------:R-:W-:Y:S01]  /*27ec0*/  STL.64 [R1+0x200], R8 ;  /* 0x0002000801007387 */ /* 0x000fe20000100a00 */
[----:B--2---:R-:W-:-:S03]  /*27ed0*/  IADD3 R6, R0, -0x8, RZ ;  /* 0xfffffff800067810 */ /* 0x004fc60007ffe0ff */
[----:B------:R-:W-:Y:S01]  /*27ee0*/  STL.64 [R1+0x208], R4 ;  /* 0x0002080401007387 */ /* 0x000fe20000100a00 */
[----:B------:R-:W-:-:S03]  /*27ef0*/  ISETP.GE.U32.AND P0, PT, R6, 0x7fffff79, PT ;  /* 0x7fffff790600780c */ /* 0x000fc60003f06070 */
[----:B------:R2:W-:Y:S01]  /*27f00*/  STL.64 [R1+0x210], R2 ;  /* 0x0002100201007387 */ /* 0x0005e20000100a00 */
[----:B-1----:R-:W-:-:S04]  /*27f10*/  IMAD R248, R240, 0x3, RZ ;  /* 0x00000003f0f87824 */ /* 0x002fc800078e02ff */
[----:B------:R-:W-:Y:S01]  /*27f20*/  IMAD.WIDE R12, R248, 0x4, R242 ;  /* 0x00000004f80c7825 */ /* 0x000fe200078e02f2 */
[----:B--2---:R-:W-:-:S03]  /*27f30*/  LOP3.LUT R3, R241, 0x60, RZ, 0x3c, !PT ;  /* 0x00000060f1037812 */ /* 0x004fc600078e3cff */
[----:B---3--:R-:W-:Y:S02]  /*27f40*/  IMAD R4, R240, 0x7, RZ ;  /* 0x00000007f0047824 */ /* 0x008fe400078e02ff */
[----:B------:R-:W-:Y:S01]  /*27f50*/  IMAD.WIDE R8, R248, 0x4, R244 ;  /* 0x00000004f8087825 */ /* 0x000fe200078e02f4 */
[C---:B------:R-:W-:Y:S02]  /*27f60*/  IADD3 R10, R3.reuse, 0x100000, RZ ;  /* 0x00100000030a7810 */ /* 0x040fe40007ffe0ff */
[C---:B------:R-:W-:Y:S01]  /*27f70*/  IADD3 R252, R3.reuse, 0x100000, RZ ;  /* 0x0010000003fc7810 */ /* 0x040fe20007ffe0ff */
[----:B------:R-:W-:Y:S01]  /*27f80*/  IMAD.WIDE R6, R4, 0x4, R242 ;  /* 0x0000000404067825 */ /* 0x000fe200078e02f2 */
[----:B------:R-:W-:Y:S01]  /*27f90*/  IADD3 R2, R0, -0xc, RZ ;  /* 0xfffffff400027810 */ /* 0x000fe20007ffe0ff */
[----:B------:R1:W-:Y:S01]  /*27fa0*/  LDGSTS.E [R10+-0x7f400], [R12.64], !P6 ;  /* 0x80c000000c0a7fae */ /* 0x0003e2000f121844 */
[C---:B------:R-:W-:Y:S01]  /*27fb0*/  IADD3 R249, R3.reuse, 0x100000, RZ ;  /* 0x0010000003f97810 */ /* 0x040fe20007ffe0ff */
[----:B------:R-:W-:Y:S01]  /*27fc0*/  IMAD.WIDE R4, R4, 0x4, R244 ;  /* 0x0000000404047825 */ /* 0x000fe200078e02f4 */
[----:B------:R-:W-:Y:S01]  /*27fd0*/  IADD3 R248, R3, 0x100000, RZ ;  /* 0x0010000003f87810 */ /* 0x000fe20007ffe0ff */
[----:B------:R2:W-:Y:S01]  /*27fe0*/  LDGSTS.E [R252+-0x7f200], [R8.64], !P6 ;  /* 0x80e0000008fc7fae */ /* 0x0005e2000f121844 */
[----:B------:R-:W-:-:S03]  /*27ff0*/  ISETP.GE.U32.AND P6, PT, R2, 0x7fffff75, PT ;  /* 0x7fffff750200780c */ /* 0x000fc60003fc6070 */
        /* <DEDUP_REMOVED lines=225> */
[----:B------:R1:W-:Y:S04]  /*28e10*/  LDGSTS.E [R249+-0x67400], [R6.64], !P5 ;  /* 0x98c0000006f97fae */ /* 0x0003e8000e921844 */
[----:B------:R-:W-:Y:S01]  /*28e20*/  STL.64 [R1+0x390], R8 ;  /* 0x0003900801007387 */ /* 0x000fe20000100a00 */
[----:B--2---:R-:W-:-:S03]  /*28e30*/  IADD3 R252, R0, -0x81, RZ ;  /* 0xffffff7f00fc7810 */ /* 0x004fc60007ffe0ff */
[----:B------:R2:W-:Y:S04]  /*28e40*/  LDGSTS.E [R248+-0x67200], [R4.64], !P5 ;  /* 0x98e0000004f87fae */ /* 0x0005e8000e921844 */
[----:B------:R-:W-:Y:S01]  /*28e50*/  STL.64 [R1+0x398], R6 ;  /* 0x0003980601007387 */ /* 0x000fe20000100a00 */
[----:B------:R-:W-:-:S03]  /*28e60*/  ISETP.GE.U32.AND P5, PT, R252, 0x7fffff00, PT ;  /* 0x7fffff00fc00780c */ /* 0x000fc60003fa6070 */
[----:B------:R3:W-:Y:S01]  /*28e70*/  STL.64 [R1+0x3a0], R4 ;  /* 0x0003a00401007387 */ /* 0x0007e20000100a00 */
[----:B--2---:R-:W-:Y:S01]  /*28e80*/  IMAD R248, R240, 0x67, RZ ;  /* 0x00000067f0f87824 */ /* 0x004fe200078e02ff */
[C---:B------:R-:W-:Y:S02]  /*28e90*/  IADD3 R10, R3.reuse, 0x100000, RZ ;  /* 0x00100000030a7810 */ /* 0x040fe40007ffe0ff */
[----:B------:R-:W-:Y:S01]  /*28ea0*/  IADD3 R252, R3, 0x100000, RZ ;  /* 0x0010000003fc7810 */ /* 0x000fe20007ffe0ff */
[----:B------:R-:W-:-:S04]  /*28eb0*/  IMAD.WIDE R12, R248, 0x4, R242 ;  /* 0x00000004f80c7825 */ /* 0x000fc800078e02f2 */
[----:B---3--:R-:W-:Y:S01]  /*28ec0*/  IMAD R4, R240, 0x6b, RZ ;  /* 0x0000006bf0047824 */ /* 0x008fe200078e02ff */
[----:B------:R2:W-:Y:S01]  /*28ed0*/  LDGSTS.E [R10+-0x66400], [R12.64], !P0 ;  /* 0x99c000000c0a7fae */ /* 0x0005e2000c121844 */
[----:B------:R-:W-:Y:S01]  /*28ee0*/  IMAD.WIDE R8, R248, 0x4, R244 ;  /* 0x00000004f8087825 */ /* 0x000fe200078e02f4 */
[----:B------:R-:W-:-:S03]  /*28ef0*/  IADD3 R248, R3, 0x100000, RZ ;  /* 0x0010000003f87810 */ /* 0x000fc60007ffe0ff */
[C---:B-1----:R-:W-:Y:S01]  /*28f00*/  IMAD.WIDE R6, R4.reuse, 0x4, R242 ;  /* 0x0000000404067825 */ /* 0x042fe200078e02f2 */
[----:B------:R1:W-:Y:S03]  /*28f10*/  LDGSTS.E [R252+-0x66200], [R8.64], !P0 ;  /* 0x99e0000008fc7fae */ /* 0x0003e6000c121844 */
[----:B------:R-:W-:Y:S01]  /*28f20*/  IMAD.WIDE R4, R4, 0x4, R244 ;  /* 0x0000000404047825 */ /* 0x000fe200078e02f4 */
[----:B------:R3:W-:Y:S04]  /*28f30*/  LDGSTS.E [R249+-0x65400], [R6.64], !P6 ;  /* 0x9ac0000006f97fae */ /* 0x0007e8000f121844 */
[----:B------:R-:W-:Y:S04]  /*28f40*/  STL.64 [R1+0x3a8], R12 ;  /* 0x0003a80c01007387 */ /* 0x000fe80000100a00 */
[----:B------:R4:W-:Y:S04]  /*28f50*/  LDGSTS.E [R248+-0x65200], [R4.64], !P6 ;  /* 0x9ae0000004f87fae */ /* 0x0009e8000f121844 */
[----:B------:R-:W-:Y:S04]  /*28f60*/  STL.64 [R1+0x3b0], R8 ;  /* 0x0003b00801007387 */ /* 0x000fe80000100a00 */
[----:B------:R3:W-:Y:S01]  /*28f70*/  STL.64 [R1+0x3b8], R6 ;  /* 0x0003b80601007387 */ /* 0x0007e20000100a00 */
[----:B----4-:R-:W-:-:S03]  /*28f80*/  IMAD R248, R240, 0x6f, RZ ;  /* 0x0000006ff0f87824 */ /* 0x010fc600078e02ff */
[----:B------:R4:W-:Y:S01]  /*28f90*/  STL.64 [R1+0x3c0], R4 ;  /* 0x0003c00401007387 */ /* 0x0009e20000100a00 */
[----:B--2---:R-:W-:-:S04]  /*28fa0*/  IMAD.WIDE R10, R248, 0x4, R242 ;  /* 0x00000004f80a7825 */ /* 0x004fc800078e02f2 */
[----:B---3--:R-:W-:Y:S01]  /*28fb0*/  IMAD R6, R240, 0x73, RZ ;  /* 0x00000073f0067824 */ /* 0x008fe200078e02ff */
[----:B------:R-:W-:Y:S01]  /*28fc0*/  IADD3 R2, R0, -0x85, RZ ;  /* 0xffffff7b00027810 */ /* 0x000fe20007ffe0ff */
[----:B-1----:R-:W-:Y:S01]  /*28fd0*/  IMAD.WIDE R8, R248, 0x4, R244 ;  /* 0x00000004f8087825 */ /* 0x002fe200078e02f4 */
[----:B------:R-:W-:Y:S01]  /*28fe0*/  IADD3 R248, R3, 0x100000, RZ ;  /* 0x0010000003f87810 */ /* 0x000fe20007ffe0ff */
[----:B------:R1:W-:Y:S02]  /*28ff0*/  LDGSTS.E [R252+-0x64400], [R10.64], !P2 ;  /* 0x9bc000000afc7fae */ /* 0x0003e4000d121844 */
[----:B----4-:R-:W-:Y:S02]  /*29000*/  IMAD.WIDE R4, R6, 0x4, R242 ;  /* 0x0000000406047825 */ /* 0x010fe400078e02f2 */
[----:B------:R2:W-:Y:S01]  /*29010*/  LDGSTS.E [R249+-0x64200], [R8.64], !P2 ;  /* 0x9be0000008f97fae */ /* 0x0005e2000d121844 */
[----:B------:R-:W-:-:S03]  /*29020*/  ISETP.GE.U32.AND P0, PT, R2, 0x7ffffefc, PT ;  /* 0x7ffffefc0200780c */ /* 0x000fc60003f06070 */
[----:B------:R3:W-:Y:S01]  /*29030*/  LDGSTS.E [R248+-0x63400], [R4.64], !P1 ;  /* 0x9cc0000004f87fae */ /* 0x0007e2000c921844 */
[----:B------:R-:W-:-:S03]  /*29040*/  IADD3 R2, R0, -0x8d, RZ ;  /* 0xffffff7300027810 */ /* 0x000fc60007ffe0ff */
[----:B------:R1:W-:Y:S01]  /*29050*/  STL.64 [R1+0x3c8], R10 ;  /* 0x0003c80a01007387 */ /* 0x0003e20000100a00 */
[----:B------:R-:W-:-:S03]  /*29060*/  IMAD.WIDE R12, R6, 0x4, R244 ;  /* 0x00000004060c7825 */ /* 0x000fc600078e02f4 */
[----:B------:R2:W-:Y:S01]  /*29070*/  STL.64 [R1+0x3d0], R8 ;  /* 0x0003d00801007387 */ /* 0x0005e20000100a00 */
[----:B---3--:R-:W-:-:S03]  /*29080*/  IMAD R248, R240, 0x77, RZ ;  /* 0x00000077f0f87824 */ /* 0x008fc600078e02ff */
[----:B------:R3:W-:Y:S01]  /*29090*/  STL.64 [R1+0x3d8], R4 ;  /* 0x0003d80401007387 */ /* 0x0007e20000100a00 */
[----:B------:R-:W-:Y:S01]  /*290a0*/  ISETP.GE.U32.AND P2, PT, R2, 0x7ffffef4, PT ;  /* 0x7ffffef40200780c */ /* 0x000fe20003f46070 */
[----:B-1----:R-:W-:Y:S01]  /*290b0*/  IMAD.WIDE R10, R248, 0x4, R242 ;  /* 0x00000004f80a7825 */ /* 0x002fe200078e02f2 */
[----:B------:R-:W-:-:S03]  /*290c0*/  IADD3 R2, R0, -0x80, RZ ;  /* 0xffffff8000027810 */ /* 0x000fc60007ffe0ff */
[----:B--2---:R-:W-:Y:S01]  /*290d0*/  IMAD.WIDE R8, R248, 0x4, R244 ;  /* 0x00000004f8087825 */ /* 0x004fe200078e02f4 */
[----:B---3--:R-:W-:-:S03]  /*290e0*/  IADD3 R5, R3, 0x100000, RZ ;  /* 0x0010000003057810 */ /* 0x008fc60007ffe0ff */
[----:B------:R-:W-:Y:S02]  /*290f0*/  IMAD R4, R240, 0x7b, RZ ;  /* 0x0000007bf0047824 */ /* 0x000fe400078e02ff */
[----:B------:R1:W-:Y:S04]  /*29100*/  LDGSTS.E [R5+-0x63200], [R12.64], !P1 ;  /* 0x9ce000000c057fae */ /* 0x0003e8000c921844 */
[----:B------:R2:W-:Y:S04]  /*29110*/  LDGSTS.E [R252+-0x62400], [R10.64], !P4 ;  /* 0x9dc000000afc7fae */ /* 0x0005e8000e121844 */
[----:B------:R3:W-:Y:S01]  /*29120*/  LDGSTS.E [R249+-0x62200], [R8.64], !P4 ;  /* 0x9de0000008f97fae */ /* 0x0007e2000e121844 */
[----:B------:R-:W-:Y:S01]  /*29130*/  ISETP.GE.U32.AND P4, PT, R2, 0x7fffff01, PT ;  /* 0x7fffff010200780c */ /* 0x000fe20003f86070 */
[----:B------:R-:W-:-:S02]  /*29140*/  IMAD R2, R240, 0x7f, RZ ;  /* 0x0000007ff0027824 */ /* 0x000fc400078e02ff */
[----:B------:R-:W4:Y:S01]  /*29150*/  S2R R240, SR_TID.X ;  /* 0x0000000000f07919 */ /* 0x000f220000002100 */
[----:B------:R-:W-:Y:S02]  /*29160*/  IADD3 R7, R0, -0x89, RZ ;  /* 0xffffff7700077810 */ /* 0x000fe40007ffe0ff */
[----:B------:R-:W-:Y:S02]  /*29170*/  IADD3 R248, R3, 0x100000, RZ ;  /* 0x0010000003f87810 */ /* 0x000fe40007ffe0ff */
[----:B------:R-:W-:Y:S01]  /*29180*/  ISETP.GE.U32.AND P6, PT, R7, 0x7ffffef8, PT ;  /* 0x7ffffef80700780c */ /* 0x000fe20003fc6070 */
[C---:B------:R-:W-:Y:S01]  /*29190*/  IMAD.WIDE R6, R4.reuse, 0x4, R242 ;  /* 0x0000000404067825 */ /* 0x040fe200078e02f2 */
[----:B------:R-:W-:Y:S04]  /*291a0*/  STL.64 [R1+0x3e0], R12 ;  /* 0x0003e00c01007387 */ /* 0x000fe80000100a00 */
[----:B------:R-:W-:Y:S04]  /*291b0*/  STL.64 [R1+0x3e8], R10 ;  /* 0x0003e80a01007387 */ /* 0x000fe80000100a00 */
[----:B------:R3:W-:Y:S04]  /*291c0*/  STL.64 [R1+0x3f0], R8 ;  /* 0x0003f00801007387 */ /* 0x0007e80000100a00 */
[----:B------:R1:W-:Y:S04]  /*291d0*/  STL.64 [R1+0x3f8], R6 ;  /* 0x0003f80601007387 */ /* 0x0003e80000100a00 */
[----:B------:R2:W-:Y:S01]  /*291e0*/  LDGSTS.E [R248+-0x61400], [R6.64], !P3 ;  /* 0x9ec0000006f87fae */ /* 0x0005e2000d921844 */
[----:B---3--:R-:W-:-:S03]  /*291f0*/  IMAD.WIDE R8, R4, 0x4, R244 ;  /* 0x0000000404087825 */ /* 0x008fc600078e02f4 */
[----:B------:R-:W-:Y:S01]  /*29200*/  STL [R1+0x3e48], R242 ;  /* 0x003e48f201007387 */ /* 0x000fe20000100800 */
[----:B----4-:R-:W-:Y:S01]  /*29210*/  LOP3.LUT R238, R240, 0x7f, RZ, 0xc0, !PT ;  /* 0x0000007ff0ee7812 */ /* 0x010fe200078ec0ff */
[C---:B-1----:R-:W-:Y:S02]  /*29220*/  IMAD.WIDE R4, R2.reuse, 0x4, R244 ;  /* 0x0000000402047825 */ /* 0x042fe400078e02f4 */
[----:B------:R-:W-:Y:S02]  /*29230*/  STL.64 [R1+0x400], R8 ;  /* 0x0004000801007387 */ /* 0x000fe40000100a00 */
[----:B--2---:R-:W-:Y:S02]  /*29240*/  IMAD.WIDE R6, R2, 0x4, R242 ;  /* 0x0000000402067825 */ /* 0x004fe400078e02f2 */
[----:B------:R-:W-:Y:S04]  /*29250*/  STL [R1+0x3e44], R243 ;  /* 0x003e44f301007387 */ /* 0x000fe80000100800 */
[----:B------:R-:W-:Y:S04]  /*29260*/  STL.64 [R1+0x408], R6 ;  /* 0x0004080601007387 */ /* 0x000fe80000100a00 */
[----:B------:R-:W2:Y:S04]  /*29270*/  LDL.LU R240, [R1+0x730] ;  /* 0x0007300001f07983 */ /* 0x000ea80000300800 */
[----:B------:R-:W-:Y:S04]  /*29280*/  STL [R1+0x3e50], R244 ;  /* 0x003e50f401007387 */ /* 0x000fe80000100800 */
[----:B------:R-:W-:Y:S04]  /*29290*/  STL.64 [R1+0x410], R4 ;  /* 0x0004100401007387 */ /* 0x000fe80000100a00 */
[----:B------:R-:W-:Y:S04]  /*292a0*/  STL [R1+0x3e4c], R245 ;  /* 0x003e4cf501007387 */ /* 0x000fe80000100800 */
[----:B------:R-:W3:Y:S04]  /*292b0*/  LDL.LU R226, [R1+0x5c8] ;  /* 0x0005c80001e27983 */ /* 0x000ee80000300800 */
[----:B------:R-:W4:Y:S04]  /*292c0*/  LDL.LU R237, [R1+0x5cc] ;  /* 0x0005cc0001ed7983 */ /* 0x000f280000300800 */
[----:B------:R-:W4:Y:S04]  /*292d0*/  LDL.LU R221, [R1+0x5d4] ;  /* 0x0005d40001dd7983 */ /* 0x000f280000300800 */
[----:B------:R-:W4:Y:S04]  /*292e0*/  LDL.LU R241, [R1+0x5e0] ;  /* 0x0005e00001f17983 */ /* 0x000f280000300800 */
[----:B------:R-:W4:Y:S04]  /*292f0*/  LDL.LU R227, [R1+0x5ec] ;  /* 0x0005ec0001e37983 */ /* 0x000f280000300800 */
[----:B------:R-:W4:Y:S01]  /*29300*/  LDL.LU R239, [R1+0x5f0] ;  /* 0x0005f00001ef7983 */ /* 0x000f220000300800 */
[----:B------:R-:W-:-:S03]  /*29310*/  IADD3 R0, R0, 0x7f, RZ ;  /* 0x0000007f00007810 */ /* 0x000fc60007ffe0ff */
[----:B------:R-:W4:Y:S04]  /*29320*/  LDL.LU R228, [R1+0x600] ;  /* 0x0006000001e47983 */ /* 0x000f280000300800 */
[----:B------:R-:W4:Y:S01]  /*29330*/  LDL.LU R220, [R1+0x610] ;  /* 0x0006100001dc7983 */ /* 0x000f220000300800 */
[----:B------:R-:W-:-:S03]  /*29340*/  ISETP.GT.AND P1, PT, R0, 0x7f, PT ;  /* 0x0000007f0000780c */ /* 0x000fc60003f24270 */
[----:B------:R-:W4:Y:S01]  /*29350*/  LDL.LU R222, [R1+0x620] ;  /* 0x0006200001de7983 */ /* 0x000f220000300800 */
[----:B------:R-:W-:-:S03]  /*29360*/  IMAD R2, R238, c[0x0][0x18c], RZ ;  /* 0x00006300ee027a24 */ /* 0x000fc600078e02ff */
[----:B------:R1:W-:Y:S04]  /*29370*/  LDGSTS.E [R252+-0x61200], [R8.64], !P3 ;  /* 0x9ee0000008fc7fae */ /* 0x0003e8000d921844 */
[----:B------:R-:W4:Y:S04]  /*29380*/  LDL.LU R229, [R1+0x624] ;  /* 0x0006240001e57983 */ /* 0x000f280000300800 */
[----:B------:R-:W4:Y:S01]  /*29390*/  LDL.LU R230, [R1+0x638] ;  /* 0x0006380001e67983 */ /* 0x000f220000300800 */
[----:B-1----:R-:W-:-:S03]  /*293a0*/  SEL R252, RZ, 0x4, !P1 ;  /* 0x00000004fffc7807 */ /* 0x002fc60004800000 */
[----:B------:R1:W-:Y:S01]  /*293b0*/  LDGSTS.E [R249+-0x60400], [R6.64], !P4 ;  /* 0x9fc0000006f97fae */ /* 0x0003e2000e121844 */
[----:B------:R-:W-:-:S03]  /*293c0*/  ISETP.GE.AND P1, PT, R238, c[0x0][0x180], PT ;  /* 0x00006000ee007a0c */ /* 0x000fc60003f26270 */
[----:B------:R-:W4:Y:S04]  /*293d0*/  LDL.LU R238, [R1+0x644] ;  /* 0x0006440001ee7983 */ /* 0x000f280000300800 */
[----:B------:R-:W4:Y:S04]  /*293e0*/  LDL.LU R231, [R1+0x648] ;  /* 0x0006480001e77983 */ /* 0x000f280000300800 */
[----:B------:R-:W4:Y:S04]  /*293f0*/  LDL.LU R235, [R1+0x654] ;  /* 0x0006540001eb7983 */ /* 0x000f280000300800 */
[----:B------:R-:W4:Y:S04]  /*29400*/  LDL.LU R232, [R1+0x660] ;  /* 0x0006600001e87983 */ /* 0x000f280000300800 */
[----:B------:R-:W4:Y:S04]  /*29410*/  LDL.LU R234, [R1+0x668] ;  /* 0x0006680001ea7983 */ /* 0x000f280000300800 */
[----:B------:R-:W4:Y:S01]  /*29420*/  LDL.LU R224, [R1+0x66c] ;  /* 0x00066c0001e07983 */ /* 0x000f220000300800 */
[----:B------:R-:W-:-:S03]  /*29430*/  SEL R0, R252, RZ, !P1 ;  /* 0x000000fffc007207 */ /* 0x000fc60004800000 */
[----:B------:R-:W4:Y:S04]  /*29440*/  LDL.LU R233, [R1+0x678] ;  /* 0x0006780001e97983 */ /* 0x000f280000300800 */
[----:B------:R4:W-:Y:S04]  /*29450*/  STL [R1+0x3e54], R0 ;  /* 0x003e540001007387 */ /* 0x0009e80000100800 */
[----:B------:R-:W4:Y:S04]  /*29460*/  LDL.LU R236, [R1+0x69c] ;  /* 0x00069c0001ec7983 */ /* 0x000f280000300800 */
[----:B------:R-:W4:Y:S04]  /*29470*/  LDL.LU R223, [R1+0x6ac] ;  /* 0x0006ac0001df7983 */ /* 0x000f280000300800 */
[----:B------:R1:W-:Y:S02]  /*29480*/  LDGSTS.E [R248+-0x60200], [R4.64], !P4 ;  /* 0x9fe0000004f87fae */ /* 0x0003e4000e121844 */
[----:B-1----:R-:W-:-:S04]  /*29490*/  LEA R248, P3, R2, c[0x0][0x168], 0x2 ;  /* 0x00005a0002f87a11 */ /* 0x002fc800078610ff */
[----:B------:R-:W-:Y:S01]  /*294a0*/  LEA.HI.X.SX32 R249, R2, c[0x0][0x16c], 0x2, P3 ;  /* 0x00005b0002f97a11 */ /* 0x000fe200018f16ff */
[----:B--2---:R-:W-:Y:S02]  /*294b0*/  IMAD R252, R240, c[0x0][0x190], RZ ;  /* 0x00006400f0fc7a24 */ /* 0x004fe400078e02ff */
[----:B------:R-:W2:Y:S01]  /*294c0*/  LDL.LU R240, [R1+0x6c0] ;  /* 0x0006c00001f07983 */ /* 0x000ea20000300800 */
[----:B---3--:R-:W-:-:S03]  /*294d0*/  IMAD R225, R226, c[0x0][0x190], RZ ;  /* 0x00006400e2e17a24 */ /* 0x008fc600078e02ff */
[----:B------:R-:W3:Y:S01]  /*294e0*/  LDL.LU R226, [R1+0x6c4] ;  /* 0x0006c40001e27983 */ /* 0x000ee20000300800 */
[----:B----4-:R-:W-:-:S03]  /*294f0*/  IMAD R0, R237, c[0x0][0x190], RZ ;  /* 0x00006400ed007a24 */ /* 0x010fc600078e02ff */
[----:B------:R-:W4:Y:S01]  /*29500*/  LDL.LU R237, [R1+0x6d8] ;  /* 0x0006d80001ed7983 */ /* 0x000f220000300800 */
[----:B------:R-:W-:-:S03]  /*29510*/  IMAD R2, R221, c[0x0][0x190], RZ ;  /* 0x00006400dd027a24 */ /* 0x000fc600078e02ff */
[----:B------:R1:W-:Y:S02]  /*29520*/  STL [R1+0x5cc], R0 ;  /* 0x0005cc0001007387 */ /* 0x0003e40000100800 */
[----:B-1----:R-:W-:Y:S02]  /*29530*/  IMAD R0, R241, c[0x0][0x190], RZ ;  /* 0x00006400f1007a24 */ /* 0x002fe400078e02ff */
[----:B------:R-:W2:Y:S04]  /*29540*/  LDL.LU R241, [R1+0x6e0] ;  /* 0x0006e00001f17983 */ /* 0x000ea80000300800 */
[----:B------:R-:W-:Y:S04]  /*29550*/  STL [R1+0x5d4], R2 ;  /* 0x0005d40201007387 */ /* 0x000fe80000100800 */
[----:B------:R1:W-:Y:S02]  /*29560*/  STL [R1+0x5e0], R0 ;  /* 0x0005e00001007387 */ /* 0x0003e40000100800 */
[----:B-1----:R-:W-:-:S02]  /*29570*/  IMAD R0, R239, c[0x0][0x190], RZ ;  /* 0x00006400ef007a24 */ /* 0x002fc400078e02ff */
[----:B------:R-:W2:Y:S01]  /*29580*/  LDL.LU R239, [R1+0x6e4] ;  /* 0x0006e40001ef7983 */ /* 0x000ea20000300800 */
[----:B------:R-:W-:-:S03]  /*29590*/  IMAD R2, R220, c[0x0][0x190], RZ ;  /* 0x00006400dc027a24 */ /* 0x000fc600078e02ff */
[----:B------:R1:W-:Y:S04]  /*295a0*/  STL [R1+0x5f0], R0 ;  /* 0x0005f00001007387 */ /* 0x0003e80000100800 */
[----:B------:R-:W-:Y:S04]  /*295b0*/  STL [R1+0x610], R2 ;  /* 0x0006100201007387 */ /* 0x000fe80000100800 */
[----:B------:R-:W2:Y:S01]  /*295c0*/  LDL.LU R220, [R1+0x6f0] ;  /* 0x0006f00001dc7983 */ /* 0x000ea20000300800 */
[----:B-1----:R-:W-:-:S05]  /*295d0*/  IMAD R0, R222, c[0x0][0x190], RZ ;  /* 0x00006400de007a24 */ /* 0x002fca00078e02ff */
[----:B------:R1:W-:Y:S02]  /*295e0*/  STL [R1+0x620], R0 ;  /* 0x0006200001007387 */ /* 0x0003e40000100800 */
[----:B-1----:R-:W-:Y:S02]  /*295f0*/  IMAD R0, R230, c[0x0][0x190], RZ ;  /* 0x00006400e6007a24 */ /* 0x002fe400078e02ff */
[----:B------:R-:W-:Y:S02]  /*29600*/  IMAD R230, R238, c[0x0][0x190], RZ ;  /* 0x00006400eee67a24 */ /* 0x000fe400078e02ff */
[----:B------:R-:W2:Y:S04]  /*29610*/  LDL.LU R238, [R1+0x704] ;  /* 0x0007040001ee7983 */ /* 0x000ea80000300800 */
[----:B------:R1:W-:Y:S02]  /*29620*/  STL [R1+0x638], R0 ;  /* 0x0006380001007387 */ /* 0x0003e40000100800 */
[----:B-1----:R-:W-:-:S02]  /*29630*/  IMAD R0, R231, c[0x0][0x190], RZ ;  /* 0x00006400e7007a24 */ /* 0x002fc400078e02ff */
[----:B------:R-:W-:Y:S02]  /*29640*/  IMAD R231, R235, c[0x0][0x190], RZ ;  /* 0x00006400ebe77a24 */ /* 0x000fe400078e02ff */
[----:B------:R-:W2:Y:S04]  /*29650*/  LDL.LU R235, [R1+0x714] ;  /* 0x0007140001eb7983 */ /* 0x000ea80000300800 */
[----:B------:R1:W-:Y:S02]  /*29660*/  STL [R1+0x648], R0 ;  /* 0x0006480001007387 */ /* 0x0003e40000100800 */
[----:B-1----:R-:W-:Y:S02]  /*29670*/  IMAD R0, R232, c[0x0][0x190], RZ ;  /* 0x00006400e8007a24 */ /* 0x002fe400078e02ff */
[----:B------:R-:W-:-:S02]  /*29680*/  IMAD R232, R234, c[0x0][0x190], RZ ;  /* 0x00006400eae87a24 */ /* 0x000fc400078e02ff */
[----:B------:R-:W2:Y:S04]  /*29690*/  LDL.LU R234, [R1+0x718] ;  /* 0x0007180001ea7983 */ /* 0x000ea80000300800 */
[----:B------:R1:W-:Y:S04]  /*296a0*/  STL [R1+0x660], R0 ;  /* 0x0006600001007387 */ /* 0x0003e80000100800 */
[----:B------:R-:W2:Y:S01]  /*296b0*/  LDL.LU R222, [R1+0x748] ;  /* 0x0007480001de7983 */ /* 0x000ea20000300800 */
[----:B-1----:R-:W-:-:S05]  /*296c0*/  IMAD R0, R224, c[0x0][0x190], RZ ;  /* 0x00006400e0007a24 */ /* 0x002fca00078e02ff */
[----:B------:R1:W-:Y:S04]  /*296d0*/  STL [R1+0x66c], R0 ;  /* 0x00066c0001007387 */ /* 0x0003e80000100800 */
[----:B------:R-:W2:Y:S04]  /*296e0*/  LDL.LU R224, [R1+0x750] ;  /* 0x0007500001e07983 */ /* 0x000ea80000300800 */
[----:B------:R-:W2:Y:S01]  /*296f0*/  LDL.LU R221, [R1+0x754] ;  /* 0x0007540001dd7983 */ /* 0x000ea20000300800 */
[----:B-1----:R-:W-:-:S05]  /*29700*/  IMAD R0, R223, c[0x0][0x190], RZ ;  /* 0x00006400df007a24 */ /* 0x002fca00078e02ff */
[----:B------:R4:W-:Y:S04]  /*29710*/  STL [R1+0x69c], R0 ;  /* 0x00069c0001007387 */ /* 0x0009e80000100800 */
[----:B------:R-:W2:Y:S01]  /*29720*/  LDL.LU R223, [R1+0xc24] ;  /* 0x000c240001df7983 */ /* 0x000ea20000300800 */
[----:B---3--:R-:W-:Y:S02]  /*29730*/  IMAD R2, R226, c[0x0][0x190], RZ ;  /* 0x00006400e2027a24 */ /* 0x008fe400078e02ff */
[----:B----4-:R-:W-:-:S03]  /*29740*/  IMAD R0, R237, c[0x0][0x190], RZ ;  /* 0x00006400ed007a24 */ /* 0x010fc600078e02ff */
[----:B------:R-:W-:Y:S04]  /*29750*/  STL [R1+0x6ac], R2 ;  /* 0x0006ac0201007387 */ /* 0x000fe80000100800 */
[----:B------:R-:W3:Y:S04]  /*29760*/  LDL.LU R211, [R1+0xc20] ;  /* 0x000c200001d37983 */ /* 0x000ee80000300800 */
[----:B------:R-:W4:Y:S04]  /*29770*/  LDL.LU R226, [R1+0xc1c] ;  /* 0x000c1c0001e27983 */ /* 0x000f280000300800 */
[----:B------:R2:W-:Y:S04]  /*29780*/  STL [R1+0x6c0], R0 ;  /* 0x0006c00001007387 */ /* 0x0005e80000100800 */
[----:B------:R-:W4:Y:S04]  /*29790*/  LDL.LU R210, [R1+0x758] ;  /* 0x0007580001d27983 */ /* 0x000f280000300800 */
[----:B------:R-:W4:Y:S04]  /*297a0*/  LDL.LU R237, [R1+0x770] ;  /* 0x0007700001ed7983 */ /* 0x000f280000300800 */
[----:B------:R-:W4:Y:S04]  /*297b0*/  LDL.LU R213, [R1+0x784] ;  /* 0x0007840001d57983 */ /* 0x000f280000300800 */
[----:B------:R-:W4:Y:S01]  /*297c0*/  LDL.LU R212, [R1+0x788] ;  /* 0x0007880001d47983 */ /* 0x000f220000300800 */
[----:B--2---:R-:W-:-:S05]  /*297d0*/  IMAD R0, R239, c[0x0][0x190], RZ ;  /* 0x00006400ef007a24 */ /* 0x004fca00078e02ff */
[----:B------:R1:W-:Y:S04]  /*297e0*/  STL [R1+0x6d8], R0 ;  /* 0x0006d80001007387 */ /* 0x0003e80000100800 */
[----:B------:R-:W2:Y:S04]  /*297f0*/  LDL.LU R214, [R1+0x794] ;  /* 0x0007940001d67983 */ /* 0x000ea80000300800 */
[----:B------:R-:W2:Y:S01]  /*29800*/  LDL.LU R239, [R1+0x7a0] ;  /* 0x0007a00001ef7983 */ /* 0x000ea20000300800 */
[----:B-1----:R-:W-:-:S03]  /*29810*/  IMAD R0, R220, c[0x0][0x190], RZ ;  /* 0x00006400dc007a24 */ /* 0x002fc600078e02ff */
[----:B------:R-:W2:Y:S04]  /*29820*/  LDL.LU R215, [R1+0x7ac] ;  /* 0x0007ac0001d77983 */ /* 0x000ea80000300800 */
[----:B------:R-:W2:Y:S04]  /*29830*/  LDL.LU R220, [R1+0x7b8] ;  /* 0x0007b80001dc7983 */ /* 0x000ea80000300800 */
[----:B------:R1:W-:Y:S04]  /*29840*/  STL [R1+0x6e0], R0 ;  /* 0x0006e00001007387 */ /* 0x0003e80000100800 */
[----:B------:R-:W2:Y:S01]  /*29850*/  LDL.LU R217, [R1+0x7c4] ;  /* 0x0007c40001d97983 */ /* 0x000ea20000300800 */
[----:B-1----:R-:W-:-:S03]  /*29860*/  IMAD R0, R238, c[0x0][0x190], RZ ;  /* 0x00006400ee007a24 */ /* 0x002fc600078e02ff */
[----:B------:R-:W2:Y:S04]  /*29870*/  LDL.LU R238, [R1+0x7cc] ;  /* 0x0007cc0001ee7983 */ /* 0x000ea80000300800 */
[----:B------:R1:W-:Y:S04]  /*29880*/  STL [R1+0x6e4], R0 ;  /* 0x0006e40001007387 */ /* 0x0003e80000100800 */
[----:B------:R-:W2:Y:S01]  /*29890*/  LDL.LU R216, [R1+0x7d0] ;  /* 0x0007d00001d87983 */ /* 0x000ea20000300800 */
[----:B-1----:R-:W-:-:S03]  /*298a0*/  IMAD R0, R235, c[0x0][0x190], RZ ;  /* 0x00006400eb007a24 */ /* 0x002fc600078e02ff */
[----:B------:R-:W2:Y:S04]  /*298b0*/  LDL.LU R235, [R1+0x7e0] ;  /* 0x0007e00001eb7983 */ /* 0x000ea80000300800 */
[----:B------:R1:W-:Y:S02]  /*298c0*/  STL [R1+0x6f0], R0 ;  /* 0x0006f00001007387 */ /* 0x0003e40000100800 */
[----:B-1----:R-:W-:Y:S02]  /*298d0*/  IMAD R0, R234, c[0x0][0x190], RZ ;  /* 0x00006400ea007a24 */ /* 0x002fe400078e02ff */
[----:B------:R-:W2:Y:S04]  /*298e0*/  LDL.LU R234, [R1+0x7f8] ;  /* 0x0007f80001ea7983 */ /* 0x000ea80000300800 */
[----:B------:R1:W-:Y:S01]  /*298f0*/  STL [R1+0x704], R0 ;  /* 0x0007040001007387 */ /* 0x0003e20000100800 */
[----:B------:R-:W-:-:S03]  /*29900*/  IMAD R2, R222, c[0x0][0x190], RZ ;  /* 0x00006400de027a24 */ /* 0x000fc600078e02ff */
[----:B------:R-:W2:Y:S04]  /*29910*/  LDL.LU R222, [R1+0x800] ;  /* 0x0008000001de7983 */ /* 0x000ea80000300800 */
[----:B------:R-:W-:Y:S04]  /*29920*/  STL [R1+0x714], R2 ;  /* 0x0007140201007387 */ /* 0x000fe80000100800 */
[----:B------:R-:W2:Y:S04]  /*29930*/  LDL.LU R219, [R1+0x808] ;  /* 0x0008080001db7983 */ /* 0x000ea80000300800 */
[----:B------:R-:W2:Y:S01]  /*29940*/  LDL.LU R218, [R1+0x81c] ;  /* 0x00081c0001da7983 */ /* 0x000ea20000300800 */
[----:B-1----:R-:W-:-:S05]  /*29950*/  IMAD R0, R224, c[0x0][0x190], RZ ;  /* 0x00006400e0007a24 */ /* 0x002fca00078e02ff */
[----:B------:R1:W-:Y:S04]  /*29960*/  STL [R1+0x718], R0 ;  /* 0x0007180001007387 */ /* 0x0003e80000100800 */
[----:B------:R-:W2:Y:S01]  /*29970*/  LDL.LU R224, [R1+0x820] ;  /* 0x0008200001e07983 */ /* 0x000ea20000300800 */
[----:B-1----:R-:W-:-:S03]  /*29980*/  IMAD R0, R221, c[0x0][0x190], RZ ;  /* 0x00006400dd007a24 */ /* 0x002fc600078e02ff */
[----:B------:R-:W2:Y:S01]  /*29990*/  LDL.LU R221, [R1+0x830] ;  /* 0x0008300001dd7983 */ /* 0x000ea20000300800 */
[----:B------:R-:W-:-:S03]  /*299a0*/  IMAD R2, R223, c[0x0][0x190], RZ ;  /* 0x00006400df027a24 */ /* 0x000fc600078e02ff */
[----:B------:R3:W-:Y:S04]  /*299b0*/  STL [R1+0x730], R0 ;  /* 0x0007300001007387 */ /* 0x0007e80000100800 */
[----:B------:R-:W2:Y:S04]  /*299c0*/  LDL.LU R223, [R1+0x838] ;  /* 0x0008380001df7983 */ /* 0x000ea80000300800 */
[----:B------:R4:W-:Y:S01]  /*299d0*/  STL [R1+0x748], R2 ;  /* 0x0007480201007387 */ /* 0x0009e20000100800 */
[----:B---3--:R-:W-:Y:S02]  /*299e0*/  IMAD R0, R211, c[0x0][0x190], RZ ;  /* 0x00006400d3007a24 */ /* 0x008fe400078e02ff */
[----:B----4-:R-:W-:-:S02]  /*299f0*/  IMAD R2, R226, c[0x0][0x190], RZ ;  /* 0x00006400e2027a24 */ /* 0x010fc400078e02ff */
[----:B------:R-:W3:Y:S04]  /*29a00*/  LDL.LU R226, [R1+0x840] ;  /* 0x0008400001e27983 */ /* 0x000ee80000300800 */
[----:B------:R1:W-:Y:S04]  /*29a10*/  STL [R1+0x750], R0 ;  /* 0x0007500001007387 */ /* 0x0003e80000100800 */
[----:B------:R4:W-:Y:S01]  /*29a20*/  STL [R1+0x754], R2 ;  /* 0x0007540201007387 */ /* 0x0009e20000100800 */
[----:B-1----:R-:W-:Y:S02]  /*29a30*/  IMAD R0, R210, c[0x0][0x190], RZ ;  /* 0x00006400d2007a24 */ /* 0x002fe400078e02ff */
[----:B----4-:R-:W-:-:S02]  /*29a40*/  IMAD R2, R237, c[0x0][0x190], RZ ;  /* 0x00006400ed027a24 */ /* 0x010fc400078e02ff */
[----:B------:R-:W4:Y:S01]  /*29a50*/  LDL.LU R237, [R1+0x850] ;  /* 0x0008500001ed7983 */ /* 0x000f220000300800 */
[----:B------:R-:W-:-:S03]  /*29a60*/  IMAD R3, R212, c[0x0][0x190], RZ ;  /* 0x00006400d4037a24 */ /* 0x000fc600078e02ff */
[----:B------:R1:W-:Y:S04]  /*29a70*/  STL [R1+0x758], R0 ;  /* 0x0007580001007387 */ /* 0x0003e80000100800 */
[----:B------:R2:W-:Y:S01]  /*29a80*/  STL [R1+0x770], R2 ;  /* 0x0007700201007387 */ /* 0x0005e20000100800 */
[----:B-1----:R-:W-:Y:S02]  /*29a90*/  IMAD R0, R213, c[0x0][0x190], RZ ;  /* 0x00006400d5007a24 */ /* 0x002fe400078e02ff */
[----:B--2---:R-:W-:-:S03]  /*29aa0*/  IMAD R2, R214, c[0x0][0x190], RZ ;  /* 0x00006400d6027a24 */ /* 0x004fc600078e02ff */
[----:B------:R1:W-:Y:S04]  /*29ab0*/  STL [R1+0x784], R0 ;  /* 0x0007840001007387 */ /* 0x0003e80000100800 */
[----:B------:R-:W-:Y:S01]  /*29ac0*/  STL [R1+0x788], R3 ;  /* 0x0007880301007387 */ /* 0x000fe20000100800 */
[----:B-1----:R-:W-:-:S03]  /*29ad0*/  IMAD R0, R239, c[0x0][0x190], RZ ;  /* 0x00006400ef007a24 */ /* 0x002fc600078e02ff */
[----:B------:R-:W2:Y:S04]  /*29ae0*/  LDL.LU R239, [R1+0x85c] ;  /* 0x00085c0001ef7983 */ /* 0x000ea80000300800 */
[----:B------:R1:W-:Y:S04]  /*29af0*/  STL [R1+0x794], R2 ;  /* 0x0007940201007387 */ /* 0x0003e80000100800 */
[----:B------:R1:W-:Y:S02]  /*29b00*/  STL [R1+0x7a0], R0 ;  /* 0x0007a00001007387 */ /* 0x0003e40000100800 */
[----:B-1----:R-:W-:-:S02]  /*29b10*/  IMAD R2, R215, c[0x0][0x190], RZ ;  /* 0x00006400d7027a24 */ /* 0x002fc400078e02ff */
[----:B------:R-:W-:Y:S02]  /*29b20*/  IMAD R0, R220, c[0x0][0x190], RZ ;  /* 0x00006400dc007a24 */ /* 0x000fe400078e02ff */
        /* <DEDUP_REMOVED lines=14> */
[----:B------:R-:W2:Y:S01]  /*29c10*/  LDL.LU R234, [R1+0x888] ;  /* 0x0008880001ea7983 */ /* 0x000ea20000300800 */
[----:B------:R-:W-:-:S03]  /*29c20*/  IMAD R0, R222, c[0x0][0x190], RZ ;  /* 0x00006400de007a24 */ /* 0x000fc600078e02ff */
[----:B------:R-:W-:Y:S04]  /*29c30*/  STL [R1+0x7f8], R2 ;  /* 0x0007f80201007387 */ /* 0x000fe80000100800 */
[----:B------:R-:W2:Y:S01]  /*29c40*/  LDL.LU R222, [R1+0x88c] ;  /* 0x00088c0001de7983 */ /* 0x000ea20000300800 */
[----:B------:R-:W-:-:S03]  /*29c50*/  IMAD R3, R219, c[0x0][0x190], RZ ;  /* 0x00006400db037a24 */ /* 0x000fc600078e02ff */
[----:B------:R1:W-:Y:S04]  /*29c60*/  STL [R1+0x800], R0 ;  /* 0x0008000001007387 */ /* 0x0003e80000100800 */
[----:B------:R-:W-:Y:S01]  /*29c70*/  STL [R1+0x808], R3 ;  /* 0x0008080301007387 */ /* 0x000fe20000100800 */
[----:B-1----:R-:W-:-:S03]  /*29c80*/  IMAD R0, R224, c[0x0][0x190], RZ ;  /* 0x00006400e0007a24 */ /* 0x002fc600078e02ff */
[----:B------:R-:W2:Y:S01]  /*29c90*/  LDL.LU R224, [R1+0x890] ;  /* 0x0008900001e07983 */ /* 0x000ea20000300800 */
[----:B------:R-:W-:-:S05]  /*29ca0*/  IMAD R2, R218, c[0x0][0x190], RZ ;  /* 0x00006400da027a24 */ /* 0x000fca00078e02ff */
[----:B------:R1:W-:Y:S04]  /*29cb0*/  STL [R1+0x81c], R2 ;  /* 0x00081c0201007387 */ /* 0x0003e80000100800 */
[----:B------:R1:W-:Y:S02]  /*29cc0*/  STL [R1+0x820], R0 ;  /* 0x0008200001007387 */ /* 0x0003e40000100800 */
[----:B-1----:R-:W-:Y:S02]  /*29cd0*/  IMAD R2, R221, c[0x0][0x190], RZ ;  /* 0x00006400dd027a24 */ /* 0x002fe400078e02ff */
[----:B------:R-:W2:Y:S01]  /*29ce0*/  LDL.LU R221, [R1+0x8a8] ;  /* 0x0008a80001dd7983 */ /* 0x000ea20000300800 */
[----:B------:R-:W-:-:S03]  /*29cf0*/  IMAD R0, R223, c[0x0][0x190], RZ ;  /* 0x00006400df007a24 */ /* 0x000fc600078e02ff */
[----:B------:R-:W-:Y:S04]  /*29d00*/  STL [R1+0x830], R2 ;  /* 0x0008300201007387 */ /* 0x000fe80000100800 */
[----:B------:R-:W2:Y:S04]  /*29d10*/  LDL.LU R211, [R1+0x8ac] ;  /* 0x0008ac0001d37983 */ /* 0x000ea80000300800 */
[----:B------:R-:W2:Y:S04]  /*29d20*/  LDL.LU R223, [R1+0x8b0] ;  /* 0x0008b00001df7983 */ /* 0x000ea80000300800 */
[----:B------:R3:W-:Y:S04]  /*29d30*/  STL [R1+0x838], R0 ;  /* 0x0008380001007387 */ /* 0x0007e80000100800 */
[----:B------:R-:W2:Y:S01]  /*29d40*/  LDL.LU R210, [R1+0x8c8] ;  /* 0x0008c80001d27983 */ /* 0x000ea20000300800 */
[----:B---3--:R-:W-:-:S03]  /*29d50*/  IMAD R0, R226, c[0x0][0x190], RZ ;  /* 0x00006400e2007a24 */ /* 0x008fc600078e02ff */
[----:B------:R-:W3:Y:S04]  /*29d60*/  LDL.LU R226, [R1+0x8d4] ;  /* 0x0008d40001e27983 */ /* 0x000ee80000300800 */
[----:B------:R4:W-:Y:S04]  /*29d70*/  STL [R1+0x840], R0 ;  /* 0x0008400001007387 */ /* 0x0009e80000100800 */
[----:B------:R-:W3:Y:S04]  /*29d80*/  LDL.LU R213, [R1+0x8e0] ;  /* 0x0008e00001d57983 */ /* 0x000ee80000300800 */
[----:B------:R-:W3:Y:S01]  /*29d90*/  LDL.LU R212, [R1+0x8e8] ;  /* 0x0008e80001d47983 */ /* 0x000ee20000300800 */
[----:B----4-:R-:W-:-:S05]  /*29da0*/  IMAD R0, R237, c[0x0][0x190], RZ ;  /* 0x00006400ed007a24 */ /* 0x010fca00078e02ff */
[----:B------:R2:W-:Y:S04]  /*29db0*/  STL [R1+0x850], R0 ;  /* 0x0008500001007387 */ /* 0x0005e80000100800 */
[----:B------:R-:W4:Y:S04]  /*29dc0*/  LDL.LU R214, [R1+0x8f8] ;  /* 0x0008f80001d67983 */ /* 0x000f280000300800 */
[----:B------:R-:W4:Y:S04]  /*29dd0*/  LDL.LU R237, [R1+0x90c] ;  /* 0x00090c0001ed7983 */ /* 0x000f280000300800 */
[----:B------:R-:W4:Y:S01]  /*29de0*/  LDL.LU R215, [R1+0x91c] ;  /* 0x00091c0001d77983 */ /* 0x000f220000300800 */
[----:B--2---:R-:W-:-:S03]  /*29df0*/  IMAD R0, R239, c[0x0][0x190], RZ ;  /* 0x00006400ef007a24 */ /* 0x004fc600078e02ff */
        /* <DEDUP_REMOVED lines=15> */
[----:B------:R-:W-:Y:S01]  /*29ef0*/  STL [R1+0x888], R2 ;  /* 0x0008880201007387 */ /* 0x000fe20000100800 */
[----:B-1----:R-:W-:-:S03]  /*29f00*/  IMAD R0, R222, c[0x0][0x190], RZ ;  /* 0x00006400de007a24 */ /* 0x002fc600078e02ff */
[----:B------:R-:W2:Y:S04]  /*29f10*/  LDL.LU R219, [R1+0x998] ;  /* 0x0009980001db7983 */ /* 0x000ea80000300800 */
[----:B------:R-:W2:Y:S04]  /*29f20*/  LDL.LU R218, [R1+0x9a8] ;  /* 0x0009a80001da7983 */ /* 0x000ea80000300800 */
[----:B------:R1:W-:Y:S04]  /*29f30*/  STL [R1+0x88c], R0 ;  /* 0x00088c0001007387 */ /* 0x0003e80000100800 */
[----:B------:R-:W2:Y:S01]  /*29f40*/  LDL.LU R222, [R1+0x9b8] ;  /* 0x0009b80001de7983 */ /* 0x000ea20000300800 */
[----:B-1----:R-:W-:-:S03]  /*29f50*/  IMAD R0, R224, c[0x0][0x190], RZ ;  /* 0x00006400e0007a24 */ /* 0x002fc600078e02ff */
[----:B------:R-:W2:Y:S04]  /*29f60*/  LDL.LU R224, [R1+0x9c8] ;  /* 0x0009c80001e07983 */ /* 0x000ea80000300800 */
[----:B------:R1:W-:Y:S01]  /*29f70*/  STL [R1+0x890], R0 ;  /* 0x0008900001007387 */ /* 0x0003e20000100800 */
[----:B------:R-:W-:-:S03]  /*29f80*/  IMAD R2, R221, c[0x0][0x190], RZ ;  /* 0x00006400dd027a24 */ /* 0x000fc600078e02ff */
[----:B------:R-:W2:Y:S04]  /*29f90*/  LDL.LU R221, [R1+0x9d8] ;  /* 0x0009d80001dd7983 */ /* 0x000ea80000300800 */
[----:B------:R1:W-:Y:S02]  /*29fa0*/  STL [R1+0x8a8], R2 ;  /* 0x0008a80201007387 */ /* 0x0003e40000100800 */
[----:B-1----:R-:W-:Y:S02]  /*29fb0*/  IMAD R0, R211, c[0x0][0x190], RZ ;  /* 0x00006400d3007a24 */ /* 0x002fe400078e02ff */
[----:B------:R-:W-:Y:S02]  /*29fc0*/  IMAD R2, R223, c[0x0][0x190], RZ ;  /* 0x00006400df027a24 */ /* 0x000fe400078e02ff */
[----:B------:R-:W2:Y:S04]  /*29fd0*/  LDL.LU R223, [R1+0x9e8] ;  /* 0x0009e80001df7983 */ /* 0x000ea80000300800 */
[----:B------:R1:W-:Y:S04]  /*29fe0*/  STL [R1+0x8ac], R0 ;  /* 0x0008ac0001007387 */ /* 0x0003e80000100800 */
[----:B------:R3:W-:Y:S01]  /*29ff0*/  STL [R1+0x8b0], R2 ;  /* 0x0008b00201007387 */ /* 0x0007e20000100800 */
[----:B-1----:R-:W-:-:S02]  /*2a000*/  IMAD R0, R210, c[0x0][0x190], RZ ;  /* 0x00006400d2007a24 */ /* 0x002fc400078e02ff */
[----:B---3--:R-:W-:Y:S02]  /*2a010*/  IMAD R2, R226, c[0x0][0x190], RZ ;  /* 0x00006400e2027a24 */ /* 0x008fe400078e02ff */
[----:B------:R-:W3:Y:S04]  /*2a020*/  LDL.LU R226, [R1+0x9f8] ;  /* 0x0009f80001e27983 */ /* 0x000ee80000300800 */
[----:B------:R1:W-:Y:S01]  /*2a030*/  STL [R1+0x8c8], R0 ;  /* 0x0008c80001007387 */ /* 0x0003e20000100800 */
[----:B------:R-:W-:Y:S02]  /*2a040*/  IMAD R3, R212, c[0x0][0x190], RZ ;  /* 0x00006400d4037a24 */ /* 0x000fe400078e02ff */
[----:B-1----:R-:W-:Y:S01]  /*2a050*/  IMAD R0, R213, c[0x0][0x190], RZ ;  /* 0x00006400d5007a24 */ /* 0x002fe200078e02ff */
[----:B------:R4:W-:Y:S04]  /*2a060*/  STL [R1+0x8d4], R2 ;  /* 0x0008d40201007387 */ /* 0x0009e80000100800 */
[----:B------:R1:W-:Y:S04]  /*2a070*/  STL [R1+0x8e0], R0 ;  /* 0x0008e00001007387 */ /* 0x0003e80000100800 */
[----:B------:R-:W-:Y:S01]  /*2a080*/  STL [R1+0x8e8], R3 ;  /* 0x0008e80301007387 */ /* 0x000fe20000100800 */
[----:B----4-:R-:W-:-:S02]  /*2a090*/  IMAD R2, R214, c[0x0][0x190], RZ ;  /* 0x00006400d6027a24 */ /* 0x010fc400078e02ff */
[----:B-1----:R-:W-:Y:S02]  /*2a0a0*/  IMAD R0, R237, c[0x0][0x190], RZ ;  /* 0x00006400ed007a24 */ /* 0x002fe400078e02ff */
[----:B------:R-:W4:Y:S04]  /*2a0b0*/  LDL.LU R237, [R1+0xa04] ;  /* 0x000a040001ed7983 */ /* 0x000f280000300800 */
[----:B------:R1:W-:Y:S04]  /*2a0c0*/  STL [R1+0x8f8], R2 ;  /* 0x0008f80201007387 */ /* 0x0003e80000100800 */
[----:B------:R2:W-:Y:S01]  /*2a0d0*/  STL [R1+0x90c], R0 ;  /* 0x00090c0001007387 */ /* 0x0005e20000100800 */
[----:B-1----:R-:W-:-:S02]  /*2a0e0*/  IMAD R2, R215, c[0x0][0x190], RZ ;  /* 0x00006400d7027a24 */ /* 0x002fc400078e02ff */
[----:B--2---:R-:W-:Y:S02]  /*2a0f0*/  IMAD R0, R239, c[0x0][0x190], RZ ;  /* 0x00006400ef007a24 */ /* 0x004fe400078e02ff */
        /* <DEDUP_REMOVED lines=14> */
[----:B------:R-:W2:Y:S04]  /*2a1e0*/  LDL.LU R235, [R1+0xa4c] ;  /* 0x000a4c0001eb7983 */ /* 0x000ea80000300800 */
[----:B------:R-:W-:Y:S01]  /*2a1f0*/  STL [R1+0x97c], R2 ;  /* 0x00097c0201007387 */ /* 0x000fe20000100800 */
[----:B------:R-:W-:-:S03]  /*2a200*/  IMAD R0, R234, c[0x0][0x190], RZ ;  /* 0x00006400ea007a24 */ /* 0x000fc600078e02ff */
        /* <DEDUP_REMOVED lines=17> */
[----:B-1----:R-:W-:-:S03]  /*2a320*/  IMAD R0, R223, c[0x0][0x190], RZ ;  /* 0x00006400df007a24 */ /* 0x002fc600078e02ff */
[----:B------:R-:W2:Y:S04]  /*2a330*/  LDL.LU R223, [R1+0xab0] ;  /* 0x000ab00001df7983 */ /* 0x000ea80000300800 */
[----:B------:R3:W-:Y:S04]  /*2a340*/  STL [R1+0x9e8], R0 ;  /* 0x0009e80001007387 */ /* 0x0007e80000100800 */
[----:B------:R-:W2:Y:S04]  /*2a350*/  LDL.LU R213, [R1+0xac4] ;  /* 0x000ac40001d57983 */ /* 0x000ea80000300800 */
[----:B------:R-:W2:Y:S01]  /*2a360*/  LDL.LU R212, [R1+0xac8] ;  /* 0x000ac80001d47983 */ /* 0x000ea20000300800 */
[----:B---3--:R-:W-:-:S05]  /*2a370*/  IMAD R0, R226, c[0x0][0x190], RZ ;  /* 0x00006400e2007a24 */ /* 0x008fca00078e02ff */
[----:B------:R4:W-:Y:S04]  /*2a380*/  STL [R1+0x9f8], R0 ;  /* 0x0009f80001007387 */ /* 0x0009e80000100800 */
[----:B------:R-:W3:Y:S04]  /*2a390*/  LDL.LU R214, [R1+0xae0] ;  /* 0x000ae00001d67983 */ /* 0x000ee80000300800 */
[----:B------:R-:W3:Y:S04]  /*2a3a0*/  LDL.LU R226, [R1+0xaec] ;  /* 0x000aec0001e27983 */ /* 0x000ee80000300800 */
[----:B------:R-:W3:Y:S01]  /*2a3b0*/  LDL.LU R215, [R1+0xb00] ;  /* 0x000b000001d77983 */ /* 0x000ee20000300800 */
[----:B----4-:R-:W-:-:S03]  /*2a3c0*/  IMAD R0, R237, c[0x0][0x190], RZ ;  /* 0x00006400ed007a24 */ /* 0x010fc600078e02ff */
[----:B------:R-:W4:Y:S04]  /*2a3d0*/  LDL.LU R237, [R1+0xb10] ;  /* 0x000b100001ed7983 */ /* 0x000f280000300800 */
[----:B------:R2:W-:Y:S04]  /*2a3e0*/  STL [R1+0xa04], R0 ;  /* 0x000a040001007387 */ /* 0x0005e80000100800 */
[----:B------:R-:W4:Y:S01]  /*2a3f0*/  LDL.LU R217, [R1+0xb20] ;  /* 0x000b200001d97983 */ /* 0x000f220000300800 */
[----:B--2---:R-:W-:-:S03]  /*2a400*/  IMAD R0, R239, c[0x0][0x190], RZ ;  /* 0x00006400ef007a24 */ /* 0x004fc600078e02ff */
        /* <DEDUP_REMOVED lines=27> */
[----:B------:R1:W-:Y:S02]  /*2a5c0*/  STL [R1+0xa90], R2 ;  /* 0x000a900201007387 */ /* 0x0003e40000100800 */
[----:B-1----:R-:W-:-:S02]  /*2a5d0*/  IMAD R0, R210, c[0x0][0x190], RZ ;  /* 0x00006400d2007a24 */ /* 0x002fc400078e02ff */
[----:B------:R-:W-:Y:S02]  /*2a5e0*/  IMAD R2, R223, c[0x0][0x190], RZ ;  /* 0x00006400df027a24 */ /* 0x000fe400078e02ff */
[----:B------:R-:W2:Y:S04]  /*2a5f0*/  LDL.LU R223, [R1+0xbd0] ;  /* 0x000bd00001df7983 */ /* 0x000ea80000300800 */
[----:B------:R1:W-:Y:S01]  /*2a600*/  STL [R1+0xaa0], R0 ;  /* 0x000aa00001007387 */ /* 0x0003e20000100800 */
[----:B------:R-:W-:-:S03]  /*2a610*/  IMAD R3, R212, c[0x0][0x190], RZ ;  /* 0x00006400d4037a24 */ /* 0x000fc600078e02ff */
[----:B------:R3:W-:Y:S01]  /*2a620*/  STL [R1+0xab0], R2 ;  /* 0x000ab00201007387 */ /* 0x0007e20000100800 */
[----:B-1----:R-:W-:-:S05]  /*2a630*/  IMAD R0, R213, c[0x0][0x190], RZ ;  /* 0x00006400d5007a24 */ /* 0x002fca00078e02ff */
[----:B------:R1:W-:Y:S04]  /*2a640*/  STL [R1+0xac4], R0 ;  /* 0x000ac40001007387 */ /* 0x0003e80000100800 */
[----:B------:R-:W-:Y:S01]  /*2a650*/  STL [R1+0xac8], R3 ;  /* 0x000ac80301007387 */ /* 0x000fe20000100800 */
[----:B---3--:R-:W-:Y:S02]  /*2a660*/  IMAD R2, R214, c[0x0][0x190], RZ ;  /* 0x00006400d6027a24 */ /* 0x008fe400078e02ff */
[----:B-1----:R-:W-:Y:S02]  /*2a670*/  IMAD R0, R226, c[0x0][0x190], RZ ;  /* 0x00006400e2007a24 */ /* 0x002fe400078e02ff */
[----:B------:R-:W3:Y:S04]  /*2a680*/  LDL.LU R226, [R1+0xbe4] ;  /* 0x000be40001e27983 */ /* 0x000ee80000300800 */
[----:B------:R1:W-:Y:S04]  /*2a690*/  STL [R1+0xae0], R2 ;  /* 0x000ae00201007387 */ /* 0x0003e80000100800 */
[----:B------:R4:W-:Y:S01]  /*2a6a0*/  STL [R1+0xaec], R0 ;  /* 0x000aec0001007387 */ /* 0x0009e20000100800 */
[----:B-1----:R-:W-:-:S02]  /*2a6b0*/  IMAD R2, R215, c[0x0][0x190], RZ ;  /* 0x00006400d7027a24 */ /* 0x002fc400078e02ff */
[----:B----4-:R-:W-:Y:S02]  /*2a6c0*/  IMAD R0, R237, c[0x0][0x190], RZ ;  /* 0x00006400ed007a24 */ /* 0x010fe400078e02ff */
        /* <DEDUP_REMOVED lines=15> */
[----:B------:R1:W-:Y:S01]  /*2a7c0*/  STL [R1+0xb60], R2 ;  /* 0x000b600201007387 */ /* 0x0003e20000100800 */
[----:B------:R-:W-:-:S03]  /*2a7d0*/  IMAD R0, R235, c[0x0][0x190], RZ ;  /* 0x00006400eb007a24 */ /* 0x000fc600078e02ff */
[----:B------:R-:W2:Y:S01]  /*2a7e0*/  LDL.LU R235, [R1+0xc14] ;  /* 0x000c140001eb7983 */ /* 0x000ea20000300800 */
[----:B------:R-:W-:-:S03]  /*2a7f0*/  IMAD R3, R219, c[0x0][0x190], RZ ;  /* 0x00006400db037a24 */ /* 0x000fc600078e02ff */
[----:B------:R1:W-:Y:S02]  /*2a800*/  STL [R1+0xb6c], R0 ;  /* 0x000b6c0001007387 */ /* 0x0003e40000100800 */
[----:B-1----:R-:W-:Y:S02]  /*2a810*/  IMAD R2, R218, c[0x0][0x190], RZ ;  /* 0x00006400da027a24 */ /* 0x002fe400078e02ff */
[----:B------:R-:W-:Y:S01]  /*2a820*/  STL [R1+0xb80], R3 ;  /* 0x000b800301007387 */ /* 0x000fe20000100800 */
[----:B------:R-:W-:-:S03]  /*2a830*/  IMAD R0, R234, c[0x0][0x190], RZ ;  /* 0x00006400ea007a24 */ /* 0x000fc600078e02ff */
[----:B------:R-:W2:Y:S04]  /*2a840*/  LDL.LU R234, [R1+0xc0c] ;  /* 0x000c0c0001ea7983 */ /* 0x000ea80000300800 */
[----:B------:R1:W-:Y:S04]  /*2a850*/  STL [R1+0xb88], R2 ;  /* 0x000b880201007387 */ /* 0x0003e80000100800 */
[----:B------:R1:W-:Y:S02]  /*2a860*/  STL [R1+0xba0], R0 ;  /* 0x000ba00001007387 */ /* 0x0003e40000100800 */
[----:B-1----:R-:W-:-:S02]  /*2a870*/  IMAD R2, R222, c[0x0][0x190], RZ ;  /* 0x00006400de027a24 */ /* 0x002fc400078e02ff */
[----:B------:R-:W2:Y:S04]  /*2a880*/  LDL.LU R222, [R1+0xc08] ;  /* 0x000c080001de7983 */ /* 0x000ea80000300800 */
[----:B------:R-:W-:Y:S04]  /*2a890*/  STL [R1+0xba8], R2 ;  /* 0x000ba80201007387 */ /* 0x000fe80000100800 */
[----:B------:R-:W2:Y:S01]  /*2a8a0*/  LDL.LU R211, [R1+0xc04] ;  /* 0x000c040001d37983 */ /* 0x000ea20000300800 */
[----:B------:R-:W-:-:S03]  /*2a8b0*/  IMAD R0, R224, c[0x0][0x190], RZ ;  /* 0x00006400e0007a24 */ /* 0x000fc600078e02ff */
        /* <DEDUP_REMOVED lines=8> */
[----:B-1----:R-:W-:-:S05]  /*2a940*/  IMAD R0, R223, c[0x0][0x190], RZ ;  /* 0x00006400df007a24 */ /* 0x002fca00078e02ff */
[----:B------:R3:W-:Y:S04]  /*2a950*/  STL [R1+0xbd0], R0 ;  /* 0x000bd00001007387 */ /* 0x0007e80000100800 */
[----:B------:R-:W2:Y:S04]  /*2a960*/  LDL.LU R216, [R1+0xbe0] ;  /* 0x000be00001d87983 */ /* 0x000ea80000300800 */
[----:B------:R-:W2:Y:S04]  /*2a970*/  LDL.LU R223, [R1+0xbdc] ;  /* 0x000bdc0001df7983 */ /* 0x000ea80000300800 */
[----:B------:R-:W2:Y:S01]  /*2a980*/  LDL.LU R214, [R1+0xbd8] ;  /* 0x000bd80001d67983 */ /* 0x000ea20000300800 */
[----:B---3--:R-:W-:-:S03]  /*2a990*/  IMAD R0, R226, c[0x0][0x190], RZ ;  /* 0x00006400e2007a24 */ /* 0x008fc600078e02ff */
[----:B------:R-:W3:Y:S04]  /*2a9a0*/  LDL.LU R226, [R1+0xbd4] ;  /* 0x000bd40001e27983 */ /* 0x000ee80000300800 */
[----:B------:R4:W-:Y:S04]  /*2a9b0*/  STL [R1+0xbe4], R0 ;  /* 0x000be40001007387 */ /* 0x0009e80000100800 */
[----:B------:R-:W3:Y:S01]  /*2a9c0*/  LDL.LU R215, [R1+0xbcc] ;  /* 0x000bcc0001d77983 */ /* 0x000ee20000300800 */
[----:B----4-:R-:W-:-:S03]  /*2a9d0*/  IMAD R0, R237, c[0x0][0x190], RZ ;  /* 0x00006400ed007a24 */ /* 0x010fc600078e02ff */
[----:B------:R-:W4:Y:S04]  /*2a9e0*/  LDL.LU R237, [R1+0xbc4] ;  /* 0x000bc40001ed7983 */ /* 0x000f280000300800 */
[----:B------:R1:W-:Y:S04]  /*2a9f0*/  STL [R1+0xbf0], R0 ;  /* 0x000bf00001007387 */ /* 0x0003e80000100800 */
[----:B------:R-:W4:Y:S01]  /*2aa00*/  LDL.LU R217, [R1+0xbc0] ;  /* 0x000bc00001d97983 */ /* 0x000f220000300800 */
[----:B--2---:R-:W-:-:S03]  /*2aa10*/  IMAD R204, R239, c[0x0][0x190], RZ ;  /* 0x00006400efcc7a24 */ /* 0x004fc600078e02ff */
[----:B------:R-:W2:Y:S01]  /*2aa20*/  LDL.LU R239, [R1+0xbbc] ;  /* 0x000bbc0001ef7983 */ /* 0x000ea20000300800 */
[----:B-1----:R-:W-:-:S03]  /*2aa30*/  IMAD R0, R220, c[0x0][0x190], RZ ;  /* 0x00006400dc007a24 */ /* 0x002fc600078e02ff */
        /* <DEDUP_REMOVED lines=15> */
[----:B------:R-:W-:Y:S01]  /*2ab30*/  STL [R1+0xc08], R2 ;  /* 0x000c080201007387 */ /* 0x000fe20000100800 */
[----:B------:R-:W-:-:S03]  /*2ab40*/  IMAD R186, R224, c[0x0][0x190], RZ ;  /* 0x00006400e0ba7a24 */ /* 0x000fc600078e02ff */
[----:B------:R-:W2:Y:S01]  /*2ab50*/  LDL.LU R224, [R1+0xb90] ;  /* 0x000b900001e07983 */ /* 0x000ea20000300800 */
[----:B-1----:R-:W-:-:S05]  /*2ab60*/  IMAD R0, R211, c[0x0][0x190], RZ ;  /* 0x00006400d3007a24 */ /* 0x002fca00078e02ff */
[----:B------:R1:W-:Y:S02]  /*2ab70*/  STL [R1+0xc04], R0 ;  /* 0x000c040001007387 */ /* 0x0003e40000100800 */
[----:B-1----:R-:W-:Y:S02]  /*2ab80*/  IMAD R0, R221, c[0x0][0x190], RZ ;  /* 0x00006400dd007a24 */ /* 0x002fe400078e02ff */
[----:B------:R-:W2:Y:S01]  /*2ab90*/  LDL.LU R221, [R1+0xb8c] ;  /* 0x000b8c0001dd7983 */ /* 0x000ea20000300800 */
[----:B------:R-:W-:-:S03]  /*2aba0*/  IMAD R2, R213, c[0x0][0x190], RZ ;  /* 0x00006400d5027a24 */ /* 0x000fc600078e02ff */
[----:B------:R1:W-:Y:S04]  /*2abb0*/  STL [R1+0xbf4], R0 ;  /* 0x000bf40001007387 */ /* 0x0003e80000100800 */
[----:B------:R1:W-:Y:S02]  /*2abc0*/  STL [R1+0xbec], R2 ;  /* 0x000bec0201007387 */ /* 0x0003e40000100800 */
[----:B-1----:R-:W-:-:S05]  /*2abd0*/  IMAD R0, R212, c[0x0][0x190], RZ ;  /* 0x00006400d4007a24 */ /* 0x002fca00078e02ff */
[----:B------:R3:W-:Y:S01]  /*2abe0*/  STL [R1+0xbe8], R0 ;  /* 0x000be80001007387 */ /* 0x0007e20000100800 */
[----:B------:R-:W-:Y:S02]  /*2abf0*/  IMAD R187, R216, c[0x0][0x190], RZ ;  /* 0x00006400d8bb7a24 */ /* 0x000fe400078e02ff */
[----:B------:R-:W-:Y:S02]  /*2ac00*/  IMAD R216, R223, c[0x0][0x190], RZ ;  /* 0x00006400dfd87a24 */ /* 0x000fe400078e02ff */
[----:B------:R-:W2:Y:S01]  /*2ac10*/  LDL.LU R223, [R1+0xb84] ;  /* 0x000b840001df7983 */ /* 0x000ea20000300800 */
[----:B------:R-:W-:Y:S02]  /*2ac20*/  IMAD R2, R214, c[0x0][0x190], RZ ;  /* 0x00006400d6027a24 */ /* 0x000fe400078e02ff */
[----:B---3--:R-:W-:Y:S02]  /*2ac30*/  IMAD R0, R226, c[0x0][0x190], RZ ;  /* 0x00006400e2007a24 */ /* 0x008fe400078e02ff */
        /* <DEDUP_REMOVED lines=21> */
[----:B-1----:R-:W-:Y:S02]  /*2ad90*/  IMAD R0, R218, c[0x0][0x190], RZ ;  /* 0x00006400da007a24 */ /* 0x002fe400078e02ff */
[----:B------:R-:W-:Y:S02]  /*2ada0*/  IMAD R2, R235, c[0x0][0x190], RZ ;  /* 0x00006400eb027a24 */ /* 0x000fe400078e02ff */
[----:B------:R-:W2:Y:S04]  /*2adb0*/  LDL.LU R235, [R1+0xb64] ;  /* 0x000b640001eb7983 */ /* 0x000ea80000300800 */
[----:B------:R1:W-:Y:S04]  /*2adc0*/  STL [R1+0xba4], R0 ;  /* 0x000ba40001007387 */ /* 0x0003e80000100800 */
[----:B------:R-:W-:Y:S01]  /*2add0*/  STL [R1+0xb9c], R2 ;  /* 0x000b9c0201007387 */ /* 0x000fe20000100800 */
[----:B-1----:R-:W-:-:S03]  /*2ade0*/  IMAD R0, R234, c[0x0][0x190], RZ ;  /* 0x00006400ea007a24 */ /* 0x002fc600078e02ff */
[----:B------:R-:W2:Y:S04]  /*2adf0*/  LDL.LU R234, [R1+0xb5c] ;  /* 0x000b5c0001ea7983 */ /* 0x000ea80000300800 */
[----:B------:R1:W-:Y:S04]  /*2ae00*/  STL [R1+0xb98], R0 ;  /* 0x000b980001007387 */ /* 0x0003e80000100800 */
[----:B------:R-:W2:Y:S01]  /*2ae10*/  LDL.LU R211, [R1+0xb58] ;  /* 0x000b580001d37983 */ /* 0x000ea20000300800 */
[----:B------:R-:W-:-:S03]  /*2ae20*/  IMAD R205, R222, c[0x0][0x190], RZ ;  /* 0x00006400decd7a24 */ /* 0x000fc600078e02ff */
[----:B------:R-:W2:Y:S04]  /*2ae30*/  LDL.LU R222, [R1+0xb54] ;  /* 0x000b540001de7983 */ /* 0x000ea80000300800 */
[----:B------:R-:W2:Y:S01]  /*2ae40*/  LDL.LU R208, [R1+0xb4c] ;  /* 0x000b4c0001d07983 */ /* 0x000ea20000300800 */
[----:B-1----:R-:W-:-:S03]  /*2ae50*/  IMAD R0, R224, c[0x0][0x190], RZ ;  /* 0x00006400e0007a24 */ /* 0x002fc600078e02ff */
[----:B------:R-:W2:Y:S01]  /*2ae60*/  LDL.LU R224, [R1+0xb48] ;  /* 0x000b480001e07983 */ /* 0x000ea20000300800 */
[----:B------:R-:W-:-:S03]  /*2ae70*/  IMAD R191, R210, c[0x0][0x190], RZ ;  /* 0x00006400d2bf7a24 */ /* 0x000fc600078e02ff */
        /* <DEDUP_REMOVED lines=8> */
[----:B-1----:R-:W-:-:S03]  /*2af00*/  IMAD R0, R223, c[0x0][0x190], RZ ;  /* 0x00006400df007a24 */ /* 0x002fc600078e02ff */
[----:B------:R-:W2:Y:S04]  /*2af10*/  LDL.LU R223, [R1+0xb28] ;  /* 0x000b280001df7983 */ /* 0x000ea80000300800 */
[----:B------:R3:W-:Y:S04]  /*2af20*/  STL [R1+0xb84], R0 ;  /* 0x000b840001007387 */ /* 0x0007e80000100800 */
[----:B------:R-:W2:Y:S01]  /*2af30*/  LDL.LU R215, [R1+0xb24] ;  /* 0x000b240001d77983 */ /* 0x000ea20000300800 */
[----:B---3--:R-:W-:-:S03]  /*2af40*/  IMAD R0, R226, c[0x0][0x190], RZ ;  /* 0x00006400e2007a24 */ /* 0x008fc600078e02ff */
[----:B------:R-:W3:Y:S04]  /*2af50*/  LDL.LU R226, [R1+0xb1c] ;  /* 0x000b1c0001e27983 */ /* 0x000ee80000300800 */
[----:B------:R4:W-:Y:S04]  /*2af60*/  STL [R1+0xb7c], R0 ;  /* 0x000b7c0001007387 */ /* 0x0009e80000100800 */
[----:B------:R-:W3:Y:S01]  /*2af70*/  LDL.LU R217, [R1+0xb18] ;  /* 0x000b180001d97983 */ /* 0x000ee20000300800 */
[----:B----4-:R-:W-:-:S03]  /*2af80*/  IMAD R0, R237, c[0x0][0x190], RZ ;  /* 0x00006400ed007a24 */ /* 0x010fc600078e02ff */
[----:B------:R-:W4:Y:S04]  /*2af90*/  LDL.LU R237, [R1+0xb14] ;  /* 0x000b140001ed7983 */ /* 0x000f280000300800 */
[----:B------:R2:W-:Y:S02]  /*2afa0*/  STL [R1+0xb78], R0 ;  /* 0x000b780001007387 */ /* 0x0005e40000100800 */
[----:B--2---:R-:W-:Y:S02]  /*2afb0*/  IMAD R0, R239, c[0x0][0x190], RZ ;  /* 0x00006400ef007a24 */ /* 0x004fe400078e02ff */
        /* <DEDUP_REMOVED lines=16> */
[----:B-1----:R-:W-:Y:S02]  /*2b0c0*/  IMAD R0, R211, c[0x0][0x190], RZ ;  /* 0x00006400d3007a24 */ /* 0x002fe400078e02ff */
[----:B------:R-:W-:Y:S02]  /*2b0d0*/  IMAD R211, R222, c[0x0][0x190], RZ ;  /* 0x00006400ded37a24 */ /* 0x000fe400078e02ff */
[----:B------:R-:W2:Y:S04]  /*2b0e0*/  LDL.LU R222, [R1+0xae8] ;  /* 0x000ae80001de7983 */ /* 0x000ea80000300800 */
[----:B------:R1:W-:Y:S02]  /*2b0f0*/  STL [R1+0xb58], R0 ;  /* 0x000b580001007387 */ /* 0x0003e40000100800 */
[----:B-1----:R-:W-:-:S02]  /*2b100*/  IMAD R0, R224, c[0x0][0x190], RZ ;  /* 0x00006400e0007a24 */ /* 0x002fc400078e02ff */
[----:B------:R-:W2:Y:S01]  /*2b110*/  LDL.LU R224, [R1+0xae4] ;  /* 0x000ae40001e07983 */ /* 0x000ea20000300800 */
[----:B------:R-:W-:Y:S02]  /*2b120*/  IMAD R2, R208, c[0x0][0x190], RZ ;  /* 0x00006400d0027a24 */ /* 0x000fe400078e02ff */
[----:B------:R-:W-:-:S03]  /*2b130*/  IMAD R3, R210, c[0x0][0x190], RZ ;  /* 0x00006400d2037a24 */ /* 0x000fc600078e02ff */
[----:B------:R1:W-:Y:S04]  /*2b140*/  STL [R1+0xb4c], R2 ;  /* 0x000b4c0201007387 */ /* 0x0003e80000100800 */
[----:B------:R1:W-:Y:S02]  /*2b150*/  STL [R1+0xb48], R0 ;  /* 0x000b480001007387 */ /* 0x0003e40000100800 */
[----:B-1----:R-:W-:Y:S02]  /*2b160*/  IMAD R2, R213, c[0x0][0x190], RZ ;  /* 0x00006400d5027a24 */ /* 0x002fe400078e02ff */
[----:B------:R-:W-:Y:S04]  /*2b170*/  STL [R1+0xb44], R3 ;  /* 0x000b440301007387 */ /* 0x000fe80000100800 */
[----:B------:R1:W-:Y:S01]  /*2b180*/  STL [R1+0xb40], R2 ;  /* 0x000b400201007387 */ /* 0x0003e20000100800 */
[----:B------:R-:W-:-:S02]  /*2b190*/  IMAD R0, R212, c[0x0][0x190], RZ ;  /* 0x00006400d4007a24 */ /* 0x000fc400078e02ff */
[----:B------:R-:W-:Y:S02]  /*2b1a0*/  IMAD R213, R218, c[0x0][0x190], RZ ;  /* 0x00006400dad57a24 */ /* 0x000fe400078e02ff */
[----:B------:R-:W2:Y:S04]  /*2b1b0*/  LDL.LU R218, [R1+0xadc] ;  /* 0x000adc0001da7983 */ /* 0x000ea80000300800 */
[----:B------:R1:W-:Y:S02]  /*2b1c0*/  STL [R1+0xb38], R0 ;  /* 0x000b380001007387 */ /* 0x0003e40000100800 */
[----:B-1----:R-:W-:Y:S02]  /*2b1d0*/  IMAD R2, R223, c[0x0][0x190], RZ ;  /* 0x00006400df027a24 */ /* 0x002fe400078e02ff */
[----:B------:R-:W2:Y:S04]  /*2b1e0*/  LDL.LU R223, [R1+0xad8] ;  /* 0x000ad80001df7983 */ /* 0x000ea80000300800 */
[----:B------:R3:W-:Y:S01]  /*2b1f0*/  STL [R1+0xb28], R2 ;  /* 0x000b280201007387 */ /* 0x0007e20000100800 */
[----:B------:R-:W-:-:S02]  /*2b200*/  IMAD R0, R215, c[0x0][0x190], RZ ;  /* 0x00006400d7007a24 */ /* 0x000fc400078e02ff */
[----:B---3--:R-:W-:Y:S02]  /*2b210*/  IMAD R2, R226, c[0x0][0x190], RZ ;  /* 0x00006400e2027a24 */ /* 0x008fe400078e02ff */
[----:B------:R-:W3:Y:S04]  /*2b220*/  LDL.LU R226, [R1+0xad4] ;  /* 0x000ad40001e27983 */ /* 0x000ee80000300800 */
[----:B------:R1:W-:Y:S04]  /*2b230*/  STL [R1+0xb24], R0 ;  /* 0x000b240001007387 */ /* 0x0003e80000100800 */
[----:B------:R2:W-:Y:S01]  /*2b240*/  STL [R1+0xb1c], R2 ;  /* 0x000b1c0201007387 */ /* 0x0005e20000100800 */
[----:B-1----:R-:W-:-:S02]  /*2b250*/  IMAD R0, R217, c[0x0][0x190], RZ ;  /* 0x00006400d9007a24 */ /* 0x002fc400078e02ff */
[----:B----4-:R-:W-:Y:S02]  /*2b260*/  IMAD R217, R237, c[0x0][0x190], RZ ;  /* 0x00006400edd97a24 */ /* 0x010fe400078e02ff */
[----:B------:R-:W4:Y:S04]  /*2b270*/  LDL.LU R237, [R1+0xad0] ;  /* 0x000ad00001ed7983 */ /* 0x000f280000300800 */
[----:B------:R1:W-:Y:S01]  /*2b280*/  STL [R1+0xb18], R0 ;  /* 0x000b180001007387 */ /* 0x0003e20000100800 */
[----:B--2---:R-:W-:-:S03]  /*2b290*/  IMAD R2, R239, c[0x0][0x190], RZ ;  /* 0x00006400ef027a24 */ /* 0x004fc600078e02ff */
[----:B------:R-:W2:Y:S04]  /*2b2a0*/  LDL.LU R239, [R1+0xacc] ;  /* 0x000acc0001ef7983 */ /* 0x000ea80000300800 */
[----:B------:R1:W-:Y:S02]  /*2b2b0*/  STL [R1+0xb0c], R2 ;  /* 0x000b0c0201007387 */ /* 0x0003e40000100800 */
[----:B-1----:R-:W-:Y:S02]  /*2b2c0*/  IMAD R0, R220, c[0x0][0x190], RZ ;  /* 0x00006400dc007a24 */ /* 0x002fe400078e02ff */
[----:B------:R-:W2:Y:S01]  /*2b2d0*/  LDL.LU R220, [R1+0xac0] ;  /* 0x000ac00001dc7983 */ /* 0x000ea20000300800 */
[----:B------:R-:W-:-:S03]  /*2b2e0*/  IMAD R2, R219, c[0x0][0x190], RZ ;  /* 0x00006400db027a24 */ /* 0x000fc600078e02ff */
[----:B------:R1:W-:Y:S04]  /*2b2f0*/  STL [R1+0xb08], R0 ;  /* 0x000b080001007387 */ /* 0x0003e80000100800 */
[----:B------:R-:W-:Y:S01]  /*2b300*/  STL [R1+0xb04], R2 ;  /* 0x000b040201007387 */ /* 0x000fe20000100800 */
[----:B------:R-:W-:Y:S02]  /*2b310*/  IMAD R207, R221, c[0x0][0x190], RZ ;  /* 0x00006400ddcf7a24 */ /* 0x000fe400078e02ff */
[----:B-1----:R-:W-:Y:S02]  /*2b320*/  IMAD R0, R238, c[0x0][0x190], RZ ;  /* 0x00006400ee007a24 */ /* 0x002fe400078e02ff */
[----:B------:R-:W2:Y:S04]  /*2b330*/  LDL.LU R238, [R1+0xabc] ;  /* 0x000abc0001ee7983 */ /* 0x000ea80000300800 */
[----:B------:R1:W-:Y:S01]  /*2b340*/  STL [R1+0xaf8], R0 ;  /* 0x000af80001007387 */ /* 0x0003e20000100800 */
[----:B------:R-:W-:-:S03]  /*2b350*/  IMAD R221, R235, c[0x0][0x190], RZ ;  /* 0x00006400ebdd7a24 */ /* 0x000fc600078e02ff */
[----:B------:R-:W2:Y:S04]  /*2b360*/  LDL.LU R235, [R1+0xab8] ;  /* 0x000ab80001eb7983 */ /* 0x000ea80000300800 */
[----:B------:R-:W2:Y:S01]  /*2b370*/  LDL.LU R200, [R1+0xab4] ;  /* 0x000ab40001c87983 */ /* 0x000ea20000300800 */
[----:B-1----:R-:W-:-:S03]  /*2b380*/  IMAD R0, R234, c[0x0][0x190], RZ ;  /* 0x00006400ea007a24 */ /* 0x002fc600078e02ff */
        /* <DEDUP_REMOVED lines=12> */
[----:B------:R-:W2:Y:S04]  /*2b450*/  LDL.LU R206, [R1+0xa88] ;  /* 0x000a880001ce7983 */ /* 0x000ea80000300800 */
[----:B------:R-:W2:Y:S01]  /*2b460*/  LDL.LU R215, [R1+0xa80] ;  /* 0x000a800001d77983 */ /* 0x000ea20000300800 */
[----:B-1----:R-:W-:-:S05]  /*2b470*/  IMAD R0, R218, c[0x0][0x190], RZ ;  /* 0x00006400da007a24 */ /* 0x002fca00078e02ff */
[----:B------:R1:W-:Y:S04]  /*2b480*/  STL [R1+0xadc], R0 ;  /* 0x000adc0001007387 */ /* 0x0003e80000100800 */
[----:B------:R-:W2:Y:S04]  /*2b490*/  LDL.LU R208, [R1+0xa7c] ;  /* 0x000a7c0001d07983 */ /* 0x000ea80000300800 */
[----:B------:R-:W2:Y:S01]  /*2b4a0*/  LDL.LU R219, [R1+0xa74] ;  /* 0x000a740001db7983 */ /* 0x000ea20000300800 */
[----:B-1----:R-:W-:-:S05]  /*2b4b0*/  IMAD R0, R223, c[0x0][0x190], RZ ;  /* 0x00006400df007a24 */ /* 0x002fca00078e02ff */
[----:B------:R3:W-:Y:S04]  /*2b4c0*/  STL [R1+0xad8], R0 ;  /* 0x000ad80001007387 */ /* 0x0007e80000100800 */
[----:B------:R-:W2:Y:S04]  /*2b4d0*/  LDL.LU R218, [R1+0xa70] ;  /* 0x000a700001da7983 */ /* 0x000ea80000300800 */
[----:B------:R-:W2:Y:S01]  /*2b4e0*/  LDL.LU R223, [R1+0xa6c] ;  /* 0x000a6c0001df7983 */ /* 0x000ea20000300800 */
[----:B------:R-:W-:Y:S02]  /*2b4f0*/  IMAD R185, R214, c[0x0][0x190], RZ ;  /* 0x00006400d6b97a24 */ /* 0x000fe400078e02ff */
[----:B---3--:R-:W-:-:S05]  /*2b500*/  IMAD R0, R226, c[0x0][0x190], RZ ;  /* 0x00006400e2007a24 */ /* 0x008fca00078e02ff */
[----:B------:R1:W-:Y:S01]  /*2b510*/  STL [R1+0xad4], R0 ;  /* 0x000ad40001007387 */ /* 0x0003e20000100800 */
[----:B----4-:R-:W-:-:S03]  /*2b520*/  IMAD R226, R237, c[0x0][0x190], RZ ;  /* 0x00006400ede27a24 */ /* 0x010fc600078e02ff */
[----:B------:R-:W3:Y:S01]  /*2b530*/  LDL.LU R237, [R1+0xa64] ;  /* 0x000a640001ed7983 */ /* 0x000ee20000300800 */
[----:B--2---:R-:W-:-:S03]  /*2b540*/  IMAD R2, R239, c[0x0][0x190], RZ ;  /* 0x00006400ef027a24 */ /* 0x004fc600078e02ff */
[----:B------:R-:W2:Y:S04]  /*2b550*/  LDL.LU R239, [R1+0xa60] ;  /* 0x000a600001ef7983 */ /* 0x000ea80000300800 */
[----:B------:R4:W-:Y:S04]  /*2b560*/  STL [R1+0xacc], R2 ;  /* 0x000acc0201007387 */ /* 0x0009e80000100800 */
[----:B------:R-:W2:Y:S04]  /*2b570*/  LDL.LU R210, [R1+0xa5c] ;  /* 0x000a5c0001d27983 */ /* 0x000ea80000300800 */
[----:B------:R-:W2:Y:S01]  /*2b580*/  LDL.LU R214, [R1+0xa54] ;  /* 0x000a540001d67983 */ /* 0x000ea20000300800 */
[----:B-1----:R-:W-:-:S05]  /*2b590*/  IMAD R0, R220, c[0x0][0x190], RZ ;  /* 0x00006400dc007a24 */ /* 0x002fca00078e02ff */
[----:B------:R1:W-:Y:S04]  /*2b5a0*/  STL [R1+0xac0], R0 ;  /* 0x000ac00001007387 */ /* 0x0003e80000100800 */
[----:B------:R-:W2:Y:S01]  /*2b5b0*/  LDL.LU R220, [R1+0xa50] ;  /* 0x000a500001dc7983 */ /* 0x000ea20000300800 */
[----:B----4-:R-:W-:-:S03]  /*2b5c0*/  IMAD R2, R238, c[0x0][0x190], RZ ;  /* 0x00006400ee027a24 */ /* 0x010fc600078e02ff */
[----:B------:R-:W4:Y:S04]  /*2b5d0*/  LDL.LU R238, [R1+0xa48] ;  /* 0x000a480001ee7983 */ /* 0x000f280000300800 */
[----:B------:R1:W-:Y:S02]  /*2b5e0*/  STL [R1+0xabc], R2 ;  /* 0x000abc0201007387 */ /* 0x0003e40000100800 */
[----:B-1----:R-:W-:Y:S02]  /*2b5f0*/  IMAD R0, R235, c[0x0][0x190], RZ ;  /* 0x00006400eb007a24 */ /* 0x002fe400078e02ff */
[----:B------:R-:W4:Y:S01]  /*2b600*/  LDL.LU R235, [R1+0xa40] ;  /* 0x000a400001eb7983 */ /* 0x000f220000300800 */
[----:B------:R-:W-:-:S03]  /*2b610*/  IMAD R2, R200, c[0x0][0x190], RZ ;  /* 0x00006400c8027a24 */ /* 0x000fc600078e02ff */
[----:B------:R1:W-:Y:S02]  /*2b620*/  STL [R1+0xab8], R0 ;  /* 0x000ab80001007387 */ /* 0x0003e40000100800 */
[----:B-1----:R-:W-:Y:S02]  /*2b630*/  IMAD R0, R234, c[0x0][0x190], RZ ;  /* 0x00006400ea007a24 */ /* 0x002fe400078e02ff */
[----:B------:R-:W4:Y:S04]  /*2b640*/  LDL.LU R234, [R1+0xa3c] ;  /* 0x000a3c0001ea7983 */ /* 0x000f280000300800 */
[----:B------:R-:W-:Y:S04]  /*2b650*/  STL [R1+0xab4], R2 ;  /* 0x000ab40201007387 */ /* 0x000fe80000100800 */
[----:B------:R1:W-:Y:S02]  /*2b660*/  STL [R1+0xaac], R0 ;  /* 0x000aac0001007387 */ /* 0x0003e40000100800 */
[----:B-1----:R-:W-:-:S02]  /*2b670*/  IMAD R0, R222, c[0x0][0x190], RZ ;  /* 0x00006400de007a24 */ /* 0x002fc400078e02ff */
[----:B------:R-:W4:Y:S01]  /*2b680*/  LDL.LU R222, [R1+0xa34] ;  /* 0x000a340001de7983 */ /* 0x000f220000300800 */
[----:B------:R-:W-:Y:S02]  /*2b690*/  IMAD R3, R203, c[0x0][0x190], RZ ;  /* 0x00006400cb037a24 */ /* 0x000fe400078e02ff */
[----:B------:R-:W-:Y:S01]  /*2b6a0*/  IMAD R2, R202, c[0x0][0x190], RZ ;  /* 0x00006400ca027a24 */ /* 0x000fe200078e02ff */
[----:B------:R1:W-:Y:S04]  /*2b6b0*/  STL [R1+0xaa4], R0 ;  /* 0x000aa40001007387 */ /* 0x0003e80000100800 */
[----:B------:R-:W-:Y:S04]  /*2b6c0*/  STL [R1+0xa9c], R3 ;  /* 0x000a9c0301007387 */ /* 0x000fe80000100800 */
[----:B------:R1:W-:Y:S02]  /*2b6d0*/  STL [R1+0xa98], R2 ;  /* 0x000a980201007387 */ /* 0x0003e40000100800 */
[----:B-1----:R-:W-:-:S02]  /*2b6e0*/  IMAD R0, R209, c[0x0][0x190], RZ ;  /* 0x00006400d1007a24 */ /* 0x002fc400078e02ff */
[----:B------:R-:W-:Y:S02]  /*2b6f0*/  IMAD R209, R224, c[0x0][0x190], RZ ;  /* 0x00006400e0d17a24 */ /* 0x000fe400078e02ff */
[----:B------:R-:W4:Y:S04]  /*2b700*/  LDL.LU R224, [R1+0xa30] ;  /* 0x000a300001e07983 */ /* 0x000f280000300800 */
[----:B------:R1:W-:Y:S01]  /*2b710*/  STL [R1+0xa94], R0 ;  /* 0x000a940001007387 */ /* 0x0003e20000100800 */
[----:B------:R-:W-:-:S03]  /*2b720*/  IMAD R2, R215, c[0x0][0x190], RZ ;  /* 0x00006400d7027a24 */ /* 0x000fc600078e02ff */
[----:B------:R-:W4:Y:S01]  /*2b730*/  LDL.LU R215, [R1+0xa2c] ;  /* 0x000a2c0001d77983 */ /* 0x000f220000300800 */
[----:B-1----:R-:W-:-:S05]  /*2b740*/  IMAD R0, R206, c[0x0][0x190], RZ ;  /* 0x00006400ce007a24 */ /* 0x002fca00078e02ff */
[----:B------:R1:W-:Y:S04]  /*2b750*/  STL [R1+0xa88], R0 ;  /* 0x000a880001007387 */ /* 0x0003e80000100800 */
[----:B------:R1:W-:Y:S02]  /*2b760*/  STL [R1+0xa80], R2 ;  /* 0x000a800201007387 */ /* 0x0003e40000100800 */
[----:B-1----:R-:W-:Y:S02]  /*2b770*/  IMAD R0, R208, c[0x0][0x190], RZ ;  /* 0x00006400d0007a24 */ /* 0x002fe400078e02ff */
[----:B------:R-:W-:Y:S02]  /*2b780*/  IMAD R2, R219, c[0x0][0x190], RZ ;  /* 0x00006400db027a24 */ /* 0x000fe400078e02ff */
[----:B------:R-:W4:Y:S04]  /*2b790*/  LDL.LU R219, [R1+0xa24] ;  /* 0x000a240001db7983 */ /* 0x000f280000300800 */
[----:B------:R1:W-:Y:S04]  /*2b7a0*/  STL [R1+0xa7c], R0 ;  /* 0x000a7c0001007387 */ /* 0x0003e80000100800 */
[----:B------:R1:W-:Y:S02]  /*2b7b0*/  STL [R1+0xa74], R2 ;  /* 0x000a740201007387 */ /* 0x0003e40000100800 */
[----:B-1----:R-:W-:-:S02]  /*2b7c0*/  IMAD R0, R218, c[0x0][0x190], RZ ;  /* 0x00006400da007a24 */ /* 0x002fc400078e02ff */
[----:B------:R-:W4:Y:S01]  /*2b7d0*/  LDL.LU R218, [R1+0xa20] ;  /* 0x000a200001da7983 */ /* 0x000f220000300800 */
[----:B------:R-:W-:-:S03]  /*2b7e0*/  IMAD R2, R223, c[0x0][0x190], RZ ;  /* 0x00006400df027a24 */ /* 0x000fc600078e02ff */
[----:B------:R3:W-:Y:S04]  /*2b7f0*/  STL [R1+0xa70], R0 ;  /* 0x000a700001007387 */ /* 0x0007e80000100800 */
[----:B------:R-:W-:Y:S01]  /*2b800*/  STL [R1+0xa6c], R2 ;  /* 0x000a6c0201007387 */ /* 0x000fe20000100800 */
[----:B---3--:R-:W-:-:S03]  /*2b810*/  IMAD R0, R237, c[0x0][0x190], RZ ;  /* 0x00006400ed007a24 */ /* 0x008fc600078e02ff */
[----:B------:R-:W3:Y:S04]  /*2b820*/  LDL.LU R237, [R1+0xa1c] ;  /* 0x000a1c0001ed7983 */ /* 0x000ee80000300800 */
[----:B------:R1:W-:Y:S01]  /*2b830*/  STL [R1+0xa64], R0 ;  /* 0x000a640001007387 */ /* 0x0003e20000100800 */
[----:B--2---:R-:W-:-:S03]  /*2b840*/  IMAD R223, R239, c[0x0][0x190], RZ ;  /* 0x00006400efdf7a24 */ /* 0x004fc600078e02ff */
[----:B------:R-:W2:Y:S01]  /*2b850*/  LDL.LU R239, [R1+0xa14] ;  /* 0x000a140001ef7983 */ /* 0x000ea20000300800 */
[----:B-1----:R-:W-:Y:S02]  /*2b860*/  IMAD R0, R214, c[0x0][0x190], RZ ;  /* 0x00006400d6007a24 */ /* 0x002fe400078e02ff */
[----:B------:R-:W-:Y:S02]  /*2b870*/  IMAD R189, R210, c[0x0][0x190], RZ ;  /* 0x00006400d2bd7a24 */ /* 0x000fe400078e02ff */
[----:B------:R-:W-:Y:S02]  /*2b880*/  IMAD R2, R220, c[0x0][0x190], RZ ;  /* 0x00006400dc027a24 */ /* 0x000fe400078e02ff */
[----:B------:R-:W2:Y:S04]  /*2b890*/  LDL.LU R220, [R1+0xa10] ;  /* 0x000a100001dc7983 */ /* 0x000ea80000300800 */
[----:B------:R4:W-:Y:S04]  /*2b8a0*/  STL [R1+0xa54], R0 ;  /* 0x000a540001007387 */ /* 0x0009e80000100800 */
[----:B------:R-:W-:Y:S01]  /*2b8b0*/  STL [R1+0xa50], R2 ;  /* 0x000a500201007387 */ /* 0x000fe20000100800 */
[----:B----4-:R-:W-:-:S03]  /*2b8c0*/  IMAD R0, R238, c[0x0][0x190], RZ ;  /* 0x00006400ee007a24 */ /* 0x010fc600078e02ff */
[----:B------:R-:W4:Y:S04]  /*2b8d0*/  LDL.LU R238, [R1+0xa0c] ;  /* 0x000a0c0001ee7983 */ /* 0x000f280000300800 */
[----:B------:R1:W-:Y:S04]  /*2b8e0*/  STL [R1+0xa48], R0 ;  /* 0x000a480001007387 */ /* 0x0003e80000100800 */
[----:B------:R-:W4:Y:S01]  /*2b8f0*/  LDL.LU R197, [R1+0xa08] ;  /* 0x000a080001c57983 */ /* 0x000f220000300800 */
[----:B------:R-:W-:-:S03]  /*2b900*/  IMAD R210, R235, c[0x0][0x190], RZ ;  /* 0x00006400ebd27a24 */ /* 0x000fc600078e02ff */
[----:B------:R-:W4:Y:S04]  /*2b910*/  LDL.LU R235, [R1+0xa00] ;  /* 0x000a000001eb7983 */ /* 0x000f280000300800 */
[----:B------:R-:W4:Y:S01]  /*2b920*/  LDL.LU R196, [R1+0x9fc] ;  /* 0x0009fc0001c47983 */ /* 0x000f220000300800 */
[----:B-1----:R-:W-:-:S03]  /*2b930*/  IMAD R0, R234, c[0x0][0x190], RZ ;  /* 0x00006400ea007a24 */ /* 0x002fc600078e02ff */
[----:B------:R-:W4:Y:S04]  /*2b940*/  LDL.LU R234, [R1+0x9f4] ;  /* 0x0009f40001ea7983 */ /* 0x000f280000300800 */
[----:B------:R1:W-:Y:S04]  /*2b950*/  STL [R1+0xa3c], R0 ;  /* 0x000a3c0001007387 */ /* 0x0003e80000100800 */
[----:B------:R-:W4:Y:S04]  /*2b960*/  LDL.LU R199, [R1+0x9f0] ;  /* 0x0009f00001c77983 */ /* 0x000f280000300800 */
[----:B------:R-:W4:Y:S01]  /*2b970*/  LDL.LU R198, [R1+0x9ec] ;  /* 0x0009ec0001c67983 */ /* 0x000f220000300800 */
[----:B-1----:R-:W-:-:S05]  /*2b980*/  IMAD R0, R222, c[0x0][0x190], RZ ;  /* 0x00006400de007a24 */ /* 0x002fca00078e02ff */
[----:B------:R1:W-:Y:S04]  /*2b990*/  STL [R1+0xa34], R0 ;  /* 0x000a340001007387 */ /* 0x0003e80000100800 */
[----:B------:R-:W4:Y:S04]  /*2b9a0*/  LDL.LU R201, [R1+0x9e4] ;  /* 0x0009e40001c97983 */ /* 0x000f280000300800 */
        /* <DEDUP_REMOVED lines=9> */
[----:B------:R-:W4:Y:S01]  /*2ba40*/  LDL.LU R202, [R1+0x9c4] ;  /* 0x0009c40001ca7983 */ /* 0x000f220000300800 */
[----:B-1----:R-:W-:-:S03]  /*2ba50*/  IMAD R0, R219, c[0x0][0x190], RZ ;  /* 0x00006400db007a24 */ /* 0x002fc600078e02ff */
[----:B------:R-:W4:Y:S04]  /*2ba60*/  LDL.LU R219, [R1+0x9c0] ;  /* 0x0009c00001db7983 */ /* 0x000f280000300800 */
[----:B------:R3:W-:Y:S01]  /*2ba70*/  STL [R1+0xa24], R0 ;  /* 0x000a240001007387 */ /* 0x0007e20000100800 */
[----:B------:R-:W-:-:S03]  /*2ba80*/  IMAD R2, R218, c[0x0][0x190], RZ ;  /* 0x00006400da027a24 */ /* 0x000fc600078e02ff */
[----:B------:R-:W4:Y:S04]  /*2ba90*/  LDL.LU R218, [R1+0x9bc] ;  /* 0x0009bc0001da7983 */ /* 0x000f280000300800 */
[----:B------:R1:W-:Y:S01]  /*2baa0*/  STL [R1+0xa20], R2 ;  /* 0x000a200201007387 */ /* 0x0003e20000100800 */
[----:B---3--:R-:W-:-:S03]  /*2bab0*/  IMAD R0, R237, c[0x0][0x190], RZ ;  /* 0x00006400ed007a24 */ /* 0x008fc600078e02ff */
[----:B------:R-:W3:Y:S04]  /*2bac0*/  LDL.LU R237, [R1+0x9b4] ;  /* 0x0009b40001ed7983 */ /* 0x000ee80000300800 */
[----:B------:R4:W-:Y:S04]  /*2bad0*/  STL [R1+0xa1c], R0 ;  /* 0x000a1c0001007387 */ /* 0x0009e80000100800 */
[----:B------:R-:W3:Y:S04]  /*2bae0*/  LDL.LU R214, [R1+0x9b0] ;  /* 0x0009b00001d67983 */ /* 0x000ee80000300800 */
[----:B------:R-:W3:Y:S01]  /*2baf0*/  LDL.LU R215, [R1+0x9ac] ;  /* 0x0009ac0001d77983 */ /* 0x000ee20000300800 */
[----:B--2---:R-:W-:-:S03]  /*2bb00*/  IMAD R206, R239, c[0x0][0x190], RZ ;  /* 0x00006400efce7a24 */ /* 0x004fc600078e02ff */
[----:B------:R-:W2:Y:S01]  /*2bb10*/  LDL.LU R239, [R1+0x9a4] ;  /* 0x0009a40001ef7983 */ /* 0x000ea20000300800 */
[----:B-1----:R-:W-:-:S03]  /*2bb20*/  IMAD R2, R220, c[0x0][0x190], RZ ;  /* 0x00006400dc027a24 */ /* 0x002fc600078e02ff */
[----:B------:R-:W2:Y:S04]  /*2bb30*/  LDL.LU R220, [R1+0x9a0] ;  /* 0x0009a00001dc7983 */ /* 0x000ea80000300800 */
[----:B------:R1:W-:Y:S01]  /*2bb40*/  STL [R1+0xa10], R2 ;  /* 0x000a100201007387 */ /* 0x0003e20000100800 */
[----:B----4-:R-:W-:-:S03]  /*2bb50*/  IMAD R0, R238, c[0x0][0x190], RZ ;  /* 0x00006400ee007a24 */ /* 0x010fc600078e02ff */
[----:B------:R-:W4:Y:S04]  /*2bb60*/  LDL.LU R238, [R1+0x99c] ;  /* 0x00099c0001ee7983 */ /* 0x000f280000300800 */
[----:B------:R1:W-:Y:S02]  /*2bb70*/  STL [R1+0xa0c], R0 ;  /* 0x000a0c0001007387 */ /* 0x0003e40000100800 */
[----:B-1----:R-:W-:Y:S02]  /*2bb80*/  IMAD R2, R197, c[0x0][0x190], RZ ;  /* 0x00006400c5027a24 */ /* 0x002fe400078e02ff */
[----:B------:R-:W-:Y:S02]  /*2bb90*/  IMAD R0, R235, c[0x0][0x190], RZ ;  /* 0x00006400eb007a24 */ /* 0x000fe400078e02ff */
[----:B------:R-:W4:Y:S04]  /*2bba0*/  LDL.LU R235, [R1+0x994] ;  /* 0x0009940001eb7983 */ /* 0x000f280000300800 */
[----:B------:R-:W-:Y:S04]  /*2bbb0*/  STL [R1+0xa08], R2 ;  /* 0x000a080201007387 */ /* 0x000fe80000100800 */
[----:B------:R1:W-:Y:S02]  /*2bbc0*/  STL [R1+0xa00], R0 ;  /* 0x000a000001007387 */ /* 0x0003e40000100800 */
[----:B-1----:R-:W-:-:S02]  /*2bbd0*/  IMAD R0, R234, c[0x0][0x190], RZ ;  /* 0x00006400ea007a24 */ /* 0x002fc400078e02ff */
[----:B------:R-:W4:Y:S01]  /*2bbe0*/  LDL.LU R234, [R1+0x990] ;  /* 0x0009900001ea7983 */ /* 0x000f220000300800 */
[----:B------:R-:W-:Y:S02]  /*2bbf0*/  IMAD R2, R199, c[0x0][0x190], RZ ;  /* 0x00006400c7027a24 */ /* 0x000fe400078e02ff */
[----:B------:R-:W-:Y:S01]  /*2bc00*/  IMAD R3, R198, c[0x0][0x190], RZ ;  /* 0x00006400c6037a24 */ /* 0x000fe200078e02ff */
[----:B------:R-:W-:Y:S04]  /*2bc10*/  STL [R1+0x9f4], R0 ;  /* 0x0009f40001007387 */ /* 0x000fe80000100800 */
[----:B------:R1:W-:Y:S04]  /*2bc20*/  STL [R1+0x9f0], R2 ;  /* 0x0009f00201007387 */ /* 0x0003e80000100800 */
[----:B------:R-:W-:Y:S01]  /*2bc30*/  STL [R1+0x9ec], R3 ;  /* 0x0009ec0301007387 */ /* 0x000fe20000100800 */
[----:B-1----:R-:W-:-:S03]  /*2bc40*/  IMAD R2, R222, c[0x0][0x190], RZ ;  /* 0x00006400de027a24 */ /* 0x002fc600078e02ff */
[----:B------:R-:W4:Y:S01]  /*2bc50*/  LDL.LU R222, [R1+0x988] ;  /* 0x0009880001de7983 */ /* 0x000f220000300800 */
[----:B------:R-:W-:-:S05]  /*2bc60*/  IMAD R0, R201, c[0x0][0x190], RZ ;  /* 0x00006400c9007a24 */ /* 0x000fca00078e02ff */
[----:B------:R-:W-:Y:S04]  /*2bc70*/  STL [R1+0x9e4], R0 ;  /* 0x0009e40001007387 */ /* 0x000fe80000100800 */
[----:B------:R1:W-:Y:S02]  /*2bc80*/  STL [R1+0x9e0], R2 ;  /* 0x0009e00201007387 */ /* 0x0003e40000100800 */
[----:B-1----:R-:W-:Y:S02]  /*2bc90*/  IMAD R2, R224, c[0x0][0x190], RZ ;  /* 0x00006400e0027a24 */ /* 0x002fe400078e02ff */
[----:B------:R-:W4:Y:S01]  /*2bca0*/  LDL.LU R224, [R1+0x984] ;  /* 0x0009840001e07983 */ /* 0x000f220000300800 */
[----:B------:R-:W-:-:S05]  /*2bcb0*/  IMAD R0, R200, c[0x0][0x190], RZ ;  /* 0x00006400c8007a24 */ /* 0x000fca00078e02ff */
[----:B------:R1:W-:Y:S04]  /*2bcc0*/  STL [R1+0x9dc], R0 ;  /* 0x0009dc0001007387 */ /* 0x0003e80000100800 */
[----:B------:R1:W-:Y:S02]  /*2bcd0*/  STL [R1+0x9d4], R2 ;  /* 0x0009d40201007387 */ /* 0x0003e40000100800 */
[----:B-1----:R-:W-:Y:S02]  /*2bce0*/  IMAD R0, R203, c[0x0][0x190], RZ ;  /* 0x00006400cb007a24 */ /* 0x002fe400078e02ff */
[----:B------:R-:W4:Y:S01]  /*2bcf0*/  LDL.LU R203, [R1+0x980] ;  /* 0x0009800001cb7983 */ /* 0x000f220000300800 */
[----:B------:R-:W-:-:S03]  /*2bd00*/  IMAD R2, R202, c[0x0][0x190], RZ ;  /* 0x00006400ca027a24 */ /* 0x000fc600078e02ff */
[----:B------:R1:W-:Y:S02]  /*2bd10*/  STL [R1+0x9d0], R0 ;  /* 0x0009d00001007387 */ /* 0x0003e40000100800 */
[----:B-1----:R-:W-:Y:S02]  /*2bd20*/  IMAD R0, R219, c[0x0][0x190], RZ ;  /* 0x00006400db007a24 */ /* 0x002fe400078e02ff */
[----:B------:R-:W4:Y:S04]  /*2bd30*/  LDL.LU R219, [R1+0x978] ;  /* 0x0009780001db7983 */ /* 0x000f280000300800 */
[----:B------:R1:W-:Y:S04]  /*2bd40*/  STL [R1+0x9c4], R2 ;  /* 0x0009c40201007387 */ /* 0x0003e80000100800 */
[----:B------:R3:W-:Y:S01]  /*2bd50*/  STL [R1+0x9c0], R0 ;  /* 0x0009c00001007387 */ /* 0x0007e20000100800 */
[----:B-1----:R-:W-:-:S03]  /*2bd60*/  IMAD R2, R218, c[0x0][0x190], RZ ;  /* 0x00006400da027a24 */ /* 0x002fc600078e02ff */
[----:B------:R-:W4:Y:S04]  /*2bd70*/  LDL.LU R218, [R1+0x974] ;  /* 0x0009740001da7983 */ /* 0x000f280000300800 */
[----:B------:R1:W-:Y:S01]  /*2bd80*/  STL [R1+0x9bc], R2 ;  /* 0x0009bc0201007387 */ /* 0x0003e20000100800 */
[----:B---3--:R-:W-:-:S03]  /*2bd90*/  IMAD R0, R237, c[0x0][0x190], RZ ;  /* 0x00006400ed007a24 */ /* 0x008fc600078e02ff */
[----:B------:R-:W3:Y:S04]  /*2bda0*/  LDL.LU R237, [R1+0x970] ;  /* 0x0009700001ed7983 */ /* 0x000ee80000300800 */
[----:B------:R2:W-:Y:S01]  /*2bdb0*/  STL [R1+0x9b4], R0 ;  /* 0x0009b40001007387 */ /* 0x0005e20000100800 */
[----:B-1----:R-:W-:-:S05]  /*2bdc0*/  IMAD R2, R214, c[0x0][0x190], RZ ;  /* 0x00006400d6027a24 */ /* 0x002fca00078e02ff */
[----:B------:R-:W-:Y:S01]  /*2bdd0*/  STL [R1+0x9b0], R2 ;  /* 0x0009b00201007387 */ /* 0x000fe20000100800 */
[----:B--2---:R-:W-:Y:S02]  /*2bde0*/  IMAD R0, R215, c[0x0][0x190], RZ ;  /* 0x00006400d7007a24 */ /* 0x004fe400078e02ff */
[----:B------:R-:W-:-:S05]  /*2bdf0*/  IMAD R239, R239, c[0x0][0x190], RZ ;  /* 0x00006400efef7a24 */ /* 0x000fca00078e02ff */
[----:B------:R-:W-:Y:S04]  /*2be00*/  STL [R1+0x3e94], R239 ;  /* 0x003e94ef01007387 */ /* 0x000fe80000100800 */
[----:B------:R1:W-:Y:S01]  /*2be10*/  STL [R1+0x9ac], R0 ;  /* 0x0009ac0001007387 */ /* 0x0003e20000100800 */
[----:B------:R-:W-:-:S05]  /*2be20*/  IMAD R215, R220, c[0x0][0x190], RZ ;  /* 0x00006400dcd77a24 */ /* 0x000fca00078e02ff */
[----:B------:R-:W-:Y:S01]  /*2be30*/  STL [R1+0x3e98], R215 ;  /* 0x003e98d701007387 */ /* 0x000fe20000100800 */
[----:B----4-:R-:W-:-:S03]  /*2be40*/  IMAD R214, R238, c[0x0][0x190], RZ ;  /* 0x00006400eed67a24 */ /* 0x010fc600078e02ff */
[----:B------:R-:W2:Y:S04]  /*2be50*/  LDL.LU R238, [R1+0x96c] ;  /* 0x00096c0001ee7983 */ /* 0x000ea80000300800 */
[----:B------:R-:W-:Y:S04]  /*2be60*/  STL [R1+0x3e9c], R214 ;  /* 0x003e9cd601007387 */ /* 0x000fe80000100800 */
[----:B------:R-:W4:Y:S01]  /*2be70*/  LDL.LU R198, [R1+0x964] ;  /* 0x0009640001c67983 */ /* 0x000f220000300800 */
[----:B------:R-:W-:-:S05]  /*2be80*/  IMAD R235, R235, c[0x0][0x190], RZ ;  /* 0x00006400ebeb7a24 */ /* 0x000fca00078e02ff */
[----:B------:R-:W-:Y:S04]  /*2be90*/  STL [R1+0x3ea0], R235 ;  /* 0x003ea0eb01007387 */ /* 0x000fe80000100800 */
[----:B------:R-:W4:Y:S04]  /*2bea0*/  LDL.LU R220, [R1+0x960] ;  /* 0x0009600001dc7983 */ /* 0x000f280000300800 */
[----:B------:R-:W4:Y:S04]  /*2beb0*/  LDL.LU R190, [R1+0x95c] ;  /* 0x00095c0001be7983 */ /* 0x000f280000300800 */
[----:B------:R-:W4:Y:S01]  /*2bec0*/  LDL.LU R202, [R1+0x954] ;  /* 0x0009540001ca7983 */ /* 0x000f220000300800 */
[----:B------:R-:W-:-:S05]  /*2bed0*/  IMAD R234, R234, c[0x0][0x190], RZ ;  /* 0x00006400eaea7a24 */ /* 0x000fca00078e02ff */
[----:B------:R-:W-:Y:S04]  /*2bee0*/  STL [R1+0x3ea4], R234 ;  /* 0x003ea4ea01007387 */ /* 0x000fe80000100800 */
[----:B------:R-:W4:Y:S01]  /*2bef0*/  LDL.LU R193, [R1+0x950] ;  /* 0x0009500001c17983 */ /* 0x000f220000300800 */
[----:B-1----:R-:W-:-:S03]  /*2bf00*/  IMAD R0, R222, c[0x0][0x190], RZ ;  /* 0x00006400de007a24 */ /* 0x002fc600078e02ff */
[----:B------:R-:W4:Y:S04]  /*2bf10*/  LDL.LU R222, [R1+0x94c] ;  /* 0x00094c0001de7983 */ /* 0x000f280000300800 */
[----:B------:R1:W-:Y:S04]  /*2bf20*/  STL [R1+0x988], R0 ;  /* 0x0009880001007387 */ /* 0x0003e80000100800 */
        /* <DEDUP_REMOVED lines=9> */
[----:B------:R-:W-:-:S05]  /*2bfc0*/  IMAD R2, R219, c[0x0][0x190], RZ ;  /* 0x00006400db027a24 */ /* 0x000fca00078e02ff */
[----:B------:R-:W-:Y:S04]  /*2bfd0*/  STL [R1+0x978], R2 ;  /* 0x0009780201007387 */ /* 0x000fe80000100800 */
[----:B------:R-:W4:Y:S01]  /*2bfe0*/  LDL.LU R203, [R1+0x92c] ;  /* 0x00092c0001cb7983 */ /* 0x000f220000300800 */
[----:B-1----:R-:W-:-:S05]  /*2bff0*/  IMAD R0, R218, c[0x0][0x190], RZ ;  /* 0x00006400da007a24 */ /* 0x002fca00078e02ff */
[----:B------:R1:W-:Y:S04]  /*2c000*/  STL [R1+0x974], R0 ;  /* 0x0009740001007387 */ /* 0x0003e80000100800 */
[----:B------:R-:W4:Y:S01]  /*2c010*/  LDL.LU R194, [R1+0x924] ;  /* 0x0009240001c27983 */ /* 0x000f220000300800 */
[----:B------:R-:W-:-:S03]  /*2c020*/  IMAD R188, R196, c[0x0][0x190], RZ ;  /* 0x00006400c4bc7a24 */ /* 0x000fc600078e02ff */
[----:B------:R-:W4:Y:S04]  /*2c030*/  LDL.LU R197, [R1+0x920] ;  /* 0x0009200001c57983 */ /* 0x000f280000300800 */
[----:B------:R-:W4:Y:S04]  /*2c040*/  LDL.LU R219, [R1+0x918] ;  /* 0x0009180001db7983 */ /* 0x000f280000300800 */
[----:B------:R-:W4:Y:S04]  /*2c050*/  LDL.LU R196, [R1+0x914] ;  /* 0x0009140001c47983 */ /* 0x000f280000300800 */
[----:B------:R-:W4:Y:S01]  /*2c060*/  LDL.LU R199, [R1+0x910] ;  /* 0x0009100001c77983 */ /* 0x000f220000300800 */
[----:B---3--:R-:W-:-:S03]  /*2c070*/  IMAD R214, R237, c[0x0][0x190], RZ ;  /* 0x00006400edd67a24 */ /* 0x008fc600078e02ff */
[----:B------:R-:W3:Y:S04]  /*2c080*/  LDL.LU R237, [R1+0x908] ;  /* 0x0009080001ed7983 */ /* 0x000ee80000300800 */
[----:B------:R-:W-:Y:S04]  /*2c090*/  STL [R1+0x3eb8], R214 ;  /* 0x003eb8d601007387 */ /* 0x000fe80000100800 */
[----:B------:R-:W3:Y:S01]  /*2c0a0*/  LDL.LU R218, [R1+0x904] ;  /* 0x0009040001da7983 */ /* 0x000ee20000300800 */
[----:B--2---:R-:W-:-:S05]  /*2c0b0*/  IMAD R238, R238, c[0x0][0x190], RZ ;  /* 0x00006400eeee7a24 */ /* 0x004fca00078e02ff */
[----:B------:R-:W-:Y:S01]  /*2c0c0*/  STL [R1+0x3ea8], R238 ;  /* 0x003ea8ee01007387 */ /* 0x000fe20000100800 */
[----:B----4-:R-:W-:-:S03]  /*2c0d0*/  IMAD R215, R198, c[0x0][0x190], RZ ;  /* 0x00006400c6d77a24 */ /* 0x010fc600078e02ff */
[----:B------:R-:W2:Y:S04]  /*2c0e0*/  LDL.LU R198, [R1+0x900] ;  /* 0x0009000001c67983 */ /* 0x000ea80000300800 */
[----:B------:R-:W-:Y:S01]  /*2c0f0*/  STL [R1+0x3eac], R215 ;  /* 0x003eacd701007387 */ /* 0x000fe20000100800 */
[----:B-1----:R-:W-:-:S03]  /*2c100*/  IMAD R0, R220, c[0x0][0x190], RZ ;  /* 0x00006400dc007a24 */ /* 0x002fc600078e02ff */
        /* <DEDUP_REMOVED lines=26> */
[----:B------:R-:W4:Y:S04]  /*2c2b0*/  LDL.LU R203, [R1+0x8d8] ;  /* 0x0008d80001cb7983 */ /* 0x000f280000300800 */
[----:B------:R1:W-:Y:S01]  /*2c2c0*/  STL [R1+0x92c], R0 ;  /* 0x00092c0001007387 */ /* 0x0003e20000100800 */
[----:B------:R-:W-:Y:S02]  /*2c2d0*/  IMAD R3, R194, c[0x0][0x190], RZ ;  /* 0x00006400c2037a24 */ /* 0x000fe400078e02ff */
[----:B-1----:R-:W-:-:S03]  /*2c2e0*/  IMAD R2, R197, c[0x0][0x190], RZ ;  /* 0x00006400c5027a24 */ /* 0x002fc600078e02ff */
[----:B------:R1:W-:Y:S01]  /*2c2f0*/  STL [R1+0x924], R3 ;  /* 0x0009240301007387 */ /* 0x0003e20000100800 */
[----:B------:R-:W-:-:S03]  /*2c300*/  IMAD R0, R219, c[0x0][0x190], RZ ;  /* 0x00006400db007a24 */ /* 0x000fc600078e02ff */
[----:B------:R-:W4:Y:S04]  /*2c310*/  LDL.LU R219, [R1+0x8d0] ;  /* 0x0008d00001db7983 */ /* 0x000f280000300800 */
[----:B------:R1:W-:Y:S02]  /*2c320*/  STL [R1+0x920], R2 ;  /* 0x0009200201007387 */ /* 0x0003e40000100800 */
[----:B-1----:R-:W-:Y:S02]  /*2c330*/  IMAD R3, R196, c[0x0][0x190], RZ ;  /* 0x00006400c4037a24 */ /* 0x002fe400078e02ff */
[----:B------:R3:W-:Y:S01]  /*2c340*/  STL [R1+0x918], R0 ;  /* 0x0009180001007387 */ /* 0x0007e20000100800 */
[----:B------:R-:W-:-:S03]  /*2c350*/  IMAD R2, R199, c[0x0][0x190], RZ ;  /* 0x00006400c7027a24 */ /* 0x000fc600078e02ff */
[----:B------:R-:W-:Y:S01]  /*2c360*/  STL [R1+0x914], R3 ;  /* 0x0009140301007387 */ /* 0x000fe20000100800 */
[----:B---3--:R-:W-:-:S03]  /*2c370*/  IMAD R0, R237, c[0x0][0x190], RZ ;  /* 0x00006400ed007a24 */ /* 0x008fc600078e02ff */
[----:B------:R-:W3:Y:S04]  /*2c380*/  LDL.LU R237, [R1+0x8cc] ;  /* 0x0008cc0001ed7983 */ /* 0x000ee80000300800 */
[----:B------:R1:W-:Y:S01]  /*2c390*/  STL [R1+0x910], R2 ;  /* 0x0009100201007387 */ /* 0x0003e20000100800 */
[----:B------:R-:W-:-:S03]  /*2c3a0*/  IMAD R244, R218, c[0x0][0x190], RZ ;  /* 0x00006400daf47a24 */ /* 0x000fc600078e02ff */
[----:B------:R-:W-:Y:S04]  /*2c3b0*/  STL [R1+0x3e68], R0 ;  /* 0x003e680001007387 */ /* 0x000fe80000100800 */
[----:B------:R-:W3:Y:S04]  /*2c3c0*/  LDL.LU R218, [R1+0x8c4] ;  /* 0x0008c40001da7983 */ /* 0x000ee80000300800 */
[----:B------:R-:W-:Y:S01]  /*2c3d0*/  STL [R1+0x3e64], R244 ;  /* 0x003e64f401007387 */ /* 0x000fe20000100800 */
[----:B--2---:R-:W-:-:S05]  /*2c3e0*/  IMAD R245, R198, c[0x0][0x190], RZ ;  /* 0x00006400c6f57a24 */ /* 0x004fca00078e02ff */
[----:B------:R-:W-:Y:S01]  /*2c3f0*/  STL [R1+0x3e60], R245 ;  /* 0x003e60f501007387 */ /* 0x000fe20000100800 */
[----:B----4-:R-:W-:-:S03]  /*2c400*/  IMAD R242, R220, c[0x0][0x190], RZ ;  /* 0x00006400dcf27a24 */ /* 0x010fc600078e02ff */
[----:B------:R-:W2:Y:S04]  /*2c410*/  LDL.LU R220, [R1+0x8c0] ;  /* 0x0008c00001dc7983 */ /* 0x000ea80000300800 */
[----:B------:R4:W-:Y:S01]  /*2c420*/  STL [R1+0x3e5c], R242 ;  /* 0x003e5cf201007387 */ /* 0x0009e20000100800 */
[----:B------:R-:W-:-:S03]  /*2c430*/  IMAD R243, R202, c[0x0][0x190], RZ ;  /* 0x00006400caf37a24 */ /* 0x000fc600078e02ff */
[----:B------:R-:W4:Y:S04]  /*2c440*/  LDL.LU R202, [R1+0x8bc] ;  /* 0x0008bc0001ca7983 */ /* 0x000f280000300800 */
[----:B------:R-:W-:Y:S01]  /*2c450*/  STL [R1+0x3e58], R243 ;  /* 0x003e58f301007387 */ /* 0x000fe20000100800 */
[----:B------:R-:W-:-:S03]  /*2c460*/  IMAD R250, R222, c[0x0][0x190], RZ ;  /* 0x00006400defa7a24 */ /* 0x000fc600078e02ff */
[----:B------:R-:W4:Y:S04]  /*2c470*/  LDL.LU R222, [R1+0x8b8] ;  /* 0x0008b80001de7983 */ /* 0x000f280000300800 */
[----:B------:R-:W-:Y:S01]  /*2c480*/  STL [R1+0x3e6c], R250 ;  /* 0x003e6cfa01007387 */ /* 0x000fe20000100800 */
[----:B------:R-:W-:-:S03]  /*2c490*/  IMAD R251, R224, c[0x0][0x190], RZ ;  /* 0x00006400e0fb7a24 */ /* 0x000fc600078e02ff */
[----:B------:R-:W4:Y:S04]  /*2c4a0*/  LDL.LU R224, [R1+0x8b4] ;  /* 0x0008b40001e07983 */ /* 0x000f280000300800 */
[----:B------:R1:W-:Y:S01]  /*2c4b0*/  STL [R1+0x3e70], R251 ;  /* 0x003e70fb01007387 */ /* 0x0003e20000100800 */
[----:B------:R-:W-:-:S05]  /*2c4c0*/  IMAD R246, R201, c[0x0][0x190], RZ ;  /* 0x00006400c9f67a24 */ /* 0x000fca00078e02ff */
[----:B------:R-:W-:Y:S01]  /*2c4d0*/  STL [R1+0x3e74], R246 ;  /* 0x003e74f601007387 */ /* 0x000fe20000100800 */
[----:B------:R-:W-:-:S05]  /*2c4e0*/  IMAD R247, R200, c[0x0][0x190], RZ ;  /* 0x00006400c8f77a24 */ /* 0x000fca00078e02ff */
[----:B------:R-:W-:Y:S01]  /*2c4f0*/  STL [R1+0x3e78], R247 ;  /* 0x003e78f701007387 */ /* 0x000fe20000100800 */
[----:B-1----:R-:W-:-:S03]  /*2c500*/  IMAD R2, R203, c[0x0][0x190], RZ ;  /* 0x00006400cb027a24 */ /* 0x002fc600078e02ff */
[----:B------:R-:W4:Y:S04]  /*2c510*/  LDL.LU R195, [R1+0x8a4] ;  /* 0x0008a40001c37983 */ /* 0x000f280000300800 */
[----:B------:R-:W4:Y:S04]  /*2c520*/  LDL.LU R194, [R1+0x8a0] ;  /* 0x0008a00001c27983 */ /* 0x000f280000300800 */
[----:B------:R-:W-:Y:S04]  /*2c530*/  STL [R1+0x3e7c], R2 ;  /* 0x003e7c0201007387 */ /* 0x000fe80000100800 */
[----:B------:R-:W4:Y:S04]  /*2c540*/  LDL.LU R197, [R1+0x89c] ;  /* 0x00089c0001c57983 */ /* 0x000f280000300800 */
[----:B------:R-:W4:Y:S01]  /*2c550*/  LDL.LU R196, [R1+0x898] ;  /* 0x0008980001c47983 */ /* 0x000f220000300800 */
[----:B------:R-:W-:-:S05]  /*2c560*/  IMAD R3, R219, c[0x0][0x190], RZ ;  /* 0x00006400db037a24 */ /* 0x000fca00078e02ff */
[----:B------:R-:W-:Y:S04]  /*2c570*/  STL [R1+0x3e80], R3 ;  /* 0x003e800301007387 */ /* 0x000fe80000100800 */
[----:B------:R-:W4:Y:S01]  /*2c580*/  LDL.LU R199, [R1+0x894] ;  /* 0x0008940001c77983 */ /* 0x000f220000300800 */
[----:B---3--:R-:W-:-:S03]  /*2c590*/  IMAD R4, R237, c[0x0][0x190], RZ ;  /* 0x00006400ed047a24 */ /* 0x008fc600078e02ff */
[----:B------:R-:W3:Y:S04]  /*2c5a0*/  LDL.LU R237, [R1+0x884] ;  /* 0x0008840001ed7983 */ /* 0x000ee80000300800 */
[----:B------:R-:W-:Y:S04]  /*2c5b0*/  STL [R1+0x3e84], R4 ;  /* 0x003e840401007387 */ /* 0x000fe80000100800 */
[----:B------:R-:W3:Y:S01]  /*2c5c0*/  LDL.LU R198, [R1+0x880] ;  /* 0x0008800001c67983 */ /* 0x000ee20000300800 */
[----:B------:R-:W-:-:S03]  /*2c5d0*/  IMAD R5, R218, c[0x0][0x190], RZ ;  /* 0x00006400da057a24 */ /* 0x000fc600078e02ff */
[----:B------:R-:W3:Y:S04]  /*2c5e0*/  LDL.LU R219, [R1+0x87c] ;  /* 0x00087c0001db7983 */ /* 0x000ee80000300800 */
[----:B------:R-:W3:Y:S04]  /*2c5f0*/  LDL.LU R218, [R1+0x874] ;  /* 0x0008740001da7983 */ /* 0x000ee80000300800 */
[----:B------:R-:W-:Y:S01]  /*2c600*/  STL [R1+0x3e88], R5 ;  /* 0x003e880501007387 */ /* 0x000fe20000100800 */
[----:B--2---:R-:W-:-:S03]  /*2c610*/  IMAD R6, R220, c[0x0][0x190], RZ ;  /* 0x00006400dc067a24 */ /* 0x004fc600078e02ff */
[----:B------:R-:W2:Y:S04]  /*2c620*/  LDL.LU R220, [R1+0x870] ;  /* 0x0008700001dc7983 */ /* 0x000ea80000300800 */
[----:B------:R-:W-:Y:S01]  /*2c630*/  STL [R1+0x3e8c], R6 ;  /* 0x003e8c0601007387 */ /* 0x000fe20000100800 */
[----:B----4-:R-:W-:-:S05]  /*2c640*/  IMAD R7, R202, c[0x0][0x190], RZ ;  /* 0x00006400ca077a24 */ /* 0x010fca00078e02ff */
[----:B------:R-:W-:Y:S04]  /*2c650*/  STL [R1+0x3e90], R7 ;  /* 0x003e900701007387 */ /* 0x000fe80000100800 */
[----:B------:R-:W4:Y:S04]  /*2c660*/  LDL.LU R201, [R1+0x864] ;  /* 0x0008640001c97983 */ /* 0x000f280000300800 */
[----:B------:R-:W4:Y:S01]  /*2c670*/  LDL.LU R200, [R1+0x860] ;  /* 0x0008600001c87983 */ /* 0x000f220000300800 */
[----:B------:R-:W-:-:S05]  /*2c680*/  IMAD R8, R222, c[0x0][0x190], RZ ;  /* 0x00006400de087a24 */ /* 0x000fca00078e02ff */
[----:B------:R-:W-:Y:S04]  /*2c690*/  STL [R1+0x3eb0], R8 ;  /* 0x003eb00801007387 */ /* 0x000fe80000100800 */
[----:B------:R-:W4:Y:S04]  /*2c6a0*/  LDL.LU R203, [R1+0x858] ;  /* 0x0008580001cb7983 */ /* 0x000f280000300800 */
[----:B------:R-:W4:Y:S04]  /*2c6b0*/  LDL.LU R202, [R1+0x854] ;  /* 0x0008540001ca7983 */ /* 0x000f280000300800 */
[----:B------:R-:W4:Y:S01]  /*2c6c0*/  LDL.LU R222, [R1+0x84c] ;  /* 0x00084c0001de7983 */ /* 0x000f220000300800 */
[----:B------:R-:W-:-:S03]  /*2c6d0*/  IMAD R9, R224, c[0x0][0x190], RZ ;  /* 0x00006400e0097a24 */ /* 0x000fc600078e02ff */
[----:B------:R-:W4:Y:S04]  /*2c6e0*/  LDL.LU R224, [R1+0x848] ;  /* 0x0008480001e07983 */ /* 0x000f280000300800 */
[----:B------:R1:W-:Y:S01]  /*2c6f0*/  STL [R1+0x3eb4], R9 ;  /* 0x003eb40901007387 */ /* 0x0003e20000100800 */
[----:B------:R-:W-:Y:S02]  /*2c700*/  IMAD R10, R195, c[0x0][0x190], RZ ;  /* 0x00006400c30a7a24 */ /* 0x000fe400078e02ff */
[----:B------:R-:W-:-:S03]  /*2c710*/  IMAD R11, R194, c[0x0][0x190], RZ ;  /* 0x00006400c20b7a24 */ /* 0x000fc600078e02ff */
[----:B------:R-:W-:Y:S01]  /*2c720*/  STL [R1+0x3ebc], R10 ;  /* 0x003ebc0a01007387 */ /* 0x000fe20000100800 */
[----:B------:R-:W-:-:S03]  /*2c730*/  IMAD R12, R197, c[0x0][0x190], RZ ;  /* 0x00006400c50c7a24 */ /* 0x000fc600078e02ff */
[----:B------:R-:W-:Y:S01]  /*2c740*/  STL [R1+0x3ec0], R11 ;  /* 0x003ec00b01007387 */ /* 0x000fe20000100800 */
[----:B------:R-:W-:-:S03]  /*2c750*/  IMAD R13, R196, c[0x0][0x190], RZ ;  /* 0x00006400c40d7a24 */ /* 0x000fc600078e02ff */
[----:B------:R-:W-:Y:S04]  /*2c760*/  STL [R1+0x3ec4], R12 ;  /* 0x003ec40c01007387 */ /* 0x000fe80000100800 */
[----:B------:R-:W-:Y:S01]  /*2c770*/  STL [R1+0x3ed0], R13 ;  /* 0x003ed00d01007387 */ /* 0x000fe20000100800 */
[----:B------:R-:W-:Y:S02]  /*2c780*/  IMAD R14, R199, c[0x0][0x190], RZ ;  /* 0x00006400c70e7a24 */ /* 0x000fe400078e02ff */
[----:B---3--:R-:W-:Y:S02]  /*2c790*/  IMAD R15, R237, c[0x0][0x190], RZ ;  /* 0x00006400ed0f7a24 */ /* 0x008fe400078e02ff */
[----:B------:R-:W3:Y:S01]  /*2c7a0*/  LDL.LU R237, [R1+0x844] ;  /* 0x0008440001ed7983 */ /* 0x000ee20000300800 */
[----:B------:R-:W-:-:S02]  /*2c7b0*/  IMAD R16, R198, c[0x0][0x190], RZ ;  /* 0x00006400c6107a24 */ /* 0x000fc400078e02ff */
[----:B------:R-:W-:Y:S01]  /*2c7c0*/  IMAD R17, R219, c[0x0][0x190], RZ ;  /* 0x00006400db117a24 */ /* 0x000fe200078e02ff */
[----:B------:R1:W-:Y:S01]  /*2c7d0*/  STL.64 [R1+0x3ec8], R14 ;  /* 0x003ec80e01007387 */ /* 0x0003e20000100a00 */
[----:B------:R-:W-:-:S03]  /*2c7e0*/  IMAD R18, R218, c[0x0][0x190], RZ ;  /* 0x00006400da127a24 */ /* 0x000fc600078e02ff */
[----:B------:R1:W-:Y:S04]  /*2c7f0*/  STL.64 [R1+0x3ed8], R16 ;  /* 0x003ed81001007387 */ /* 0x0003e80000100a00 */
[----:B------:R-:W3:Y:S04]  /*2c800*/  LDL.LU R218, [R1+0x83c] ;  /* 0x00083c0001da7983 */ /* 0x000ee80000300800 */
[----:B------:R-:W-:Y:S04]  /*2c810*/  STL [R1+0x3ee0], R18 ;  /* 0x003ee01201007387 */ /* 0x000fe80000100800 */
[----:B------:R-:W3:Y:S01]  /*2c820*/  LDL.LU R219, [R1+0x834] ;  /* 0x0008340001db7983 */ /* 0x000ee20000300800 */
[----:B--2---:R-:W-:-:S03]  /*2c830*/  IMAD R19, R220, c[0x0][0x190], RZ ;  /* 0x00006400dc137a24 */ /* 0x004fc600078e02ff */
[----:B------:R-:W2:Y:S04]  /*2c840*/  LDL.LU R220, [R1+0x82c] ;  /* 0x00082c0001dc7983 */ /* 0x000ea80000300800 */
[----:B------:R-:W-:Y:S01]  /*2c850*/  STL [R1+0x3ee4], R19 ;  /* 0x003ee41301007387 */ /* 0x000fe20000100800 */
[----:B----4-:R-:W-:Y:S02]  /*2c860*/  IMAD R20, R201, c[0x0][0x190], RZ ;  /* 0x00006400c9147a24 */ /* 0x010fe400078e02ff */
[----:B------:R-:W-:-:S03]  /*2c870*/  IMAD R21, R200, c[0x0][0x190], RZ ;  /* 0x00006400c8157a24 */ /* 0x000fc600078e02ff */
[----:B------:R-:W-:Y:S04]  /*2c880*/  STL [R1+0x3ee8], R20 ;  /* 0x003ee81401007387 */ /* 0x000fe80000100800 */
[----:B------:R-:W-:Y:S01]  /*2c890*/  STL [R1+0x3eec], R21 ;  /* 0x003eec1501007387 */ /* 0x000fe20000100800 */
[----:B------:R-:W-:-:S05]  /*2c8a0*/  IMAD R22, R203, c[0x0][0x190], RZ ;  /* 0x00006400cb167a24 */ /* 0x000fca00078e02ff */
[----:B------:R-:W-:Y:S04]  /*2c8b0*/  STL [R1+0x3ef0], R22 ;  /* 0x003ef01601007387 */ /* 0x000fe80000100800 */
[----:B------:R-:W4:Y:S04]  /*2c8c0*/  LDL.LU R178, [R1+0x828] ;  /* 0x0008280001b27983 */ /* 0x000f280000300800 */
[----:B------:R-:W4:Y:S04]  /*2c8d0*/  LDL.LU R181, [R1+0x824] ;  /* 0x0008240001b57983 */ /* 0x000f280000300800 */
[----:B------:R-:W4:Y:S04]  /*2c8e0*/  LDL.LU R180, [R1+0x818] ;  /* 0x0008180001b47983 */ /* 0x000f280000300800 */
[----:B------:R-:W4:Y:S01]  /*2c8f0*/  LDL.LU R183, [R1+0x814] ;  /* 0x0008140001b77983 */ /* 0x000f220000300800 */
[----:B------:R-:W-:-:S03]  /*2c900*/  IMAD R24, R222, c[0x0][0x190], RZ ;  /* 0x00006400de187a24 */ /* 0x000fc600078e02ff */
[----:B------:R-:W4:Y:S04]  /*2c910*/  LDL.LU R182, [R1+0x810] ;  /* 0x0008100001b67983 */ /* 0x000f280000300800 */
[----:B------:R-:W4:Y:S04]  /*2c920*/  LDL.LU R184, [R1+0x80c] ;  /* 0x00080c0001b87983 */ /* 0x000f280000300800 */
[----:B------:R-:W4:Y:S04]  /*2c930*/  LDL.LU R190, [R1+0x804] ;  /* 0x0008040001be7983 */ /* 0x000f280000300800 */
[----:B------:R-:W4:Y:S04]  /*2c940*/  LDL.LU R193, [R1+0x7fc] ;  /* 0x0007fc0001c17983 */ /* 0x000f280000300800 */
[----:B------:R-:W4:Y:S01]  /*2c950*/  LDL.LU R222, [R1+0x7f4] ;  /* 0x0007f40001de7983 */ /* 0x000f220000300800 */
[----:B------:R-:W-:-:S03]  /*2c960*/  IMAD R25, R224, c[0x0][0x190], RZ ;  /* 0x00006400e0197a24 */ /* 0x000fc600078e02ff */
[----:B------:R-:W4:Y:S04]  /*2c970*/  LDL.LU R224, [R1+0x7f0] ;  /* 0x0007f00001e07983 */ /* 0x000f280000300800 */
[----:B------:R-:W-:Y:S04]  /*2c980*/  STL.64 [R1+0x3ef8], R24 ;  /* 0x003ef81801007387 */ /* 0x000fe80000100a00 */
[----:B------:R-:W4:Y:S04]  /*2c990*/  LDL.LU R192, [R1+0x7ec] ;  /* 0x0007ec0001c07983 */ /* 0x000f280000300800 */
[----:B------:R-:W4:Y:S04]  /*2c9a0*/  LDL.LU R195, [R1+0x7e8] ;  /* 0x0007e80001c37983 */ /* 0x000f280000300800 */
[----:B------:R-:W4:Y:S01]  /*2c9b0*/  LDL.LU R203, [R1+0x7e4] ;  /* 0x0007e40001cb7983 */ /* 0x000f220000300800 */
[----:B------:R-:W-:-:S02]  /*2c9c0*/  IMAD R23, R202, c[0x0][0x190], RZ ;  /* 0x00006400ca177a24 */ /* 0x000fc400078e02ff */
[----:B---3--:R-:W-:Y:S02]  /*2c9d0*/  IMAD R26, R237, c[0x0][0x190], RZ ;  /* 0x00006400ed1a7a24 */ /* 0x008fe400078e02ff */
[----:B------:R-:W3:Y:S04]  /*2c9e0*/  LDL.LU R237, [R1+0x7dc] ;  /* 0x0007dc0001ed7983 */ /* 0x000ee80000300800 */
[----:B------:R-:W3:Y:S01]  /*2c9f0*/  LDL.LU R202, [R1+0x7d8] ;  /* 0x0007d80001ca7983 */ /* 0x000ee20000300800 */
[----:B------:R-:W-:-:S03]  /*2ca00*/  IMAD R27, R218, c[0x0][0x190], RZ ;  /* 0x00006400da1b7a24 */ /* 0x000fc600078e02ff */
[----:B------:R-:W3:Y:S04]  /*2ca10*/  LDL.LU R218, [R1+0x7d4] ;  /* 0x0007d40001da7983 */ /* 0x000ee80000300800 */
[----:B------:R-:W-:Y:S04]  /*2ca20*/  STL.64 [R1+0x3f00], R26 ;  /* 0x003f001a01007387 */ /* 0x000fe80000100a00 */
[----:B------:R-:W3:Y:S04]  /*2ca30*/  LDL.LU R194, [R1+0x7c8] ;  /* 0x0007c80001c27983 */ /* 0x000ee80000300800 */
[----:B------:R-:W3:Y:S04]  /*2ca40*/  LDL.LU R197, [R1+0x7c0] ;  /* 0x0007c00001c57983 */ /* 0x000ee80000300800 */
[----:B------:R-:W3:Y:S01]  /*2ca50*/  LDL.LU R196, [R1+0x7bc] ;  /* 0x0007bc0001c47983 */ /* 0x000ee20000300800 */
[----:B------:R-:W-:-:S03]  /*2ca60*/  IMAD R28, R219, c[0x0][0x190], RZ ;  /* 0x00006400db1c7a24 */ /* 0x000fc600078e02ff */
[----:B------:R-:W3:Y:S04]  /*2ca70*/  LDL.LU R199, [R1+0x7b4] ;  /* 0x0007b40001c77983 */ /* 0x000ee80000300800 */
[----:B------:R-:W3:Y:S04]  /*2ca80*/  LDL.LU R198, [R1+0x7b0] ;  /* 0x0007b00001c67983 */ /* 0x000ee80000300800 */
[----:B------:R-:W3:Y:S04]  /*2ca90*/  LDL.LU R201, [R1+0x7a8] ;  /* 0x0007a80001c97983 */ /* 0x000ee80000300800 */
[----:B------:R-:W3:Y:S04]  /*2caa0*/  LDL.LU R200, [R1+0x7a4] ;  /* 0x0007a40001c87983 */ /* 0x000ee80000300800 */
[----:B------:R-:W3:Y:S01]  /*2cab0*/  LDL.LU R219, [R1+0x79c] ;  /* 0x00079c0001db7983 */ /* 0x000ee20000300800 */
[----:B--2---:R-:W-:-:S03]  /*2cac0*/  IMAD R29, R220, c[0x0][0x190], RZ ;  /* 0x00006400dc1d7a24 */ /* 0x004fc600078e02ff */
[----:B------:R-:W2:Y:S01]  /*2cad0*/  LDL.LU R220, [R1+0x798] ;  /* 0x0007980001dc7983 */ /* 0x000ea20000300800 */
[----:B----4-:R-:W-:-:S03]  /*2cae0*/  IMAD R38, R222, c[0x0][0x190], RZ ;  /* 0x00006400de267a24 */ /* 0x010fc600078e02ff */
[----:B------:R-:W4:Y:S01]  /*2caf0*/  LDL.LU R222, [R1+0x790] ;  /* 0x0007900001de7983 */ /* 0x000f220000300800 */
[----:B------:R-:W-:-:S03]  /*2cb00*/  IMAD R39, R224, c[0x0][0x190], RZ ;  /* 0x00006400e0277a24 */ /* 0x000fc600078e02ff */
[----:B------:R-:W4:Y:S01]  /*2cb10*/  LDL.LU R224, [R1+0x78c] ;  /* 0x00078c0001e07983 */ /* 0x000f220000300800 */
[----:B------:R-:W-:Y:S02]  /*2cb20*/  IMAD R30, R178, c[0x0][0x190], RZ ;  /* 0x00006400b21e7a24 */ /* 0x000fe400078e02ff */
[----:B------:R-:W-:Y:S02]  /*2cb30*/  IMAD R31, R181, c[0x0][0x190], RZ ;  /* 0x00006400b51f7a24 */ /* 0x000fe400078e02ff */
[----:B------:R-:W-:Y:S02]  /*2cb40*/  IMAD R42, R203, c[0x0][0x190], RZ ;  /* 0x00006400cb2a7a24 */ /* 0x000fe400078e02ff */
[----:B------:R-:W4:Y:S01]  /*2cb50*/  LDL.LU R203, [R1+0x780] ;  /* 0x0007800001cb7983 */ /* 0x000f220000300800 */
[----:B------:R-:W-:Y:S02]  /*2cb60*/  IMAD R32, R180, c[0x0][0x190], RZ ;  /* 0x00006400b4207a24 */ /* 0x000fe400078e02ff */
[----:B------:R-:W-:-:S02]  /*2cb70*/  IMAD R33, R183, c[0x0][0x190], RZ ;  /* 0x00006400b7217a24 */ /* 0x000fc400078e02ff */
[----:B------:R-:W-:Y:S02]  /*2cb80*/  IMAD R34, R182, c[0x0][0x190], RZ ;  /* 0x00006400b6227a24 */ /* 0x000fe400078e02ff */
[----:B------:R-:W-:Y:S02]  /*2cb90*/  IMAD R35, R184, c[0x0][0x190], RZ ;  /* 0x00006400b8237a24 */ /* 0x000fe400078e02ff */
[----:B------:R-:W-:Y:S02]  /*2cba0*/  IMAD R36, R190, c[0x0][0x190], RZ ;  /* 0x00006400be247a24 */ /* 0x000fe400078e02ff */
[----:B------:R-:W-:Y:S02]  /*2cbb0*/  IMAD R37, R193, c[0x0][0x190], RZ ;  /* 0x00006400c1257a24 */ /* 0x000fe400078e02ff */
[----:B------:R-:W-:Y:S02]  /*2cbc0*/  IMAD R40, R192, c[0x0][0x190], RZ ;  /* 0x00006400c0287a24 */ /* 0x000fe400078e02ff */
[----:B------:R-:W-:-:S02]  /*2cbd0*/  IMAD R41, R195, c[0x0][0x190], RZ ;  /* 0x00006400c3297a24 */ /* 0x000fc400078e02ff */
[----:B---3--:R-:W-:Y:S02]  /*2cbe0*/  IMAD R43, R237, c[0x0][0x190], RZ ;  /* 0x00006400ed2b7a24 */ /* 0x008fe400078e02ff */
[----:B------:R-:W3:Y:S01]  /*2cbf0*/  LDL.LU R237, [R1+0x77c] ;  /* 0x00077c0001ed7983 */ /* 0x000ee20000300800 */
[----:B------:R-:W-:-:S03]  /*2cc00*/  IMAD R44, R202, c[0x0][0x190], RZ ;  /* 0x00006400ca2c7a24 */ /* 0x000fc600078e02ff */
[----:B------:R-:W3:Y:S01]  /*2cc10*/  LDL.LU R202, [R1+0x778] ;  /* 0x0007780001ca7983 */ /* 0x000ee20000300800 */
[----:B------:R-:W-:-:S03]  /*2cc20*/  IMAD R45, R218, c[0x0][0x190], RZ ;  /* 0x00006400da2d7a24 */ /* 0x000fc600078e02ff */
[----:B------:R-:W3:Y:S04]  /*2cc30*/  LDL.LU R218, [R1+0x774] ;  /* 0x0007740001da7983 */ /* 0x000ee80000300800 */
[----:B------:R-:W3:Y:S04]  /*2cc40*/  LDL.LU R178, [R1+0x76c] ;  /* 0x00076c0001b27983 */ /* 0x000ee80000300800 */
[----:B------:R-:W3:Y:S04]  /*2cc50*/  LDL.LU R181, [R1+0x768] ;  /* 0x0007680001b57983 */ /* 0x000ee80000300800 */
[----:B------:R-:W3:Y:S04]  /*2cc60*/  LDL.LU R180, [R1+0x764] ;  /* 0x0007640001b47983 */ /* 0x000ee80000300800 */
[----:B------:R-:W3:Y:S04]  /*2cc70*/  LDL.LU R183, [R1+0x760] ;  /* 0x0007600001b77983 */ /* 0x000ee80000300800 */
[----:B------:R-:W3:Y:S04]  /*2cc80*/  LDL.LU R182, [R1+0x75c] ;  /* 0x00075c0001b67983 */ /* 0x000ee80000300800 */
[----:B------:R-:W3:Y:S04]  /*2cc90*/  LDL.LU R184, [R1+0x74c] ;  /* 0x00074c0001b87983 */ /* 0x000ee80000300800 */
[----:B------:R-:W3:Y:S04]  /*2cca0*/  LDL.LU R190, [R1+0x744] ;  /* 0x0007440001be7983 */ /* 0x000ee80000300800 */
[----:B------:R-:W3:Y:S01]  /*2ccb0*/  LDL.LU R193, [R1+0x740] ;  /* 0x0007400001c17983 */ /* 0x000ee20000300800 */
[----:B------:R-:W-:-:S02]  /*2ccc0*/  IMAD R53, R219, c[0x0][0x190], RZ ;  /* 0x00006400db357a24 */ /* 0x000fc400078e02ff */
[----:B--2---:R-:W-:Y:S02]  /*2ccd0*/  IMAD R54, R220, c[0x0][0x190], RZ ;  /* 0x00006400dc367a24 */ /* 0x004fe400078e02ff */
[----:B------:R-:W2:Y:S01]  /*2cce0*/  LDL.LU R220, [R1+0x73c] ;  /* 0x00073c0001dc7983 */ /* 0x000ea20000300800 */
[----:B----4-:R-:W-:-:S03]  /*2ccf0*/  IMAD R55, R222, c[0x0][0x190], RZ ;  /* 0x00006400de377a24 */ /* 0x010fc600078e02ff */
[----:B------:R-:W4:Y:S01]  /*2cd00*/  LDL.LU R222, [R1+0x738] ;  /* 0x0007380001de7983 */ /* 0x000f220000300800 */
[----:B------:R-:W-:-:S03]  /*2cd10*/  IMAD R56, R224, c[0x0][0x190], RZ ;  /* 0x00006400e0387a24 */ /* 0x000fc600078e02ff */
[----:B------:R-:W4:Y:S04]  /*2cd20*/  LDL.LU R192, [R1+0x734] ;  /* 0x0007340001c07983 */ /* 0x000f280000300800 */
[----:B------:R-:W4:Y:S04]  /*2cd30*/  LDL.LU R195, [R1+0x72c] ;  /* 0x00072c0001c37983 */ /* 0x000f280000300800 */
[----:B------:R-:W4:Y:S04]  /*2cd40*/  LDL.LU R219, [R1+0x728] ;  /* 0x0007280001db7983 */ /* 0x000f280000300800 */
[----:B------:R-:W4:Y:S01]  /*2cd50*/  LDL.LU R224, [R1+0x724] ;  /* 0x0007240001e07983 */ /* 0x000f220000300800 */
[----:B------:R-:W-:-:S03]  /*2cd60*/  IMAD R57, R203, c[0x0][0x190], RZ ;  /* 0x00006400cb397a24 */ /* 0x000fc600078e02ff */
[----:B------:R-:W4:Y:S01]  /*2cd70*/  LDL.LU R203, [R1+0x720] ;  /* 0x0007200001cb7983 */ /* 0x000f220000300800 */
[----:B------:R-:W-:Y:S02]  /*2cd80*/  IMAD R46, R194, c[0x0][0x190], RZ ;  /* 0x00006400c22e7a24 */ /* 0x000fe400078e02ff */
[----:B------:R-:W-:Y:S02]  /*2cd90*/  IMAD R47, R197, c[0x0][0x190], RZ ;  /* 0x00006400c52f7a24 */ /* 0x000fe400078e02ff */
[----:B------:R-:W-:Y:S02]  /*2cda0*/  IMAD R48, R196, c[0x0][0x190], RZ ;  /* 0x00006400c4307a24 */ /* 0x000fe400078e02ff */
[----:B------:R-:W-:Y:S02]  /*2cdb0*/  IMAD R49, R199, c[0x0][0x190], RZ ;  /* 0x00006400c7317a24 */ /* 0x000fe400078e02ff */
[----:B------:R-:W-:Y:S02]  /*2cdc0*/  IMAD R50, R198, c[0x0][0x190], RZ ;  /* 0x00006400c6327a24 */ /* 0x000fe400078e02ff */
[----:B------:R-:W-:-:S02]  /*2cdd0*/  IMAD R51, R201, c[0x0][0x190], RZ ;  /* 0x00006400c9337a24 */ /* 0x000fc400078e02ff */
[----:B------:R-:W-:Y:S02]  /*2cde0*/  IMAD R52, R200, c[0x0][0x190], RZ ;  /* 0x00006400c8347a24 */ /* 0x000fe400078e02ff */
[----:B---3--:R-:W-:Y:S02]  /*2cdf0*/  IMAD R58, R237, c[0x0][0x190], RZ ;  /* 0x00006400ed3a7a24 */ /* 0x008fe400078e02ff */
[----:B------:R-:W3:Y:S04]  /*2ce00*/  LDL.LU R237, [R1+0x71c] ;  /* 0x00071c0001ed7983 */ /* 0x000ee80000300800 */
[----:B------:R-:W3:Y:S04]  /*2ce10*/  LDL.LU R194, [R1+0x710] ;  /* 0x0007100001c27983 */ /* 0x000ee80000300800 */
[----:B------:R-:W3:Y:S04]  /*2ce20*/  LDL.LU R197, [R1+0x70c] ;  /* 0x00070c0001c57983 */ /* 0x000ee80000300800 */
        /* <DEDUP_REMOVED lines=15> */
[----:B------:R-:W-:-:S03]  /*2cf20*/  IMAD R74, R224, c[0x0][0x190], RZ ;  /* 0x00006400e04a7a24 */ /* 0x000fc600078e02ff */
        /* <DEDUP_REMOVED lines=10> */
[----:B------:R-:W-:Y:S02]  /*2cfd0*/  IMAD R68, R193, c[0x0][0x190], RZ ;  /* 0x00006400c1447a24 */ /* 0x000fe400078e02ff */
[----:B------:R-:W-:Y:S02]  /*2cfe0*/  IMAD R71, R192, c[0x0][0x190], RZ ;  /* 0x00006400c0477a24 */ /* 0x000fe400078e02ff */
[----:B------:R-:W-:Y:S02]  /*2cff0*/  IMAD R72, R195, c[0x0][0x190], RZ ;  /* 0x00006400c3487a24 */ /* 0x000fe400078e02ff */
[----:B---3--:R-:W-:Y:S02]  /*2d000*/  IMAD R76, R237, c[0x0][0x190], RZ ;  /* 0x00006400ed4c7a24 */ /* 0x008fe400078e02ff */
        /* <DEDUP_REMOVED lines=23> */
[----:B------:R-:W-:Y:S02]  /*2d180*/  IMAD R77, R194, c[0x0][0x190], RZ ;  /* 0x00006400c24d7a24 */ /* 0x000fe400078e02ff */
[----:B------:R-:W-:Y:S01]  /*2d190*/  IMAD R78, R197, c[0x0][0x190], RZ ;  /* 0x00006400c54e7a24 */ /* 0x000fe200078e02ff */
[----:B------:R-:W4:Y:S01]  /*2d1a0*/  LDL.LU R194, [R1+0x658] ;  /* 0x0006580001c27983 */ /* 0x000f220000300800 */
[----:B------:R-:W-:Y:S02]  /*2d1b0*/  IMAD R79, R196, c[0x0][0x190], RZ ;  /* 0x00006400c44f7a24 */ /* 0x000fe400078e02ff */
[----:B------:R-:W-:Y:S01]  /*2d1c0*/  IMAD R80, R199, c[0x0][0x190], RZ ;  /* 0x00006400c7507a24 */ /* 0x000fe200078e02ff */
[----:B------:R-:W4:Y:S01]  /*2d1d0*/  LDL.LU R197, [R1+0x650] ;  /* 0x0006500001c57983 */ /* 0x000f220000300800 */
[----:B------:R-:W-:-:S03]  /*2d1e0*/  IMAD R81, R198, c[0x0][0x190], RZ ;  /* 0x00006400c6517a24 */ /* 0x000fc600078e02ff */
[----:B------:R-:W4:Y:S01]  /*2d1f0*/  LDL.LU R196, [R1+0x64c] ;  /* 0x00064c0001c47983 */ /* 0x000f220000300800 */
[----:B------:R-:W-:-:S03]  /*2d200*/  IMAD R82, R201, c[0x0][0x190], RZ ;  /* 0x00006400c9527a24 */ /* 0x000fc600078e02ff */
[----:B------:R-:W4:Y:S01]  /*2d210*/  LDL.LU R199, [R1+0x640] ;  /* 0x0006400001c77983 */ /* 0x000f220000300800 */
[----:B------:R-:W-:-:S03]  /*2d220*/  IMAD R83, R200, c[0x0][0x190], RZ ;  /* 0x00006400c8537a24 */ /* 0x000fc600078e02ff */
[----:B------:R-:W4:Y:S01]  /*2d230*/  LDL.LU R198, [R1+0x63c] ;  /* 0x00063c0001c67983 */ /* 0x000f220000300800 */
[----:B------:R-:W-:-:S03]  /*2d240*/  IMAD R90, R203, c[0x0][0x190], RZ ;  /* 0x00006400cb5a7a24 */ /* 0x000fc600078e02ff */
[----:B------:R-:W4:Y:S04]  /*2d250*/  LDL.LU R201, [R1+0x634] ;  /* 0x0006340001c97983 */ /* 0x000f280000300800 */
[----:B------:R-:W4:Y:S04]  /*2d260*/  LDL.LU R200, [R1+0x630] ;  /* 0x0006300001c87983 */ /* 0x000f280000300800 */
[----:B------:R-:W4:Y:S01]  /*2d270*/  LDL.LU R203, [R1+0x62c] ;  /* 0x00062c0001cb7983 */ /* 0x000f220000300800 */
[----:B---3--:R-:W-:-:S03]  /*2d280*/  IMAD R91, R237, c[0x0][0x190], RZ ;  /* 0x00006400ed5b7a24 */ /* 0x008fc600078e02ff */
[----:B------:R-:W3:Y:S01]  /*2d290*/  LDL.LU R237, [R1+0x628] ;  /* 0x0006280001ed7983 */ /* 0x000ee20000300800 */
[----:B------:R-:W-:-:S03]  /*2d2a0*/  IMAD R100, R218, c[0x0][0x190], RZ ;  /* 0x00006400da647a24 */ /* 0x000fc600078e02ff */
[----:B------:R-:W3:Y:S01]  /*2d2b0*/  LDL.LU R218, [R1+0x61c] ;  /* 0x00061c0001da7983 */ /* 0x000ee20000300800 */
[----:B------:R-:W-:-:S03]  /*2d2c0*/  IMAD R101, R202, c[0x0][0x190], RZ ;  /* 0x00006400ca657a24 */ /* 0x000fc600078e02ff */
        /* <DEDUP_REMOVED lines=43> */
[----:B------:R-:W3:Y:S01]  /*2d580*/  LDL.LU R202, [R1+0x5b0] ;  /* 0x0005b00001ca7983 */ /* 0x000ee20000300800 */
[----:B--2---:R-:W-:-:S03]  /*2d590*/  IMAD R119, R220, c[0x0][0x190], RZ ;  /* 0x00006400dc777a24 */ /* 0x004fc600078e02ff */
[----:B------:R-:W2:Y:S01]  /*2d5a0*/  LDL.LU R220, [R1+0x5ac] ;  /* 0x0005ac0001dc7983 */ /* 0x000ea20000300800 */
[----:B----4-:R-:W-:-:S03]  /*2d5b0*/  IMAD R120, R222, c[0x0][0x190], RZ ;  /* 0x00006400de787a24 */ /* 0x010fc600078e02ff */
[----:B------:R-:W4:Y:S04]  /*2d5c0*/  LDL.LU R222, [R1+0x5a4] ;  /* 0x0005a40001de7983 */ /* 0x000f280000300800 */
[----:B------:R-:W4:Y:S04]  /*2d5d0*/  LDL.LU R194, [R1+0x5a0] ;  /* 0x0005a00001c27983 */ /* 0x000f280000300800 */
[----:B------:R-:W4:Y:S04]  /*2d5e0*/  LDL.LU R197, [R1+0x59c] ;  /* 0x00059c0001c57983 */ /* 0x000f280000300800 */
[----:B------:R-:W4:Y:S01]  /*2d5f0*/  LDL.LU R196, [R1+0x598] ;  /* 0x0005980001c47983 */ /* 0x000f220000300800 */
[----:B------:R-:W-:-:S03]  /*2d600*/  IMAD R121, R219, c[0x0][0x190], RZ ;  /* 0x00006400db797a24 */ /* 0x000fc600078e02ff */
[----:B------:R-:W4:Y:S01]  /*2d610*/  LDL.LU R199, [R1+0x594] ;  /* 0x0005940001c77983 */ /* 0x000f220000300800 */
[----:B------:R-:W-:-:S03]  /*2d620*/  IMAD R122, R224, c[0x0][0x190], RZ ;  /* 0x00006400e07a7a24 */ /* 0x000fc600078e02ff */
[----:B------:R-:W4:Y:S04]  /*2d630*/  LDL.LU R198, [R1+0x590] ;  /* 0x0005900001c67983 */ /* 0x000f280000300800 */
[----:B------:R-:W4:Y:S04]  /*2d640*/  LDL.LU R201, [R1+0x58c] ;  /* 0x00058c0001c97983 */ /* 0x000f280000300800 */
[----:B------:R-:W4:Y:S04]  /*2d650*/  LDL.LU R200, [R1+0x588] ;  /* 0x0005880001c87983 */ /* 0x000f280000300800 */
[----:B------:R-:W4:Y:S04]  /*2d660*/  LDL.LU R219, [R1+0x584] ;  /* 0x0005840001db7983 */ /* 0x000f280000300800 */
[----:B------:R-:W4:Y:S01]  /*2d670*/  LDL.LU R224, [R1+0x580] ;  /* 0x0005800001e07983 */ /* 0x000f220000300800 */
[----:B------:R-:W-:-:S02]  /*2d680*/  IMAD R123, R178, c[0x0][0x190], RZ ;  /* 0x00006400b27b7a24 */ /* 0x000fc400078e02ff */
        /* <DEDUP_REMOVED lines=8> */
[----:B------:R-:W3:Y:S01]  /*2d710*/  LDL.LU R237, [R1+0x57c] ;  /* 0x00057c0001ed7983 */ /* 0x000ee20000300800 */
[----:B------:R-:W-:-:S03]  /*2d720*/  IMAD R132, R218, c[0x0][0x190], RZ ;  /* 0x00006400da847a24 */ /* 0x000fc600078e02ff */
        /* <DEDUP_REMOVED lines=56> */
[----:B---3--:R-:W-:Y:S02]  /*2dab0*/  IMAD R163, R237, c[0x0][0x190], RZ ;  /* 0x00006400eda37a24 */ /* 0x008fe400078e02ff */
[----:B------:R-:W3:Y:S01]  /*2dac0*/  LDL.LU R237, [R1+0x4f8] ;  /* 0x0004f80001ed7983 */ /* 0x000ee20000300800 */
[----:B------:R-:W-:-:S02]  /*2dad0*/  IMAD R164, R192, c[0x0][0x190], RZ ;  /* 0x00006400c0a47a24 */ /* 0x000fc400078e02ff */
[----:B------:R-:W-:Y:S02]  /*2dae0*/  IMAD R166, R219, c[0x0][0x190], RZ ;  /* 0x00006400dba67a24 */ /* 0x000fe400078e02ff */
[----:B------:R-:W3:Y:S01]  /*2daf0*/  LDL.LU R219, [R1+0x4f0] ;  /* 0x0004f00001db7983 */ /* 0x000ee20000300800 */
[----:B------:R-:W-:Y:S02]  /*2db00*/  IMAD R165, R195, c[0x0][0x190], RZ ;  /* 0x00006400c3a57a24 */ /* 0x000fe400078e02ff */
[----:B------:R-:W-:Y:S02]  /*2db10*/  IMAD R167, R218, c[0x0][0x190], RZ ;  /* 0x00006400daa77a24 */ /* 0x000fe400078e02ff */
[----:B------:R-:W3:Y:S01]  /*2db20*/  LDL.LU R218, [R1+0x4ec] ;  /* 0x0004ec0001da7983 */ /* 0x000ee20000300800 */
[----:B------:R-:W-:-:S03]  /*2db30*/  IMAD R168, R203, c[0x0][0x190], RZ ;  /* 0x00006400cba87a24 */ /* 0x000fc600078e02ff */
[----:B------:R-:W3:Y:S01]  /*2db40*/  LDL.LU R203, [R1+0x4e8] ;  /* 0x0004e80001cb7983 */ /* 0x000ee20000300800 */
[----:B------:R-:W-:-:S03]  /*2db50*/  IMAD R169, R202, c[0x0][0x190], RZ ;  /* 0x00006400caa97a24 */ /* 0x000fc600078e02ff */
[----:B------:R-:W3:Y:S04]  /*2db60*/  LDL.LU R202, [R1+0x4e4] ;  /* 0x0004e40001ca7983 */ /* 0x000ee80000300800 */
[----:B------:R-:W3:Y:S01]  /*2db70*/  LDL.LU R190, [R1+0x4e0] ;  /* 0x0004e00001be7983 */ /* 0x000ee20000300800 */
[----:B------:R-:W-:-:S03]  /*2db80*/  IMAD R170, R194, c[0x0][0x190], RZ ;  /* 0x00006400c2aa7a24 */ /* 0x000fc600078e02ff */
[----:B------:R-:W3:Y:S01]  /*2db90*/  LDL.LU R193, [R1+0x4dc] ;  /* 0x0004dc0001c17983 */ /* 0x000ee20000300800 */
[----:B------:R-:W-:-:S03]  /*2dba0*/  IMAD R171, R197, c[0x0][0x190], RZ ;  /* 0x00006400c5ab7a24 */ /* 0x000fc600078e02ff */
        /* <DEDUP_REMOVED lines=24> */
[----:B------:R-:W-:Y:S01]  /*2dd30*/  IMAD.MOV.U32 R234, RZ, RZ, R186 ;  /* 0x000000ffffea7224 */ /* 0x000fe200078e00ba */
[----:B------:R-:W-:Y:S01]  /*2dd40*/  MOV R239, R185 ;  /* 0x000000b900ef7202 */ /* 0x000fe20000000f00 */
[----:B------:R-:W-:Y:S02]  /*2dd50*/  IMAD.MOV.U32 R238, RZ, RZ, R189 ;  /* 0x000000ffffee7224 */ /* 0x000fe400078e00bd */
[----:B---3--:R-:W-:Y:S02]  /*2dd60*/  IMAD R180, R237, c[0x0][0x190], RZ ;  /* 0x00006400edb47a24 */ /* 0x008fe400078e02ff */
[----:B------:R-:W3:Y:S01]  /*2dd70*/  LDL.LU R237, [R1+0x4ac] ;  /* 0x0004ac0001ed7983 */ /* 0x000ee20000300800 */
[----:B------:R-:W-:-:S03]  /*2dd80*/  IMAD R181, R219, c[0x0][0x190], RZ ;  /* 0x00006400dbb57a24 */ /* 0x000fc600078e02ff */
[----:B------:R-:W3:Y:S01]  /*2dd90*/  LDL.LU R219, [R1+0x4a8] ;  /* 0x0004a80001db7983 */ /* 0x000ee20000300800 */
[----:B------:R-:W-:-:S03]  /*2dda0*/  IMAD R182, R218, c[0x0][0x190], RZ ;  /* 0x00006400dab67a24 */ /* 0x000fc600078e02ff */
[----:B------:R-:W3:Y:S04]  /*2ddb0*/  LDL.LU R218, [R1+0x4a4] ;  /* 0x0004a40001da7983 */ /* 0x000ee80000300800 */
[----:B------:R-:W3:Y:S01]  /*2ddc0*/  LDL.LU R201, [R1+0x4a0] ;  /* 0x0004a00001c97983 */ /* 0x000ee20000300800 */
[----:B------:R-:W-:Y:S02]  /*2ddd0*/  IMAD R183, R203, c[0x0][0x190], RZ ;  /* 0x00006400cbb77a24 */ /* 0x000fe400078e02ff */
[----:B------:R-:W-:Y:S02]  /*2dde0*/  IMAD R184, R202, c[0x0][0x190], RZ ;  /* 0x00006400cab87a24 */ /* 0x000fe400078e02ff */
[----:B------:R-:W3:Y:S01]  /*2ddf0*/  LDL.LU R202, [R1+0x49c] ;  /* 0x00049c0001ca7983 */ /* 0x000ee20000300800 */
[----:B------:R-:W-:-:S03]  /*2de00*/  IMAD R185, R190, c[0x0][0x190], RZ ;  /* 0x00006400beb97a24 */ /* 0x000fc600078e02ff */
[----:B------:R-:W3:Y:S01]  /*2de10*/  LDL.LU R203, [R1+0x498] ;  /* 0x0004980001cb7983 */ /* 0x000ee20000300800 */
[----:B------:R-:W-:Y:S02]  /*2de20*/  IMAD R186, R193, c[0x0][0x190], RZ ;  /* 0x00006400c1ba7a24 */ /* 0x000fe400078e02ff */
[----:B------:R-:W-:Y:S02]  /*2de30*/  IMAD R189, R194, c[0x0][0x190], RZ ;  /* 0x00006400c2bd7a24 */ /* 0x000fe400078e02ff */
[----:B------:R-:W-:Y:S02]  /*2de40*/  IMAD R190, R197, c[0x0][0x190], RZ ;  /* 0x00006400c5be7a24 */ /* 0x000fe400078e02ff */
[----:B--2---:R-:W-:Y:S02]  /*2de50*/  IMAD R193, R220, c[0x0][0x190], RZ ;  /* 0x00006400dcc17a24 */ /* 0x004fe400078e02ff */
[----:B------:R-:W2:Y:S01]  /*2de60*/  LDL.LU R220, [R1+0x494] ;  /* 0x0004940001dc7983 */ /* 0x000ea20000300800 */
[----:B----4-:R-:W-:-:S03]  /*2de70*/  IMAD R194, R222, c[0x0][0x190], RZ ;  /* 0x00006400dec27a24 */ /* 0x010fc600078e02ff */
[----:B------:R-:W4:Y:S01]  /*2de80*/  LDL.LU R222, [R1+0x490] ;  /* 0x0004900001de7983 */ /* 0x000f220000300800 */
[----:B------:R-:W-:-:S03]  /*2de90*/  IMAD R197, R224, c[0x0][0x190], RZ ;  /* 0x00006400e0c57a24 */ /* 0x000fc600078e02ff */
[----:B------:R-:W4:Y:S01]  /*2dea0*/  LDL.LU R224, [R1+0x48c] ;  /* 0x00048c0001e07983 */ /* 0x000f220000300800 */
[----:B------:R-:W-:Y:S02]  /*2deb0*/  IMAD.MOV.U32 R235, RZ, RZ, R188 ;  /* 0x000000ffffeb7224 */ /* 0x000fe400078e00bc */
[----:B------:R-:W-:Y:S02]  /*2dec0*/  IMAD.MOV.U32 R214, RZ, RZ, R187 ;  /* 0x000000ffffd67224 */ /* 0x000fe400078e00bb */
[----:B------:R-:W-:Y:S02]  /*2ded0*/  IMAD R188, R195, c[0x0][0x190], RZ ;  /* 0x00006400c3bc7a24 */ /* 0x000fe400078e02ff */
[----:B------:R-:W-:Y:S02]  /*2dee0*/  IMAD R212, R212, c[0x0][0x190], RZ ;  /* 0x00006400d4d47a24 */ /* 0x000fe400078e02ff */
[----:B------:R-:W-:Y:S02]  /*2def0*/  IMAD.MOV.U32 R215, RZ, RZ, R191 ;  /* 0x000000ffffd77224 */ /* 0x000fe400078e00bf */
[----:B------:R-:W-:-:S02]  /*2df00*/  IMAD R187, R192, c[0x0][0x190], RZ ;  /* 0x00006400c0bb7a24 */ /* 0x000fc400078e02ff */
[----:B------:R-:W-:Y:S02]  /*2df10*/  IMAD R195, R198, c[0x0][0x190], RZ ;  /* 0x00006400c6c37a24 */ /* 0x000fe400078e02ff */
[----:B------:R-:W-:Y:S02]  /*2df20*/  IMAD R191, R196, c[0x0][0x190], RZ ;  /* 0x00006400c4bf7a24 */ /* 0x000fe400078e02ff */
[----:B------:R-:W-:Y:S02]  /*2df30*/  IMAD R192, R199, c[0x0][0x190], RZ ;  /* 0x00006400c7c07a24 */ /* 0x000fe400078e02ff */
[----:B------:R-:W-:Y:S01]  /*2df40*/  IMAD R196, R200, c[0x0][0x190], RZ ;  /* 0x00006400c8c47a24 */ /* 0x000fe200078e02ff */
[----:B------:R-:W-:Y:S01]  /*2df50*/  MOV R242, R216 ;  /* 0x000000d800f27202 */ /* 0x000fe20000000f00 */
[----:B------:R-:W-:Y:S01]  /*2df60*/  IMAD.MOV.U32 R251, RZ, RZ, R234 ;  /* 0x000000fffffb7224 */ /* 0x000fe200078e00ea */
[----:B------:R-:W-:Y:S01]  /*2df70*/  MOV R234, R204 ;  /* 0x000000cc00ea7202 */ /* 0x000fe20000000f00 */
[----:B------:R-:W-:-:S02]  /*2df80*/  IMAD.MOV.U32 R245, RZ, RZ, R212 ;  /* 0x000000fffff57224 */ /* 0x000fc400078e00d4 */
[----:B------:R-:W-:Y:S02]  /*2df90*/  IMAD.MOV.U32 R244, RZ, RZ, R205 ;  /* 0x000000fffff47224 */ /* 0x000fe400078e00cd */
[----:B------:R-:W-:Y:S02]  /*2dfa0*/  IMAD.MOV.U32 R0, RZ, RZ, R206 ;  /* 0x000000ffff007224 */ /* 0x000fe400078e00ce */
[----:B---3--:R-:W-:Y:S02]  /*2dfb0*/  IMAD R198, R237, c[0x0][0x190], RZ ;  /* 0x00006400edc67a24 */ /* 0x008fe400078e02ff */
[----:B------:R-:W3:Y:S01]  /*2dfc0*/  LDL.LU R237, [R1+0x488] ;  /* 0x0004880001ed7983 */ /* 0x000ee20000300800 */
[----:B------:R-:W-:-:S03]  /*2dfd0*/  IMAD R199, R219, c[0x0][0x190], RZ ;  /* 0x00006400dbc77a24 */ /* 0x000fc600078e02ff */
[----:B------:R-:W3:Y:S01]  /*2dfe0*/  LDL.LU R219, [R1+0x484] ;  /* 0x0004840001db7983 */ /* 0x000ee20000300800 */
[----:B------:R-:W-:-:S03]  /*2dff0*/  IMAD R200, R218, c[0x0][0x190], RZ ;  /* 0x00006400dac87a24 */ /* 0x000fc600078e02ff */
[----:B------:R-:W3:Y:S04]  /*2e000*/  LDL.LU R218, [R1+0x480] ;  /* 0x0004800001da7983 */ /* 0x000ee80000300800 */
[----:B-1----:R-:W3:Y:S04]  /*2e010*/  LDL.LU R9, [R1+0x5e0] ;  /* 0x0005e00001097983 */ /* 0x002ee80000300800 */
        /* <DEDUP_REMOVED lines=11> */
[----:B------:R-:W-:Y:S02]  /*2e0d0*/  IMAD.MOV.U32 R215, RZ, RZ, R238 ;  /* 0x000000ffffd77224 */ /* 0x000fe400078e00ee */
[----:B------:R-:W-:Y:S02]  /*2e0e0*/  IMAD.MOV.U32 R246, RZ, RZ, R214 ;  /* 0x000000fffff67224 */ /* 0x000fe400078e00d6 */
[----:B------:R-:W-:-:S02]  /*2e0f0*/  IMAD.MOV.U32 R238, RZ, RZ, R207 ;  /* 0x000000ffffee7224 */ /* 0x000fc400078e00cf */
[----:B------:R-:W-:Y:S02]  /*2e100*/  IMAD.MOV.U32 R4, RZ, RZ, R247 ;  /* 0x000000ffff047224 */ /* 0x000fe400078e00f7 */
[----:B------:R-:W-:Y:S01]  /*2e110*/  IMAD.MOV.U32 R247, RZ, RZ, R243 ;  /* 0x000000fffff77224 */ /* 0x000fe200078e00f3 */
[----:B------:R-:W-:Y:S01]  /*2e120*/  MOV R243, R234 ;  /* 0x000000ea00f37202 */ /* 0x000fe20000000f00 */
[----:B------:R-:W-:Y:S02]  /*2e130*/  IMAD.MOV.U32 R250, RZ, RZ, R239 ;  /* 0x000000fffffa7224 */ /* 0x000fe400078e00ef */
[----:B------:R-:W-:Y:S02]  /*2e140*/  IMAD.MOV.U32 R214, RZ, RZ, R209 ;  /* 0x000000ffffd67224 */ /* 0x000fe400078e00d1 */
[----:B------:R-:W-:Y:S02]  /*2e150*/  IMAD.MOV.U32 R239, RZ, RZ, R208 ;  /* 0x000000ffffef7224 */ /* 0x000fe400078e00d0 */
[----:B------:R-:W-:-:S02]  /*2e160*/  IMAD.MOV.U32 R234, RZ, RZ, R210 ;  /* 0x000000ffffea7224 */ /* 0x000fc400078e00d2 */
[----:B------:R-:W-:Y:S02]  /*2e170*/  IMAD.MOV.U32 R3, RZ, RZ, R246 ;  /* 0x000000ffff037224 */ /* 0x000fe400078e00f6 */
[----:B------:R-:W-:Y:S02]  /*2e180*/  IMAD.MOV.U32 R2, RZ, RZ, R251 ;  /* 0x000000ffff027224 */ /* 0x000fe400078e00fb */
        /* <DEDUP_REMOVED lines=9> */
[----:B---3--:R-:W-:-:S02]  /*2e220*/  IMAD R207, R237, c[0x0][0x190], RZ ;  /* 0x00006400edcf7a24 */ /* 0x008fc400078e02ff */
[----:B------:R-:W3:Y:S04]  /*2e230*/  LDL.LU R237, [R1+0x468] ;  /* 0x0004680001ed7983 */ /* 0x000ee80000300800 */
[----:B------:R-:W3:Y:S01]  /*2e240*/  LDL.LU R217, [R1+0x464] ;  /* 0x0004640001d97983 */ /* 0x000ee20000300800 */
[----:B------:R-:W-:Y:S02]  /*2e250*/  IMAD R208, R219, c[0x0][0x190], RZ ;  /* 0x00006400dbd07a24 */ /* 0x000fe400078e02ff */
[----:B------:R-:W-:Y:S02]  /*2e260*/  IMAD R209, R218, c[0x0][0x190], RZ ;  /* 0x00006400dad17a24 */ /* 0x000fe400078e02ff */
[----:B------:R-:W3:Y:S04]  /*2e270*/  LDL.LU R218, [R1+0x460] ;  /* 0x0004600001da7983 */ /* 0x000ee80000300800 */
[----:B------:R-:W3:Y:S01]  /*2e280*/  LDL.LU R219, [R1+0x45c] ;  /* 0x00045c0001db7983 */ /* 0x000ee20000300800 */
[----:B------:R-:W-:-:S02]  /*2e290*/  IMAD R210, R212, c[0x0][0x190], RZ ;  /* 0x00006400d4d27a24 */ /* 0x000fc400078e02ff */
[----:B------:R-:W-:Y:S02]  /*2e2a0*/  IMAD R211, R216, c[0x0][0x190], RZ ;  /* 0x00006400d8d37a24 */ /* 0x000fe400078e02ff */
[----:B--2---:R-:W-:Y:S02]  /*2e2b0*/  IMAD R212, R220, c[0x0][0x190], RZ ;  /* 0x00006400dcd47a24 */ /* 0x004fe400078e02ff */
[----:B------:R-:W2:Y:S04]  /*2e2c0*/  LDL.LU R220, [R1+0x458] ;  /* 0x0004580001dc7983 */ /* 0x000ea80000300800 */
[----:B------:R-:W2:Y:S01]  /*2e2d0*/  LDL.LU R15, [R1+0x610] ;  /* 0x00061000010f7983 */ /* 0x000ea20000300800 */
[----:B----4-:R-:W-:-:S03]  /*2e2e0*/  IMAD R213, R222, c[0x0][0x190], RZ ;  /* 0x00006400ded57a24 */ /* 0x010fc600078e02ff */
[----:B------:R-:W4:Y:S01]  /*2e2f0*/  LDL.LU R222, [R1+0x454] ;  /* 0x0004540001de7983 */ /* 0x000f220000300800 */
[----:B------:R-:W-:-:S03]  /*2e300*/  IMAD R216, R224, c[0x0][0x190], RZ ;  /* 0x00006400e0d87a24 */ /* 0x000fc600078e02ff */
[----:B------:R-:W2:Y:S04]  /*2e310*/  LDL.LU R224, [R1+0x450] ;  /* 0x0004500001e07983 */ /* 0x000ea80000300800 */
[----:B------:R-:W3:Y:S04]  /*2e320*/  LDL.LU R223, [R1+0x44c] ;  /* 0x00044c0001df7983 */ /* 0x000ee80000300800 */
[----:B------:R-:W3:Y:S04]  /*2e330*/  LDL.LU R16, [R1+0x5cc] ;  /* 0x0005cc0001107983 */ /* 0x000ee80000300800 */
[----:B------:R-:W3:Y:S04]  /*2e340*/  LDL.LU R8, [R1+0x638] ;  /* 0x0006380001087983 */ /* 0x000ee80000300800 */
[----:B------:R-:W3:Y:S01]  /*2e350*/  LDL.LU R247, [R1+0x5d4] ;  /* 0x0005d40001f77983 */ /* 0x000ee20000300800 */
[CC--:B------:R-:W-:Y:S01]  /*2e360*/  LEA R10, P3, R252.reuse, R248.reuse, 0x2 ;  /* 0x000000f8fc0a7211 */ /* 0x0c0fe200078610ff */
[----:B------:R-:W-:Y:S01]  /*2e370*/  IMAD.MOV.U32 R5, RZ, RZ, R4 ;  /* 0x000000ffff057224 */ /* 0x000fe200078e0004 */
[----:B------:R-:W-:Y:S01]  /*2e380*/  MOV R4, R251 ;  /* 0x000000fb00047202 */ /* 0x000fe20000000f00 */
[----:B------:R-:W-:Y:S01]  /*2e390*/  IMAD.MOV.U32 R251, RZ, RZ, R244 ;  /* 0x000000fffffb7224 */ /* 0x000fe200078e00f4 */
[----:B------:R-:W-:Y:S01]  /*2e3a0*/  LEA.HI.X.SX32 R11, R252, R249, 0x2, P3 ;  /* 0x000000f9fc0b7211 */ /* 0x000fe200018f16ff */
[----:B------:R-:W-:Y:S01]  /*2e3b0*/  IMAD.MOV.U32 R244, RZ, RZ, R221 ;  /* 0x000000fffff47224 */ /* 0x000fe200078e00dd */
[----:B------:R-:W-:-:S04]  /*2e3c0*/  LEA R12, P1, R225, R248, 0x2 ;  /* 0x000000f8e10c7211 */ /* 0x000fc800078210ff */
[----:B------:R-:W-:Y:S01]  /*2e3d0*/  LEA.HI.X.SX32 R13, R225, R249, 0x2, P1 ;  /* 0x000000f9e10d7211 */ /* 0x000fe200008f16ff */
[----:B----4-:R-:W-:Y:S02]  /*2e3e0*/  IMAD R221, R222, c[0x0][0x190], RZ ;  /* 0x00006400dedd7a24 */ /* 0x010fe400078e02ff */
[----:B--2---:R-:W-:Y:S02]  /*2e3f0*/  IMAD R222, R224, c[0x0][0x190], RZ ;  /* 0x00006400e0de7a24 */ /* 0x004fe400078e02ff */
[----:B------:R-:W2:Y:S04]  /*2e400*/  LDL.LU R224, [R1+0x448] ;  /* 0x0004480001e07983 */ /* 0x000ea80000300800 */
[----:B------:R3:W-:Y:S04]  /*2e410*/  STL.64 [R1+0x2110], R10 ;  /* 0x0021100a01007387 */ /* 0x0007e80000100a00 */
[----:B------:R-:W4:Y:S04]  /*2e420*/  LDL.LU R14, [R1+0x648] ;  /* 0x00064800010e7983 */ /* 0x000f280000300800 */
[----:B------:R-:W2:Y:S04]  /*2e430*/  LDL.LU R225, [R1+0x444] ;  /* 0x0004440001e17983 */ /* 0x000ea80000300800 */
[----:B------:R-:W2:Y:S01]  /*2e440*/  LDL.LU R17, [R1+0x5f0] ;  /* 0x0005f00001117983 */ /* 0x000ea20000300800 */
[----:B---3--:R-:W-:-:S03]  /*2e450*/  LEA R10, P3, R16, R248, 0x2 ;  /* 0x000000f8100a7211 */ /* 0x008fc600078610ff */
[----:B------:R1:W-:Y:S01]  /*2e460*/  STL.64 [R1+0x20f8], R12 ;  /* 0x0020f80c01007387 */ /* 0x0003e20000100a00 */
[----:B------:R-:W-:-:S05]  /*2e470*/  LEA.HI.X.SX32 R11, R16, R249, 0x2, P3 ;  /* 0x000000f9100b7211 */ /* 0x000fca00018f16ff */
[----:B------:R3:W-:Y:S01]  /*2e480*/  STL.64 [R1+0x20f0], R10 ;  /* 0x0020f00a01007387 */ /* 0x0007e20000100a00 */
[----:B-1----:R-:W-:-:S04]  /*2e490*/  LEA R12, P1, R247, R248, 0x2 ;  /* 0x000000f8f70c7211 */ /* 0x002fc800078210ff */
[-C--:B------:R-:W-:Y:S02]  /*2e4a0*/  LEA.HI.X.SX32 R13, R247, R249.reuse, 0x2, P1 ;  /* 0x000000f9f70d7211 */ /* 0x080fe400008f16ff */
[C---:B---3--:R-:W-:Y:S01]  /*2e4b0*/  LEA R10, P3, R9.reuse, R248, 0x2 ;  /* 0x000000f8090a7211 */ /* 0x048fe200078610ff */
[----:B------:R-:W-:Y:S02]  /*2e4c0*/  IMAD.MOV.U32 R247, RZ, RZ, R226 ;  /* 0x000000fffff77224 */ /* 0x000fe400078e00e2 */
[----:B------:R-:W3:Y:S01]  /*2e4d0*/  LDL.LU R226, [R1+0x440] ;  /* 0x0004400001e27983 */ /* 0x000ee20000300800 */
[----:B------:R-:W-:-:S03]  /*2e4e0*/  LEA.HI.X.SX32 R11, R9, R249, 0x2, P3 ;  /* 0x000000f9090b7211 */ /* 0x000fc600018f16ff */
[----:B------:R1:W-:Y:S04]  /*2e4f0*/  STL.64 [R1+0x20e0], R12 ;  /* 0x0020e00c01007387 */ /* 0x0003e80000100a00 */
[----:B------:R-:W3:Y:S01]  /*2e500*/  LDL.LU R9, [R1+0x620] ;  /* 0x0006200001097983 */ /* 0x000ee20000300800 */
[----:B------:R-:W-:-:S03]  /*2e510*/  IMAD R227, R227, c[0x0][0x190], RZ ;  /* 0x00006400e3e37a24 */ /* 0x000fc600078e02ff */
[----:B------:R-:W-:Y:S02]  /*2e520*/  STL.64 [R1+0x20d8], R10 ;  /* 0x0020d80a01007387 */ /* 0x000fe40000100a00 */
[----:B-1----:R-:W-:Y:S01]  /*2e530*/  LEA R12, P1, R227, R248, 0x2 ;  /* 0x000000f8e30c7211 */ /* 0x002fe200078210ff */
[----:B------:R-:W-:-:S03]  /*2e540*/  IMAD R228, R228, c[0x0][0x190], RZ ;  /* 0x00006400e4e47a24 */ /* 0x000fc600078e02ff */
[----:B------:R-:W-:Y:S02]  /*2e550*/  LEA.HI.X.SX32 R13, R227, R249, 0x2, P1 ;  /* 0x000000f9e30d7211 */ /* 0x000fe400008f16ff */
[----:B------:R-:W4:Y:S04]  /*2e560*/  LDL.LU R227, [R1+0x43c] ;  /* 0x00043c0001e37983 */ /* 0x000f280000300800 */
[----:B------:R1:W-:Y:S01]  /*2e570*/  STL.64 [R1+0x20c8], R12 ;  /* 0x0020c80c01007387 */ /* 0x0003e20000100a00 */
[----:B------:R-:W-:Y:S01]  /*2e580*/  IMAD R229, R229, c[0x0][0x190], RZ ;  /* 0x00006400e5e57a24 */ /* 0x000fe200078e02ff */
[----:B-1----:R-:W-:-:S04]  /*2e590*/  LEA R12, P1, R228, R248, 0x2 ;  /* 0x000000f8e40c7211 */ /* 0x002fc800078210ff */
[----:B------:R-:W-:Y:S02]  /*2e5a0*/  LEA.HI.X.SX32 R13, R228, R249, 0x2, P1 ;  /* 0x000000f9e40d7211 */ /* 0x000fe400008f16ff */
[----:B--2---:R-:W-:-:S04]  /*2e5b0*/  LEA R10, P3, R17, R248, 0x2 ;  /* 0x000000f8110a7211 */ /* 0x004fc800078610ff */
[----:B------:R-:W-:-:S05]  /*2e5c0*/  LEA.HI.X.SX32 R11, R17, R249, 0x2, P3 ;  /* 0x000000f9110b7211 */ /* 0x000fca00018f16ff */
[----:B------:R1:W-:Y:S04]  /*2e5d0*/  STL.64 [R1+0x20c0], R10 ;  /* 0x0020c00a01007387 */ /* 0x0003e80000100a00 */
[----:B------:R-:W2:Y:S01]  /*2e5e0*/  LDL.LU R228, [R1+0x438] ;  /* 0x0004380001e47983 */ /* 0x000ea20000300800 */
[----:B-1----:R-:W-:-:S03]  /*2e5f0*/  LEA R10, P3, R15, R248, 0x2 ;  /* 0x000000f80f0a7211 */ /* 0x002fc600078610ff */
[----:B------:R3:W-:Y:S01]  /*2e600*/  STL.64 [R1+0x20b0], R12 ;  /* 0x0020b00c01007387 */ /* 0x0007e20000100a00 */
[----:B------:R-:W-:-:S05]  /*2e610*/  LEA.HI.X.SX32 R11, R15, R249, 0x2, P3 ;  /* 0x000000f90f0b7211 */ /* 0x000fca00018f16ff */
[----:B------:R1:W-:Y:S01]  /*2e620*/  STL.64 [R1+0x20a8], R10 ;  /* 0x0020a80a01007387 */ /* 0x0003e20000100a00 */
[----:B---3--:R-:W-:-:S04]  /*2e630*/  LEA R12, P1, R9, R248, 0x2 ;  /* 0x000000f8090c7211 */ /* 0x008fc800078210ff */
[----:B------:R-:W-:Y:S02]  /*2e640*/  LEA.HI.X.SX32 R13, R9, R249, 0x2, P1 ;  /* 0x000000f9090d7211 */ /* 0x000fe400008f16ff */
[----:B-1----:R-:W-:-:S03]  /*2e650*/  LEA R10, P3, R229, R248, 0x2 ;  /* 0x000000f8e50a7211 */ /* 0x002fc600078610ff */
[----:B------:R1:W-:Y:S01]  /*2e660*/  STL.64 [R1+0x2098], R12 ;  /* 0x0020980c01007387 */ /* 0x0003e20000100a00 */
[----:B------:R-:W-:-:S03]  /*2e670*/  LEA.HI.X.SX32 R11, R229, R249, 0x2, P3 ;  /* 0x000000f9e50b7211 */ /* 0x000fc600018f16ff */
[----:B------:R-:W3:Y:S04]  /*2e680*/  LDL.LU R229, [R1+0x434] ;  /* 0x0004340001e57983 */ /* 0x000ee80000300800 */
[----:B------:R4:W-:Y:S04]  /*2e690*/  STL.64 [R1+0x2090], R10 ;  /* 0x0020900a01007387 */ /* 0x0009e80000100a00 */
[----:B------:R-:W2:Y:S01]  /*2e6a0*/  LDL.LU R15, [R1+0x6ac] ;  /* 0x0006ac00010f7983 */ /* 0x000ea20000300800 */
[----:B-1----:R-:W-:-:S03]  /*2e6b0*/  LEA R12, P1, R8, R248, 0x2 ;  /* 0x000000f8080c7211 */ /* 0x002fc600078210ff */
[----:B------:R-:W2:Y:S01]  /*2e6c0*/  LDL.LU R9, [R1+0x660] ;  /* 0x0006600001097983 */ /* 0x000ea20000300800 */
[----:B------:R-:W-:Y:S02]  /*2e6d0*/  LEA.HI.X.SX32 R13, R8, R249, 0x2, P1 ;  /* 0x000000f9080d7211 */ /* 0x000fe400008f16ff */
[----:B----4-:R-:W-:-:S04]  /*2e6e0*/  LEA R10, P3, R230, R248, 0x2 ;  /* 0x000000f8e60a7211 */ /* 0x010fc800078610ff */
[----:B------:R-:W-:Y:S01]  /*2e6f0*/  LEA.HI.X.SX32 R11, R230, R249, 0x2, P3 ;  /* 0x000000f9e60b7211 */ /* 0x000fe200018f16ff */
[----:B------:R1:W-:Y:S04]  /*2e700*/  STL.64 [R1+0x2080], R12 ;  /* 0x0020800c01007387 */ /* 0x0003e80000100a00 */
[----:B------:R-:W4:Y:S04]  /*2e710*/  LDL.LU R230, [R1+0x430] ;  /* 0x0004300001e67983 */ /* 0x000f280000300800 */
[----:B------:R1:W-:Y:S04]  /*2e720*/  STL.64 [R1+0x2078], R10 ;  /* 0x0020780a01007387 */ /* 0x0003e80000100a00 */
[----:B------:R-:W3:Y:S01]  /*2e730*/  LDL.LU R17, [R1+0x66c] ;  /* 0x00066c0001117983 */ /* 0x000ee20000300800 */
[----:B-1----:R-:W-:-:S02]  /*2e740*/  LEA R12, P1, R14, R248, 0x2 ;  /* 0x000000f80e0c7211 */ /* 0x002fc400078210ff */
[----:B------:R-:W-:Y:S02]  /*2e750*/  MOV R8, R7 ;  /* 0x0000000700087202 */ /* 0x000fe40000000f00 */
[-C--:B------:R-:W-:Y:S01]  /*2e760*/  LEA.HI.X.SX32 R13, R14, R249.reuse, 0x2, P1 ;  /* 0x000000f90e0d7211 */ /* 0x080fe200008f16ff */
[----:B------:R-:W-:Y:S01]  /*2e770*/  IMAD.MOV.U32 R7, RZ, RZ, R5 ;  /* 0x000000ffff077224 */ /* 0x000fe200078e0005 */
[CC--:B------:R-:W-:Y:S01]  /*2e780*/  LEA R10, P3, R231.reuse, R248.reuse, 0x2 ;  /* 0x000000f8e70a7211 */ /* 0x0c0fe200078610ff */
[----:B------:R-:W4:Y:S03]  /*2e790*/  LDL.LU R5, [R1+0x6d8] ;  /* 0x0006d80001057983 */ /* 0x000f260000300800 */
[----:B------:R-:W-:Y:S01]  /*2e7a0*/  LEA.HI.X.SX32 R11, R231, R249, 0x2, P3 ;  /* 0x000000f9e70b7211 */ /* 0x000fe200018f16ff */
[----:B------:R-:W4:Y:S04]  /*2e7b0*/  LDL.LU R14, [R1+0x6e0] ;  /* 0x0006e000010e7983 */ /* 0x000f280000300800 */
[----:B------:R-:W-:Y:S04]  /*2e7c0*/  STL.64 [R1+0x2068], R12 ;  /* 0x0020680c01007387 */ /* 0x000fe80000100a00 */
        /* <DEDUP_REMOVED lines=8> */
[----:B------:R-:W2:Y:S04]  /*2e850*/  LDL.LU R16, [R1+0x69c] ;  /* 0x00069c0001107983 */ /* 0x000ea80000300800 */
[----:B------:R-:W4:Y:S01]  /*2e860*/  LDL.LU R232, [R1+0x428] ;  /* 0x0004280001e87983 */ /* 0x000f220000300800 */
[----:B---3--:R-:W-:-:S03]  /*2e870*/  LEA R12, P1, R17, R248, 0x2 ;  /* 0x000000f8110c7211 */ /* 0x008fc600078210ff */
[----:B------:R-:W3:Y:S04]  /*2e880*/  LDL.LU R9, [R1+0x6f0] ;  /* 0x0006f00001097983 */ /* 0x000ee80000300800 */
[----:B------:R1:W-:Y:S01]  /*2e890*/  STL.64 [R1+0x2048], R10 ;  /* 0x0020480a01007387 */ /* 0x0003e20000100a00 */
[----:B------:R-:W-:Y:S02]  /*2e8a0*/  LEA.HI.X.SX32 R13, R17, R249, 0x2, P1 ;  /* 0x000000f9110d7211 */ /* 0x000fe400008f16ff */
[----:B-1----:R-:W-:-:S03]  /*2e8b0*/  LEA R10, P3, R233, R248, 0x2 ;  /* 0x000000f8e90a7211 */ /* 0x002fc600078610ff */
[----:B------:R1:W-:Y:S01]  /*2e8c0*/  STL.64 [R1+0x2038], R12 ;  /* 0x0020380c01007387 */ /* 0x0003e20000100a00 */
[----:B------:R-:W-:-:S03]  /*2e8d0*/  LEA.HI.X.SX32 R11, R233, R249, 0x2, P3 ;  /* 0x000000f9e90b7211 */ /* 0x000fc600018f16ff */
[----:B------:R-:W3:Y:S04]  /*2e8e0*/  LDL.LU R233, [R1+0x424] ;  /* 0x0004240001e97983 */ /* 0x000ee80000300800 */
[----:B------:R-:W-:Y:S04]  /*2e8f0*/  STL.64 [R1+0x2030], R10 ;  /* 0x0020300a01007387 */ /* 0x000fe80000100a00 */
[----:B------:R-:W3:Y:S01]  /*2e900*/  LDL.LU R17, [R1+0x6c0] ;  /* 0x0006c00001117983 */ /* 0x000ee20000300800 */
[----:B------:R-:W-:-:S05]  /*2e910*/  IMAD R236, R236, c[0x0][0x190], RZ ;  /* 0x00006400ecec7a24 */ /* 0x000fca00078e02ff */
[----:B-1----:R-:W-:Y:S01]  /*2e920*/  LEA R12, P1, R236, R248, 0x2 ;  /* 0x000000f8ec0c7211 */ /* 0x002fe200078210ff */
[----:B------:R-:W-:-:S03]  /*2e930*/  IMAD R240, R240, c[0x0][0x190], RZ ;  /* 0x00006400f0f07a24 */ /* 0x000fc600078e02ff */
[----:B------:R-:W-:Y:S02]  /*2e940*/  LEA.HI.X.SX32 R13, R236, R249, 0x2, P1 ;  /* 0x000000f9ec0d7211 */ /* 0x000fe400008f16ff */
[----:B------:R-:W4:Y:S04]  /*2e950*/  LDL.LU R236, [R1+0x420] ;  /* 0x0004200001ec7983 */ /* 0x000f280000300800 */
        /* <DEDUP_REMOVED lines=9> */
[----:B------:R3:W-:Y:S01]  /*2e9f0*/  STL.64 [R1+0x2008], R12 ;  /* 0x0020080c01007387 */ /* 0x0007e20000100a00 */
[----:B-1----:R-:W-:-:S04]  /*2ea00*/  LEA R10, P3, R15, R248, 0x2 ;  /* 0x000000f80f0a7211 */ /* 0x002fc800078610ff */
[----:B------:R-:W-:-:S05]  /*2ea10*/  LEA.HI.X.SX32 R11, R15, R249, 0x2, P3 ;  /* 0x000000f90f0b7211 */ /* 0x000fca00018f16ff */
[----:B------:R1:W-:Y:S04]  /*2ea20*/  STL.64 [R1+0x2000], R10 ;  /* 0x0020000a01007387 */ /* 0x0003e80000100a00 */
[----:B------:R-:W2:Y:S01]  /*2ea30*/  LDL.LU R15, [R1+0x6e4] ;  /* 0x0006e400010f7983 */ /* 0x000ea20000300800 */
[-C--:B---3--:R-:W-:Y:S02]  /*2ea40*/  LEA R12, P1, R17, R248.reuse, 0x2 ;  /* 0x000000f8110c7211 */ /* 0x088fe400078210ff */
[----:B-1----:R-:W-:Y:S02]  /*2ea50*/  LEA R10, P3, R241, R248, 0x2 ;  /* 0x000000f8f10a7211 */ /* 0x002fe400078610ff */
[-C--:B------:R-:W-:Y:S02]  /*2ea60*/  LEA.HI.X.SX32 R13, R17, R249.reuse, 0x2, P1 ;  /* 0x000000f9110d7211 */ /* 0x080fe400008f16ff */
[----:B------:R-:W-:-:S03]  /*2ea70*/  LEA.HI.X.SX32 R11, R241, R249, 0x2, P3 ;  /* 0x000000f9f10b7211 */ /* 0x000fc600018f16ff */
[----:B------:R4:W-:Y:S04]  /*2ea80*/  STL.64 [R1+0x1ff0], R12 ;  /* 0x001ff00c01007387 */ /* 0x0009e80000100a00 */
[----:B------:R1:W-:Y:S04]  /*2ea90*/  STL.64 [R1+0x1fe8], R10 ;  /* 0x001fe80a01007387 */ /* 0x0003e80000100a00 */
[----:B------:R-:W3:Y:S01]  /*2eaa0*/  LDL.LU R241, [R1+0x500] ;  /* 0x0005000001f17983 */ /* 0x000ee20000300800 */
[----:B----4-:R-:W-:-:S03]  /*2eab0*/  LEA R12, P1, R5, R248, 0x2 ;  /* 0x000000f8050c7211 */ /* 0x010fc600078210ff */
[----:B------:R-:W4:Y:S01]  /*2eac0*/  LDL.LU R19, [R1+0x704] ;  /* 0x0007040001137983 */ /* 0x000f220000300800 */
[----:B------:R-:W-:-:S03]  /*2ead0*/  LEA.HI.X.SX32 R13, R5, R249, 0x2, P1 ;  /* 0x000000f9050d7211 */ /* 0x000fc600008f16ff */
[----:B------:R-:W3:Y:S04]  /*2eae0*/  LDL.LU R5, [R1+0x758] ;  /* 0x0007580001057983 */ /* 0x000ee80000300800 */
[----:B------:R-:W3:Y:S04]  /*2eaf0*/  LDL.LU R26, [R1+0x770] ;  /* 0x00077000011a7983 */ /* 0x000ee80000300800 */
[----:B------:R-:W-:Y:S04]  /*2eb00*/  STL.64 [R1+0x728], R12 ;  /* 0x0007280c01007387 */ /* 0x000fe80000100a00 */
[----:B------:R-:W3:Y:S04]  /*2eb10*/  LDL.LU R20, [R1+0xa44] ;  /* 0x000a440001147983 */ /* 0x000ee80000300800 */
[----:B------:R-:W3:Y:S01]  /*2eb20*/  LDL.LU R17, [R1+0x714] ;  /* 0x0007140001117983 */ /* 0x000ee20000300800 */
[----:B-1----:R-:W-:-:S04]  /*2eb30*/  LEA R10, P3, R14, R248, 0x2 ;  /* 0x000000f80e0a7211 */ /* 0x002fc800078610ff */
[----:B------:R-:W-:-:S05]  /*2eb40*/  LEA.HI.X.SX32 R11, R14, R249, 0x2, P3 ;  /* 0x000000f90e0b7211 */ /* 0x000fca00018f16ff */
[----:B------:R1:W-:Y:S02]  /*2eb50*/  STL.64 [R1+0x720], R10 ;  /* 0x0007200a01007387 */ /* 0x0003e40000100a00 */
[----:B-1----:R-:W-:-:S04]  /*2eb60*/  LEA R10, P3, R9, R248, 0x2 ;  /* 0x000000f8090a7211 */ /* 0x002fc800078610ff */
[----:B------:R-:W-:Y:S02]  /*2eb70*/  LEA.HI.X.SX32 R11, R9, R249, 0x2, P3 ;  /* 0x000000f9090b7211 */ /* 0x000fe400018f16ff */
[----:B--2---:R-:W-:-:S04]  /*2eb80*/  LEA R12, P1, R15, R248, 0x2 ;  /* 0x000000f80f0c7211 */ /* 0x004fc800078210ff */
[----:B------:R-:W-:-:S05]  /*2eb90*/  LEA.HI.X.SX32 R13, R15, R249, 0x2, P1 ;  /* 0x000000f90f0d7211 */ /* 0x000fca00008f16ff */
[----:B------:R-:W-:Y:S04]  /*2eba0*/  STL.64 [R1+0x6e8], R12 ;  /* 0x0006e80c01007387 */ /* 0x000fe80000100a00 */
[----:B------:R1:W-:Y:S04]  /*2ebb0*/  STL.64 [R1+0x6e0], R10 ;  /* 0x0006e00a01007387 */ /* 0x0003e80000100a00 */
[----:B-1----:R-:W2:Y:S01]  /*2ebc0*/  LDL.LU R10, [R1+0xc28] ;  /* 0x000c2800010a7983 */ /* 0x002ea20000300800 */
[----:B----4-:R-:W-:-:S03]  /*2ebd0*/  LEA R12, P1, R19, R248, 0x2 ;  /* 0x000000f8130c7211 */ /* 0x010fc600078210ff */
[----:B------:R-:W4:Y:S01]  /*2ebe0*/  LDL.LU R9, [R1+0x730] ;  /* 0x0007300001097983 */ /* 0x000f220000300800 */
[----:B------:R-:W-:-:S03]  /*2ebf0*/  LEA.HI.X.SX32 R13, R19, R249, 0x2, P1 ;  /* 0x000000f9130d7211 */ /* 0x000fc600008f16ff */
[----:B------:R-:W2:Y:S04]  /*2ec00*/  LDL.LU R16, [R1+0x788] ;  /* 0x0007880001107983 */ /* 0x000ea80000300800 */
[----:B------:R-:W2:Y:S04]  /*2ec10*/  LDL.LU R11, [R1+0x794] ;  /* 0x00079400010b7983 */ /* 0x000ea80000300800 */
[----:B------:R1:W-:Y:S01]  /*2ec20*/  STL.64 [R1+0x6b8], R12 ;  /* 0x0006b80c01007387 */ /* 0x0003e20000100a00 */
[----:B---3--:R-:W-:-:S04]  /*2ec30*/  LEA R14, P3, R17, R248, 0x2 ;  /* 0x000000f8110e7211 */ /* 0x008fc800078610ff */
[----:B------:R-:W-:-:S05]  /*2ec40*/  LEA.HI.X.SX32 R15, R17, R249, 0x2, P3 ;  /* 0x000000f9110f7211 */ /* 0x000fca00018f16ff */
[----:B------:R-:W-:Y:S04]  /*2ec50*/  STL.64 [R1+0x6b0], R14 ;  /* 0x0006b00e01007387 */ /* 0x000fe80000100a00 */
[----:B------:R-:W3:Y:S04]  /*2ec60*/  LDL.LU R17, [R1+0x748] ;  /* 0x0007480001117983 */ /* 0x000ee80000300800 */
[----:B------:R-:W2:Y:S04]  /*2ec70*/  LDL.LU R25, [R1+0x750] ;  /* 0x0007500001197983 */ /* 0x000ea80000300800 */
[----:B------:R-:W2:Y:S01]  /*2ec80*/  LDL.LU R22, [R1+0x754] ;  /* 0x0007540001167983 */ /* 0x000ea20000300800 */
[----:B-1----:R-:W-:Y:S01]  /*2ec90*/  LEA R12, P1, R18, R248, 0x2 ;  /* 0x000000f8120c7211 */ /* 0x002fe200078210ff */
[----:B------:R-:W-:-:S02]  /*2eca0*/  IMAD R252, R20, c[0x0][0x190], RZ ;  /* 0x0000640014fc7a24 */ /* 0x000fc400078e02ff */
[----:B------:R-:W2:Y:S01]  /*2ecb0*/  LDL.LU R19, [R1+0x7b8] ;  /* 0x0007b80001137983 */ /* 0x000ea20000300800 */
[----:B------:R-:W-:-:S03]  /*2ecc0*/  LEA.HI.X.SX32 R13, R18, R249, 0x2, P1 ;  /* 0x000000f9120d7211 */ /* 0x000fc600008f16ff */
[----:B------:R-:W2:Y:S04]  /*2ecd0*/  LDL.LU R27, [R1+0x7c4] ;  /* 0x0007c400011b7983 */ /* 0x000ea80000300800 */
[----:B------:R1:W-:Y:S02]  /*2ece0*/  STL.64 [R1+0x698], R12 ;  /* 0x0006980c01007387 */ /* 0x0003e40000100a00 */
[----:B-1----:R-:W-:-:S04]  /*2ecf0*/  LEA R12, P4, R252, R248, 0x2 ;  /* 0x000000f8fc0c7211 */ /* 0x002fc800078810ff */
[----:B------:R-:W-:Y:S02]  /*2ed00*/  LEA.HI.X.SX32 R13, R252, R249, 0x2, P4 ;  /* 0x000000f9fc0d7211 */ /* 0x000fe400020f16ff */
[----:B----4-:R-:W-:-:S04]  /*2ed10*/  LEA R14, P3, R9, R248, 0x2 ;  /* 0x000000f8090e7211 */ /* 0x010fc800078610ff */
[----:B------:R-:W-:Y:S01]  /*2ed20*/  LEA.HI.X.SX32 R15, R9, R249, 0x2, P3 ;  /* 0x000000f9090f7211 */ /* 0x000fe200018f16ff */
[----:B------:R-:W-:-:S04]  /*2ed30*/  IMAD.MOV.U32 R9, RZ, RZ, R8 ;  /* 0x000000ffff097224 */ /* 0x000fc800078e0008 */
[----:B------:R3:W-:Y:S04]  /*2ed40*/  STL.64 [R1+0x690], R14 ;  /* 0x0006900e01007387 */ /* 0x0007e80000100a00 */
[----:B------:R-:W4:Y:S04]  /*2ed50*/  LDL.LU R18, [R1+0x784] ;  /* 0x0007840001127983 */ /* 0x000f280000300800 */
[----:B------:R-:W4:Y:S04]  /*2ed60*/  LDL.LU R8, [R1+0x7d0] ;  /* 0x0007d00001087983 */ /* 0x000f280000300800 */
[----:B------:R1:W-:Y:S01]  /*2ed70*/  STL.64 [R1+0x740], R12 ;  /* 0x0007400c01007387 */ /* 0x0003e20000100a00 */
[----:B---3--:R-:W-:-:S02]  /*2ed80*/  LEA R14, P3, R17, R248, 0x2 ;  /* 0x000000f8110e7211 */ /* 0x008fc400078610ff */
[-C--:B--2---:R-:W-:Y:S02]  /*2ed90*/  LEA R20, P1, R25, R248.reuse, 0x2 ;  /* 0x000000f819147211 */ /* 0x084fe400078210ff */
[-C--:B------:R-:W-:Y:S02]  /*2eda0*/  LEA.HI.X.SX32 R15, R17, R249.reuse, 0x2, P3 ;  /* 0x000000f9110f7211 */ /* 0x080fe400018f16ff */
[CC--:B-1----:R-:W-:Y:S01]  /*2edb0*/  LEA R12, P4, R22.reuse, R248.reuse, 0x2 ;  /* 0x000000f8160c7211 */ /* 0x0c2fe200078810ff */
[----:B------:R-:W2:Y:S01]  /*2edc0*/  LDL.LU R17, [R1+0x7e0] ;  /* 0x0007e00001117983 */ /* 0x000ea20000300800 */
[-C--:B------:R-:W-:Y:S02]  /*2edd0*/  LEA.HI.X.SX32 R21, R25, R249.reuse, 0x2, P1 ;  /* 0x000000f919157211 */ /* 0x080fe400008f16ff */
[----:B------:R-:W-:Y:S01]  /*2ede0*/  LEA.HI.X.SX32 R13, R22, R249, 0x2, P4 ;  /* 0x000000f9160d7211 */ /* 0x000fe200020f16ff */
[----:B------:R1:W-:Y:S04]  /*2edf0*/  STL.64 [R1+0x1fe0], R14 ;  /* 0x001fe00e01007387 */ /* 0x0003e80000100a00 */
[----:B------:R3:W-:Y:S04]  /*2ee00*/  STL.64 [R1+0x1fd8], R20 ;  /* 0x001fd81401007387 */ /* 0x0007e80000100a00 */
[----:B------:R-:W-:Y:S04]  /*2ee10*/  STL.64 [R1+0x1fd0], R12 ;  /* 0x001fd00c01007387 */ /* 0x000fe80000100a00 */
[----:B------:R-:W2:Y:S04]  /*2ee20*/  LDL.LU R25, [R1+0x7a0] ;  /* 0x0007a00001197983 */ /* 0x000ea80000300800 */
[----:B------:R-:W2:Y:S01]  /*2ee30*/  LDL.LU R22, [R1+0x7ac] ;  /* 0x0007ac0001167983 */ /* 0x000ea20000300800 */
[----:B-1----:R-:W-:-:S02]  /*2ee40*/  LEA R14, P3, R5, R248, 0x2 ;  /* 0x000000f8050e7211 */ /* 0x002fc400078610ff */
[C---:B---3--:R-:W-:Y:S02]  /*2ee50*/  LEA R20, P1, R26.reuse, R248, 0x2 ;  /* 0x000000f81a147211 */ /* 0x048fe400078210ff */
[-C--:B------:R-:W-:Y:S02]  /*2ee60*/  LEA.HI.X.SX32 R15, R5, R249.reuse, 0x2, P3 ;  /* 0x000000f9050f7211 */ /* 0x080fe400018f16ff */
[----:B------:R-:W3:Y:S01]  /*2ee70*/  LDL.LU R5, [R1+0x808] ;  /* 0x0008080001057983 */ /* 0x000ee20000300800 */
[----:B------:R-:W-:-:S03]  /*2ee80*/  LEA.HI.X.SX32 R21, R26, R249, 0x2, P1 ;  /* 0x000000f91a157211 */ /* 0x000fc600008f16ff */
[----:B------:R-:W3:Y:S04]  /*2ee90*/  LDL.LU R24, [R1+0x81c] ;  /* 0x00081c0001187983 */ /* 0x000ee80000300800 */
[----:B------:R1:W-:Y:S04]  /*2eea0*/  STL.64 [R1+0x1fc8], R14 ;  /* 0x001fc80e01007387 */ /* 0x0003e80000100a00 */
[----:B------:R1:W-:Y:S02]  /*2eeb0*/  STL.64 [R1+0x1fc0], R20 ;  /* 0x001fc01401007387 */ /* 0x0003e40000100a00 */
[----:B-1----:R-:W-:-:S04]  /*2eec0*/  LEA R14, P3, R16, R248, 0x2 ;  /* 0x000000f8100e7211 */ /* 0x002fc800078610ff */
[----:B------:R-:W-:Y:S02]  /*2eed0*/  LEA.HI.X.SX32 R15, R16, R249, 0x2, P3 ;  /* 0x000000f9100f7211 */ /* 0x000fe400018f16ff */
[----:B------:R-:W-:-:S04]  /*2eee0*/  LEA R20, P1, R11, R248, 0x2 ;  /* 0x000000f80b147211 */ /* 0x000fc800078210ff */
[----:B------:R-:W-:Y:S02]  /*2eef0*/  LEA.HI.X.SX32 R21, R11, R249, 0x2, P1 ;  /* 0x000000f90b157211 */ /* 0x000fe400008f16ff */
[----:B----4-:R-:W-:-:S04]  /*2ef00*/  LEA R12, P4, R18, R248, 0x2 ;  /* 0x000000f8120c7211 */ /* 0x010fc800078810ff */
[----:B------:R-:W-:-:S05]  /*2ef10*/  LEA.HI.X.SX32 R13, R18, R249, 0x2, P4 ;  /* 0x000000f9120d7211 */ /* 0x000fca00020f16ff */
[----:B------:R2:W-:Y:S04]  /*2ef20*/  STL.64 [R1+0x1fb8], R12 ;  /* 0x001fb80c01007387 */ /* 0x0005e80000100a00 */
[----:B------:R-:W4:Y:S04]  /*2ef30*/  LDL.LU R18, [R1+0x7cc] ;  /* 0x0007cc0001127983 */ /* 0x000f280000300800 */
[----:B------:R-:W3:Y:S04]  /*2ef40*/  LDL.LU R16, [R1+0x830] ;  /* 0x0008300001107983 */ /* 0x000ee80000300800 */
[----:B------:R1:W-:Y:S04]  /*2ef50*/  STL.64 [R1+0x1fb0], R14 ;  /* 0x001fb00e01007387 */ /* 0x0003e80000100a00 */
[----:B------:R-:W3:Y:S04]  /*2ef60*/  LDL.LU R11, [R1+0x838] ;  /* 0x00083800010b7983 */ /* 0x000ee80000300800 */
[----:B------:R1:W-:Y:S01]  /*2ef70*/  STL.64 [R1+0x1fa8], R20 ;  /* 0x001fa81401007387 */ /* 0x0003e20000100a00 */
[----:B--2---:R-:W-:-:S02]  /*2ef80*/  LEA R12, P4, R25, R248, 0x2 ;  /* 0x000000f8190c7211 */ /* 0x004fc400078810ff */
[CC--:B-1----:R-:W-:Y:S02]  /*2ef90*/  LEA R14, P3, R22.reuse, R248.reuse, 0x2 ;  /* 0x000000f8160e7211 */ /* 0x0c2fe400078610ff */
[-C--:B------:R-:W-:Y:S02]  /*2efa0*/  LEA.HI.X.SX32 R13, R25, R249.reuse, 0x2, P4 ;  /* 0x000000f9190d7211 */ /* 0x080fe400020f16ff */
[-C--:B------:R-:W-:Y:S02]  /*2efb0*/  LEA.HI.X.SX32 R15, R22, R249.reuse, 0x2, P3 ;  /* 0x000000f9160f7211 */ /* 0x080fe400018f16ff */
[CC--:B------:R-:W-:Y:S01]  /*2efc0*/  LEA R20, P1, R19.reuse, R248.reuse, 0x2 ;  /* 0x000000f813147211 */ /* 0x0c0fe200078210ff */
[----:B------:R1:W-:Y:S03]  /*2efd0*/  STL.64 [R1+0x1fa0], R12 ;  /* 0x001fa00c01007387 */ /* 0x0003e60000100a00 */
[----:B------:R-:W-:Y:S01]  /*2efe0*/  LEA.HI.X.SX32 R21, R19, R249, 0x2, P1 ;  /* 0x000000f913157211 */ /* 0x000fe200008f16ff */
[----:B------:R-:W-:Y:S04]  /*2eff0*/  STL.64 [R1+0x1f98], R14 ;  /* 0x001f980e01007387 */ /* 0x000fe80000100a00 */
[----:B------:R-:W2:Y:S04]  /*2f000*/  LDL.LU R25, [R1+0x7f8] ;  /* 0x0007f80001197983 */ /* 0x000ea80000300800 */
[----:B------:R-:W3:Y:S01]  /*2f010*/  LDL.LU R19, [R1+0x800] ;  /* 0x0008000001137983 */ /* 0x000ee20000300800 */
[----:B-1----:R-:W-:-:S03]  /*2f020*/  LEA R12, P4, R27, R248, 0x2 ;  /* 0x000000f81b0c7211 */ /* 0x002fc600078810ff */
        /* <DEDUP_REMOVED lines=13> */
[----:B------:R-:W4:Y:S04]  /*2f100*/  LDL.LU R8, [R1+0x878] ;  /* 0x0008780001087983 */ /* 0x000f280000300800 */
[----:B------:R3:W-:Y:S04]  /*2f110*/  STL.64 [R1+0x1f78], R20 ;  /* 0x001f781401007387 */ /* 0x0007e80000100a00 */
[----:B------:R-:W4:Y:S04]  /*2f120*/  LDL.LU R17, [R1+0x888] ;  /* 0x0008880001117983 */ /* 0x000f280000300800 */
[----:B------:R1:W-:Y:S01]  /*2f130*/  STL.64 [R1+0x1f70], R12 ;  /* 0x001f700c01007387 */ /* 0x0003e20000100a00 */
[----:B--2---:R-:W-:-:S02]  /*2f140*/  LEA R14, P3, R25, R248, 0x2 ;  /* 0x000000f8190e7211 */ /* 0x004fc400078610ff */
[----:B---3--:R-:W-:Y:S02]  /*2f150*/  LEA R20, P1, R19, R248, 0x2 ;  /* 0x000000f813147211 */ /* 0x008fe400078210ff */
[-C--:B------:R-:W-:Y:S02]  /*2f160*/  LEA.HI.X.SX32 R15, R25, R249.reuse, 0x2, P3 ;  /* 0x000000f9190f7211 */ /* 0x080fe400018f16ff */
[----:B------:R-:W-:-:S03]  /*2f170*/  LEA.HI.X.SX32 R21, R19, R249, 0x2, P1 ;  /* 0x000000f913157211 */ /* 0x000fc600008f16ff */
[----:B------:R2:W-:Y:S04]  /*2f180*/  STL.64 [R1+0x1f68], R14 ;  /* 0x001f680e01007387 */ /* 0x0005e80000100a00 */
[----:B------:R-:W-:Y:S04]  /*2f190*/  STL.64 [R1+0x1f60], R20 ;  /* 0x001f601401007387 */ /* 0x000fe80000100a00 */
[----:B------:R-:W3:Y:S04]  /*2f1a0*/  LDL.LU R25, [R1+0x840] ;  /* 0x0008400001197983 */ /* 0x000ee80000300800 */
[----:B------:R-:W3:Y:S01]  /*2f1b0*/  LDL.LU R19, [R1+0x850] ;  /* 0x0008500001137983 */ /* 0x000ee20000300800 */
[----:B-1----:R-:W-:-:S02]  /*2f1c0*/  LEA R12, P4, R5, R248, 0x2 ;  /* 0x000000f8050c7211 */ /* 0x002fc400078810ff */
[CC--:B--2---:R-:W-:Y:S02]  /*2f1d0*/  LEA R14, P3, R24.reuse, R248.reuse, 0x2 ;  /* 0x000000f8180e7211 */ /* 0x0c4fe400078610ff */
[-C--:B------:R-:W-:Y:S02]  /*2f1e0*/  LEA.HI.X.SX32 R13, R5, R249.reuse, 0x2, P4 ;  /* 0x000000f9050d7211 */ /* 0x080fe400020f16ff */
[----:B------:R-:W-:Y:S01]  /*2f1f0*/  LEA.HI.X.SX32 R15, R24, R249, 0x2, P3 ;  /* 0x000000f9180f7211 */ /* 0x000fe200018f16ff */
[----:B------:R-:W2:Y:S04]  /*2f200*/  LDL.LU R5, [R1+0x8a8] ;  /* 0x0008a80001057983 */ /* 0x000ea80000300800 */
[----:B------:R-:W2:Y:S04]  /*2f210*/  LDL.LU R27, [R1+0x8ac] ;  /* 0x0008ac00011b7983 */ /* 0x000ea80000300800 */
[----:B------:R1:W-:Y:S04]  /*2f220*/  STL.64 [R1+0x1f58], R12 ;  /* 0x001f580c01007387 */ /* 0x0003e80000100a00 */
[----:B------:R1:W-:Y:S02]  /*2f230*/  STL.64 [R1+0x1f50], R14 ;  /* 0x001f500e01007387 */ /* 0x0003e40000100a00 */
[----:B-1----:R-:W-:-:S02]  /*2f240*/  LEA R12, P4, R16, R248, 0x2 ;  /* 0x000000f8100c7211 */ /* 0x002fc400078810ff */
[CC--:B------:R-:W-:Y:S02]  /*2f250*/  LEA R14, P3, R11.reuse, R248.reuse, 0x2 ;  /* 0x000000f80b0e7211 */ /* 0x0c0fe400078610ff */
[-C--:B------:R-:W-:Y:S02]  /*2f260*/  LEA.HI.X.SX32 R13, R16, R249.reuse, 0x2, P4 ;  /* 0x000000f9100d7211 */ /* 0x080fe400020f16ff */
[----:B------:R-:W-:Y:S02]  /*2f270*/  LEA.HI.X.SX32 R15, R11, R249, 0x2, P3 ;  /* 0x000000f90b0f7211 */ /* 0x000fe400018f16ff */
[----:B----4-:R-:W-:-:S04]  /*2f280*/  LEA R20, P1, R18, R248, 0x2 ;  /* 0x000000f812147211 */ /* 0x010fc800078210ff */
[----:B------:R-:W-:-:S05]  /*2f290*/  LEA.HI.X.SX32 R21, R18, R249, 0x2, P1 ;  /* 0x000000f912157211 */ /* 0x000fca00008f16ff */
[----:B------:R-:W-:Y:S04]  /*2f2a0*/  STL.64 [R1+0x1f48], R20 ;  /* 0x001f481401007387 */ /* 0x000fe80000100a00 */
[----:B------:R-:W4:Y:S04]  /*2f2b0*/  LDL.LU R18, [R1+0x86c] ;  /* 0x00086c0001127983 */ /* 0x000f280000300800 */
[----:B------:R-:W2:Y:S04]  /*2f2c0*/  LDL.LU R16, [R1+0x8c8] ;  /* 0x0008c80001107983 */ /* 0x000ea80000300800 */
[----:B------:R-:W-:Y:S04]  /*2f2d0*/  STL.64 [R1+0x1f40], R12 ;  /* 0x001f400c01007387 */ /* 0x000fe80000100a00 */
[----:B------:R-:W2:Y:S04]  /*2f2e0*/  LDL.LU R11, [R1+0x8d4] ;  /* 0x0008d400010b7983 */ /* 0x000ea80000300800 */
[----:B------:R1:W-:Y:S02]  /*2f2f0*/  STL.64 [R1+0x1f38], R14 ;  /* 0x001f380e01007387 */ /* 0x0003e40000100a00 */
[----:B-1----:R-:W-:-:S04]  /*2f300*/  LEA R14, P3, R22, R248, 0x2 ;  /* 0x000000f8160e7211 */ /* 0x002fc800078610ff */
[-C--:B------:R-:W-:Y:S02]  /*2f310*/  LEA.HI.X.SX32 R15, R22, R249.reuse, 0x2, P3 ;  /* 0x000000f9160f7211 */ /* 0x080fe400018f16ff */
[-C--:B---3--:R-:W-:Y:S02]  /*2f320*/  LEA R20, P1, R25, R248.reuse, 0x2 ;  /* 0x000000f819147211 */ /* 0x088fe400078210ff */
[----:B------:R-:W-:Y:S02]  /*2f330*/  LEA R12, P4, R19, R248, 0x2 ;  /* 0x000000f8130c7211 */ /* 0x000fe400078810ff */
[-C--:B------:R-:W-:Y:S02]  /*2f340*/  LEA.HI.X.SX32 R21, R25, R249.reuse, 0x2, P1 ;  /* 0x000000f919157211 */ /* 0x080fe400008f16ff */
[----:B------:R-:W-:-:S03]  /*2f350*/  LEA.HI.X.SX32 R13, R19, R249, 0x2, P4 ;  /* 0x000000f9130d7211 */ /* 0x000fc600020f16ff */
[----:B------:R-:W-:Y:S04]  /*2f360*/  STL.64 [R1+0x1f30], R20 ;  /* 0x001f301401007387 */ /* 0x000fe80000100a00 */
[----:B------:R-:W-:Y:S04]  /*2f370*/  STL.64 [R1+0x1f28], R12 ;  /* 0x001f280c01007387 */ /* 0x000fe80000100a00 */
[----:B------:R-:W3:Y:S04]  /*2f380*/  LDL.LU R19, [R1+0x88c] ;  /* 0x00088c0001137983 */ /* 0x000ee80000300800 */
[----:B------:R1:W-:Y:S04]  /*2f390*/  STL.64 [R1+0x1f20], R14 ;  /* 0x001f200e01007387 */ /* 0x0003e80000100a00 */
[----:B-1----:R-:W2:Y:S01]  /*2f3a0*/  LDL.LU R14, [R1+0x890] ;  /* 0x00089000010e7983 */ /* 0x002ea20000300800 */
[----:B------:R-:W-:-:S02]  /*2f3b0*/  LEA R20, P1, R26, R248, 0x2 ;  /* 0x000000f81a147211 */ /* 0x000fc400078210ff */
[-C--:B------:R-:W-:Y:S01]  /*2f3c0*/  LEA R24, P3, R8, R248.reuse, 0x2 ;  /* 0x000000f808187211 */ /* 0x080fe200078610ff */
[----:B------:R-:W2:Y:S01]  /*2f3d0*/  LDL.LU R15, [R1+0x8f8] ;  /* 0x0008f800010f7983 */ /* 0x000ea20000300800 */
[-C--:B------:R-:W-:Y:S02]  /*2f3e0*/  LEA.HI.X.SX32 R21, R26, R249.reuse, 0x2, P1 ;  /* 0x000000f91a157211 */ /* 0x080fe400008f16ff */
[----:B------:R-:W-:Y:S01]  /*2f3f0*/  LEA.HI.X.SX32 R25, R8, R249, 0x2, P3 ;  /* 0x000000f908197211 */ /* 0x000fe200018f16ff */
[----:B------:R-:W2:Y:S04]  /*2f400*/  LDL.LU R22, [R1+0x90c] ;  /* 0x00090c0001167983 */ /* 0x000ea80000300800 */
[----:B------:R1:W-:Y:S02]  /*2f410*/  STL.64 [R1+0x1f18], R20 ;  /* 0x001f181401007387 */ /* 0x0003e40000100a00 */
[----:B-1----:R-:W-:-:S04]  /*2f420*/  LEA R20, P1, R17, R248, 0x2 ;  /* 0x000000f811147211 */ /* 0x002fc800078210ff */
        /* <DEDUP_REMOVED lines=9> */
[----:B---3--:R-:W-:-:S04]  /*2f4c0*/  LEA R12, P4, R19, R248, 0x2 ;  /* 0x000000f8130c7211 */ /* 0x008fc800078810ff */
[----:B------:R-:W-:Y:S02]  /*2f4d0*/  LEA.HI.X.SX32 R13, R19, R249, 0x2, P4 ;  /* 0x000000f9130d7211 */ /* 0x000fe400020f16ff */
[----:B--2---:R-:W-:-:S04]  /*2f4e0*/  LEA R24, P3, R14, R248, 0x2 ;  /* 0x000000f80e187211 */ /* 0x004fc800078610ff */
[----:B------:R-:W-:Y:S01]  /*2f4f0*/  LEA.HI.X.SX32 R25, R14, R249, 0x2, P3 ;  /* 0x000000f90e197211 */ /* 0x000fe200018f16ff */
[----:B------:R2:W-:Y:S04]  /*2f500*/  STL.64 [R1+0x1ef8], R12 ;  /* 0x001ef80c01007387 */ /* 0x0005e80000100a00 */
[----:B------:R-:W-:Y:S04]  /*2f510*/  STL.64 [R1+0x1ef0], R24 ;  /* 0x001ef01801007387 */ /* 0x000fe80000100a00 */
[----:B------:R-:W3:Y:S04]  /*2f520*/  LDL.LU R19, [R1+0x8e0] ;  /* 0x0008e00001137983 */ /* 0x000ee80000300800 */
[----:B------:R-:W3:Y:S01]  /*2f530*/  LDL.LU R14, [R1+0x8e8] ;  /* 0x0008e800010e7983 */ /* 0x000ee20000300800 */
[----:B-1----:R-:W-:-:S02]  /*2f540*/  LEA R20, P1, R5, R248, 0x2 ;  /* 0x000000f805147211 */ /* 0x002fc400078210ff */
[----:B--2---:R-:W-:Y:S02]  /*2f550*/  LEA R12, P4, R27, R248, 0x2 ;  /* 0x000000f81b0c7211 */ /* 0x004fe400078810ff */
[-C--:B------:R-:W-:Y:S02]  /*2f560*/  LEA.HI.X.SX32 R21, R5, R249.reuse, 0x2, P1 ;  /* 0x000000f905157211 */ /* 0x080fe400008f16ff */
[----:B------:R-:W2:Y:S01]  /*2f570*/  LDL.LU R5, [R1+0x968] ;  /* 0x0009680001057983 */ /* 0x000ea20000300800 */
[----:B------:R-:W-:-:S03]  /*2f580*/  LEA.HI.X.SX32 R13, R27, R249, 0x2, P4 ;  /* 0x000000f91b0d7211 */ /* 0x000fc600020f16ff */
        /* <DEDUP_REMOVED lines=11> */
[----:B------:R-:W-:Y:S04]  /*2f640*/  STL.64 [R1+0x1ed0], R20 ;  /* 0x001ed01401007387 */ /* 0x000fe80000100a00 */
[----:B------:R-:W2:Y:S04]  /*2f650*/  LDL.LU R11, [R1+0x928] ;  /* 0x00092800010b7983 */ /* 0x000ea80000300800 */
[----:B------:R-:W2:Y:S04]  /*2f660*/  LDL.LU R16, [R1+0x9a8] ;  /* 0x0009a80001107983 */ /* 0x000ea80000300800 */
[----:B------:R1:W-:Y:S02]  /*2f670*/  STL.64 [R1+0x1ec8], R12 ;  /* 0x001ec80c01007387 */ /* 0x0003e40000100a00 */
[----:B-1----:R-:W-:-:S04]  /*2f680*/  LEA R12, P4, R15, R248, 0x2 ;  /* 0x000000f80f0c7211 */ /* 0x002fc800078810ff */
[-C--:B------:R-:W-:Y:S02]  /*2f690*/  LEA.HI.X.SX32 R13, R15, R249.reuse, 0x2, P4 ;  /* 0x000000f90f0d7211 */ /* 0x080fe400020f16ff */
[CC--:B---3--:R-:W-:Y:S02]  /*2f6a0*/  LEA R24, P3, R19.reuse, R248.reuse, 0x2 ;  /* 0x000000f813187211 */ /* 0x0c8fe400078610ff */
[C---:B------:R-:W-:Y:S02]  /*2f6b0*/  LEA R20, P1, R14.reuse, R248, 0x2 ;  /* 0x000000f80e147211 */ /* 0x040fe400078210ff */
[-C--:B------:R-:W-:Y:S02]  /*2f6c0*/  LEA.HI.X.SX32 R25, R19, R249.reuse, 0x2, P3 ;  /* 0x000000f913197211 */ /* 0x080fe400018f16ff */
[----:B------:R-:W-:-:S03]  /*2f6d0*/  LEA.HI.X.SX32 R21, R14, R249, 0x2, P1 ;  /* 0x000000f90e157211 */ /* 0x000fc600008f16ff */
[----:B------:R-:W-:Y:S04]  /*2f6e0*/  STL.64 [R1+0x1ec0], R24 ;  /* 0x001ec01801007387 */ /* 0x000fe80000100a00 */
[----:B------:R-:W-:Y:S04]  /*2f6f0*/  STL.64 [R1+0x1eb8], R20 ;  /* 0x001eb81401007387 */ /* 0x000fe80000100a00 */
[----:B------:R1:W-:Y:S04]  /*2f700*/  STL.64 [R1+0x1eb0], R12 ;  /* 0x001eb00c01007387 */ /* 0x0003e80000100a00 */
[----:B-1----:R-:W3:Y:S01]  /*2f710*/  LDL.LU R13, [R1+0x958] ;  /* 0x00095800010d7983 */ /* 0x002ee20000300800 */
[----:B------:R-:W-:-:S03]  /*2f720*/  LEA R24, P3, R22, R248, 0x2 ;  /* 0x000000f816187211 */ /* 0x000fc600078610ff */
[----:B------:R-:W3:Y:S01]  /*2f730*/  LDL.LU R19, [R1+0x998] ;  /* 0x0009980001137983 */ /* 0x000ee20000300800 */
[----:B------:R-:W-:-:S03]  /*2f740*/  LEA.HI.X.SX32 R25, R22, R249, 0x2, P3 ;  /* 0x000000f916197211 */ /* 0x000fc600018f16ff */
[----:B------:R-:W3:Y:S04]  /*2f750*/  LDL.LU R12, [R1+0x9e8] ;  /* 0x0009e800010c7983 */ /* 0x000ee80000300800 */
[----:B------:R1:W-:Y:S02]  /*2f760*/  STL.64 [R1+0x1ea8], R24 ;  /* 0x001ea81801007387 */ /* 0x0003e40000100a00 */
[----:B-1----:R-:W-:-:S04]  /*2f770*/  LEA R24, P3, R8, R248, 0x2 ;  /* 0x000000f808187211 */ /* 0x002fc800078610ff */
[----:B------:R-:W-:Y:S02]  /*2f780*/  LEA.HI.X.SX32 R25, R8, R249, 0x2, P3 ;  /* 0x000000f908197211 */ /* 0x000fe400018f16ff */
[----:B----4-:R-:W-:-:S04]  /*2f790*/  LEA R20, P1, R18, R248, 0x2 ;  /* 0x000000f812147211 */ /* 0x010fc800078210ff */
[----:B------:R-:W-:Y:S02]  /*2f7a0*/  LEA.HI.X.SX32 R21, R18, R249, 0x2, P1 ;  /* 0x000000f912157211 */ /* 0x000fe400008f16ff */
[----:B--2---:R-:W-:-:S04]  /*2f7b0*/  LEA R14, P4, R11, R248, 0x2 ;  /* 0x000000f80b0e7211 */ /* 0x004fc800078810ff */
[----:B------:R-:W-:Y:S01]  /*2f7c0*/  LEA.HI.X.SX32 R15, R11, R249, 0x2, P4 ;  /* 0x000000f90b0f7211 */ /* 0x000fe200020f16ff */
[----:B------:R1:W-:Y:S04]  /*2f7d0*/  STL.64 [R1+0x1ea0], R20 ;  /* 0x001ea01401007387 */ /* 0x0003e80000100a00 */
[----:B------:R3:W-:Y:S04]  /*2f7e0*/  STL.64 [R1+0x1e98], R14 ;  /* 0x001e980e01007387 */ /* 0x0007e80000100a00 */
[----:B------:R-:W2:Y:S01]  /*2f7f0*/  LDL.LU R27, [R1+0x98c] ;  /* 0x00098c00011b7983 */ /* 0x000ea20000300800 */
[----:B-1----:R-:W-:-:S03]  /*2f800*/  LEA R20, P1, R17, R248, 0x2 ;  /* 0x000000f811147211 */ /* 0x002fc600078210ff */
[----:B------:R-:W4:Y:S01]  /*2f810*/  LDL.LU R22, [R1+0x9b8] ;  /* 0x0009b80001167983 */ /* 0x000f220000300800 */
[----:B------:R-:W-:-:S03]  /*2f820*/  LEA.HI.X.SX32 R21, R17, R249, 0x2, P1 ;  /* 0x000000f911157211 */ /* 0x000fc600008f16ff */
[----:B------:R-:W4:Y:S04]  /*2f830*/  LDL.LU R11, [R1+0x9d8] ;  /* 0x0009d800010b7983 */ /* 0x000f280000300800 */
[----:B------:R-:W4:Y:S04]  /*2f840*/  LDL.LU R8, [R1+0xa18] ;  /* 0x000a180001087983 */ /* 0x000f280000300800 */
[----:B------:R1:W-:Y:S04]  /*2f850*/  STL.64 [R1+0x1e90], R24 ;  /* 0x001e901801007387 */ /* 0x0003e80000100a00 */
[----:B------:R1:W-:Y:S01]  /*2f860*/  STL.64 [R1+0x1e88], R20 ;  /* 0x001e881401007387 */ /* 0x0003e20000100a00 */
[----:B---3--:R-:W-:-:S04]  /*2f870*/  LEA R14, P4, R13, R248, 0x2 ;  /* 0x000000f80d0e7211 */ /* 0x008fc800078810ff */
[----:B------:R-:W-:-:S05]  /*2f880*/  LEA.HI.X.SX32 R15, R13, R249, 0x2, P4 ;  /* 0x000000f90d0f7211 */ /* 0x000fca00020f16ff */
[----:B------:R-:W-:Y:S04]  /*2f890*/  STL.64 [R1+0x1e80], R14 ;  /* 0x001e800e01007387 */ /* 0x000fe80000100a00 */
[----:B------:R-:W3:Y:S04]  /*2f8a0*/  LDL.LU R17, [R1+0x9f8] ;  /* 0x0009f80001117983 */ /* 0x000ee80000300800 */
[----:B------:R-:W3:Y:S04]  /*2f8b0*/  LDL.LU R13, [R1+0xa04] ;  /* 0x000a0400010d7983 */ /* 0x000ee80000300800 */
[----:B------:R-:W3:Y:S01]  /*2f8c0*/  LDL.LU R18, [R1+0x9c8] ;  /* 0x0009c80001127983 */ /* 0x000ee20000300800 */
[----:B-1----:R-:W-:-:S02]  /*2f8d0*/  LEA R24, P3, R5, R248, 0x2 ;  /* 0x000000f805187211 */ /* 0x002fc400078610ff */
[C---:B------:R-:W-:Y:S02]  /*2f8e0*/  LEA R20, P1, R26.reuse, R248, 0x2 ;  /* 0x000000f81a147211 */ /* 0x040fe400078210ff */
[-C--:B------:R-:W-:Y:S02]  /*2f8f0*/  LEA.HI.X.SX32 R25, R5, R249.reuse, 0x2, P3 ;  /* 0x000000f905197211 */ /* 0x080fe400018f16ff */
[----:B------:R-:W3:Y:S01]  /*2f900*/  LDL.LU R5, [R1+0xa58] ;  /* 0x000a580001057983 */ /* 0x000ee20000300800 */
[----:B------:R-:W-:-:S03]  /*2f910*/  LEA.HI.X.SX32 R21, R26, R249, 0x2, P1 ;  /* 0x000000f91a157211 */ /* 0x000fc600008f16ff */
[----:B------:R1:W-:Y:S04]  /*2f920*/  STL.64 [R1+0x1e78], R24 ;  /* 0x001e781801007387 */ /* 0x0003e80000100a00 */
[----:B------:R1:W-:Y:S02]  /*2f930*/  STL.64 [R1+0x1e70], R20 ;  /* 0x001e701401007387 */ /* 0x0003e40000100a00 */
[CC--:B-1----:R-:W-:Y:S02]  /*2f940*/  LEA R24, P3, R19.reuse, R248.reuse, 0x2 ;  /* 0x000000f813187211 */ /* 0x0c2fe400078610ff */
[----:B------:R-:W-:Y:S02]  /*2f950*/  LEA R20, P1, R16, R248, 0x2 ;  /* 0x000000f810147211 */ /* 0x000fe400078210ff */
[----:B------:R-:W-:-:S02]  /*2f960*/  LEA.HI.X.SX32 R25, R19, R249, 0x2, P3 ;  /* 0x000000f913197211 */ /* 0x000fc400018f16ff */
[----:B------:R-:W-:Y:S02]  /*2f970*/  LEA.HI.X.SX32 R21, R16, R249, 0x2, P1 ;  /* 0x000000f910157211 */ /* 0x000fe400008f16ff */
[----:B--2---:R-:W-:-:S04]  /*2f980*/  LEA R14, P4, R27, R248, 0x2 ;  /* 0x000000f81b0e7211 */ /* 0x004fc800078810ff */
[----:B------:R-:W-:-:S05]  /*2f990*/  LEA.HI.X.SX32 R15, R27, R249, 0x2, P4 ;  /* 0x000000f91b0f7211 */ /* 0x000fca00020f16ff */
[----:B------:R4:W-:Y:S04]  /*2f9a0*/  STL.64 [R1+0x1e68], R14 ;  /* 0x001e680e01007387 */ /* 0x0009e80000100a00 */
[----:B------:R-:W-:Y:S04]  /*2f9b0*/  STL.64 [R1+0x1e60], R24 ;  /* 0x001e601801007387 */ /* 0x000fe80000100a00 */
[----:B------:R-:W2:Y:S04]  /*2f9c0*/  LDL.LU R27, [R1+0xa28] ;  /* 0x000a2800011b7983 */ /* 0x000ea80000300800 */
[----:B------:R-:W2:Y:S01]  /*2f9d0*/  LDL.LU R19, [R1+0xa4c] ;  /* 0x000a4c0001137983 */ /* 0x000ea20000300800 */
[----:B----4-:R-:W-:-:S03]  /*2f9e0*/  LEA R14, P4, R22, R248, 0x2 ;  /* 0x000000f8160e7211 */ /* 0x010fc600078810ff */
[----:B------:R-:W4:Y:S01]  /*2f9f0*/  LDL.LU R16, [R1+0xa90] ;  /* 0x000a900001107983 */ /* 0x000f220000300800 */
[----:B------:R-:W-:-:S03]  /*2fa00*/  LEA.HI.X.SX32 R15, R22, R249, 0x2, P4 ;  /* 0x000000f9160f7211 */ /* 0x000fc600020f16ff */
[----:B------:R1:W-:Y:S04]  /*2fa10*/  STL.64 [R1+0x1e58], R20 ;  /* 0x001e581401007387 */ /* 0x0003e80000100a00 */
[----:B------:R1:W-:Y:S02]  /*2fa20*/  STL.64 [R1+0x1e50], R14 ;  /* 0x001e500e01007387 */ /* 0x0003e40000100a00 */
[----:B-1----:R-:W-:-:S04]  /*2fa30*/  LEA R20, P1, R11, R248, 0x2 ;  /* 0x000000f80b147211 */ /* 0x002fc800078210ff */
[----:B------:R-:W-:Y:S02]  /*2fa40*/  LEA.HI.X.SX32 R21, R11, R249, 0x2, P1 ;  /* 0x000000f90b157211 */ /* 0x000fe400008f16ff */
[----:B------:R-:W-:-:S04]  /*2fa50*/  LEA R14, P4, R12, R248, 0x2 ;  /* 0x000000f80c0e7211 */ /* 0x000fc800078810ff */
[----:B------:R-:W-:Y:S02]  /*2fa60*/  LEA.HI.X.SX32 R15, R12, R249, 0x2, P4 ;  /* 0x000000f90c0f7211 */ /* 0x000fe400020f16ff */
[----:B---3--:R-:W-:-:S04]  /*2fa70*/  LEA R24, P3, R18, R248, 0x2 ;  /* 0x000000f812187211 */ /* 0x008fc800078610ff */
[----:B------:R-:W-:-:S05]  /*2fa80*/  LEA.HI.X.SX32 R25, R18, R249, 0x2, P3 ;  /* 0x000000f912197211 */ /* 0x000fca00018f16ff */
[----:B------:R1:W-:Y:S04]  /*2fa90*/  STL.64 [R1+0x1e48], R24 ;  /* 0x001e481801007387 */ /* 0x0003e80000100a00 */
[----:B------:R3:W-:Y:S04]  /*2faa0*/  STL.64 [R1+0x1e40], R20 ;  /* 0x001e401401007387 */ /* 0x0007e80000100a00 */
[----:B------:R-:W4:Y:S01]  /*2fab0*/  LDL.LU R22, [R1+0xa38] ;  /* 0x000a380001167983 */ /* 0x000f220000300800 */
[----:B-1----:R-:W-:-:S03]  /*2fac0*/  LEA R24, P3, R17, R248, 0x2 ;  /* 0x000000f811187211 */ /* 0x002fc600078610ff */
[----:B------:R-:W4:Y:S01]  /*2fad0*/  LDL.LU R18, [R1+0xa68] ;  /* 0x000a680001127983 */ /* 0x000f220000300800 */
[----:B---3--:R-:W-:-:S03]  /*2fae0*/  LEA R20, P1, R13, R248, 0x2 ;  /* 0x000000f80d147211 */ /* 0x008fc600078210ff */
[----:B------:R-:W3:Y:S01]  /*2faf0*/  LDL.LU R11, [R1+0xa84] ;  /* 0x000a8400010b7983 */ /* 0x000ee20000300800 */
[-C--:B------:R-:W-:Y:S02]  /*2fb00*/  LEA.HI.X.SX32 R25, R17, R249.reuse, 0x2, P3 ;  /* 0x000000f911197211 */ /* 0x080fe400018f16ff */
[----:B------:R-:W-:Y:S01]  /*2fb10*/  LEA.HI.X.SX32 R21, R13, R249, 0x2, P1 ;  /* 0x000000f90d157211 */ /* 0x000fe200008f16ff */
[----:B------:R-:W3:Y:S04]  /*2fb20*/  LDL.LU R12, [R1+0xac4] ;  /* 0x000ac400010c7983 */ /* 0x000ee80000300800 */
[----:B------:R1:W-:Y:S04]  /*2fb30*/  STL.64 [R1+0x1e38], R14 ;  /* 0x001e380e01007387 */ /* 0x0003e80000100a00 */
[----:B------:R2:W-:Y:S04]  /*2fb40*/  STL.64 [R1+0x1e30], R24 ;  /* 0x001e301801007387 */ /* 0x0005e80000100a00 */
[----:B------:R-:W-:Y:S04]  /*2fb50*/  STL.64 [R1+0x1e28], R20 ;  /* 0x001e281401007387 */ /* 0x000fe80000100a00 */
[----:B------:R-:W3:Y:S01]  /*2fb60*/  LDL.LU R13, [R1+0xa78] ;  /* 0x000a7800010d7983 */ /* 0x000ee20000300800 */
[----:B-1----:R-:W-:-:S03]  /*2fb70*/  LEA R14, P4, R8, R248, 0x2 ;  /* 0x000000f8080e7211 */ /* 0x002fc600078810ff */
[----:B------:R-:W3:Y:S01]  /*2fb80*/  LDL.LU R17, [R1+0xaa0] ;  /* 0x000aa00001117983 */ /* 0x000ee20000300800 */
[----:B------:R-:W-:-:S03]  /*2fb90*/  LEA.HI.X.SX32 R15, R8, R249, 0x2, P4 ;  /* 0x000000f9080f7211 */ /* 0x000fc600020f16ff */
[----:B------:R-:W3:Y:S04]  /*2fba0*/  LDL.LU R8, [R1+0xab0] ;  /* 0x000ab00001087983 */ /* 0x000ee80000300800 */
[----:B------:R1:W-:Y:S01]  /*2fbb0*/  STL.64 [R1+0x1e20], R14 ;  /* 0x001e200e01007387 */ /* 0x0003e20000100a00 */
[----:B--2---:R-:W-:-:S04]  /*2fbc0*/  LEA R24, P3, R27, R248, 0x2 ;  /* 0x000000f81b187211 */ /* 0x004fc800078610ff */
[----:B------:R-:W-:Y:S02]  /*2fbd0*/  LEA.HI.X.SX32 R25, R27, R249, 0x2, P3 ;  /* 0x000000f91b197211 */ /* 0x000fe400018f16ff */
[----:B-1----:R-:W-:-:S03]  /*2fbe0*/  LEA R14, P4, R19, R248, 0x2 ;  /* 0x000000f8130e7211 */ /* 0x002fc600078810ff */
[----:B------:R1:W-:Y:S01]  /*2fbf0*/  STL.64 [R1+0x1e18], R24 ;  /* 0x001e181801007387 */ /* 0x0003e20000100a00 */
[----:B------:R-:W-:Y:S02]  /*2fc00*/  LEA.HI.X.SX32 R15, R19, R249, 0x2, P4 ;  /* 0x000000f9130f7211 */ /* 0x000fe400020f16ff */
[----:B-1----:R-:W-:-:S04]  /*2fc10*/  LEA R24, P3, R5, R248, 0x2 ;  /* 0x000000f805187211 */ /* 0x002fc800078610ff */
[----:B------:R-:W-:Y:S02]  /*2fc20*/  LEA.HI.X.SX32 R25, R5, R249, 0x2, P3 ;  /* 0x000000f905197211 */ /* 0x000fe400018f16ff */
[----:B----4-:R-:W-:-:S04]  /*2fc30*/  LEA R20, P1, R22, R248, 0x2 ;  /* 0x000000f816147211 */ /* 0x010fc800078210ff */
[----:B------:R-:W-:-:S05]  /*2fc40*/  LEA.HI.X.SX32 R21, R22, R249, 0x2, P1 ;  /* 0x000000f916157211 */ /* 0x000fca00008f16ff */
[----:B------:R1:W-:Y:S04]  /*2fc50*/  STL.64 [R1+0x1e10], R20 ;  /* 0x001e101401007387 */ /* 0x0003e80000100a00 */
[----:B------:R3:W-:Y:S04]  /*2fc60*/  STL.64 [R1+0x1e08], R14 ;  /* 0x001e080e01007387 */ /* 0x0007e80000100a00 */
[----:B------:R-:W2:Y:S01]  /*2fc70*/  LDL.LU R19, [R1+0xae0] ;  /* 0x000ae00001137983 */ /* 0x000ea20000300800 */
[----:B-1----:R-:W-:-:S03]  /*2fc80*/  LEA R20, P1, R18, R248, 0x2 ;  /* 0x000000f812147211 */ /* 0x002fc600078210ff */
[----:B------:R-:W4:Y:S04]  /*2fc90*/  LDL.LU R26, [R1+0xac8] ;  /* 0x000ac800011a7983 */ /* 0x000f280000300800 */
[----:B------:R-:W2:Y:S01]  /*2fca0*/  LDL.LU R5, [R1+0xaec] ;  /* 0x000aec0001057983 */ /* 0x000ea20000300800 */
[----:B---3--:R-:W-:-:S03]  /*2fcb0*/  LEA R14, P4, R13, R248, 0x2 ;  /* 0x000000f80d0e7211 */ /* 0x008fc600078810ff */
[----:B------:R1:W-:Y:S01]  /*2fcc0*/  STL.64 [R1+0x1e00], R24 ;  /* 0x001e001801007387 */ /* 0x0003e20000100a00 */
[-C--:B------:R-:W-:Y:S02]  /*2fcd0*/  LEA.HI.X.SX32 R21, R18, R249.reuse, 0x2, P1 ;  /* 0x000000f912157211 */ /* 0x080fe400008f16ff */
[----:B------:R-:W-:-:S03]  /*2fce0*/  LEA.HI.X.SX32 R15, R13, R249, 0x2, P4 ;  /* 0x000000f90d0f7211 */ /* 0x000fc600020f16ff */
[----:B------:R3:W-:Y:S01]  /*2fcf0*/  STL.64 [R1+0x1df8], R20 ;  /* 0x001df81401007387 */ /* 0x0007e20000100a00 */
[----:B-1----:R-:W-:-:S03]  /*2fd00*/  LEA R24, P3, R11, R248, 0x2 ;  /* 0x000000f80b187211 */ /* 0x002fc600078610ff */
[----:B------:R1:W-:Y:S01]  /*2fd10*/  STL.64 [R1+0x1df0], R14 ;  /* 0x001df00e01007387 */ /* 0x0003e20000100a00 */
[----:B------:R-:W-:-:S03]  /*2fd20*/  LEA.HI.X.SX32 R25, R11, R249, 0x2, P3 ;  /* 0x000000f90b197211 */ /* 0x000fc600018f16ff */
[----:B------:R-:W2:Y:S04]  /*2fd30*/  LDL.LU R18, [R1+0xb20] ;  /* 0x000b200001127983 */ /* 0x000ea80000300800 */
[----:B------:R1:W-:Y:S04]  /*2fd40*/  STL.64 [R1+0x1de8], R24 ;  /* 0x001de81801007387 */ /* 0x0003e80000100a00 */
[----:B------:R-:W2:Y:S01]  /*2fd50*/  LDL.LU R27, [R1+0xb00] ;  /* 0x000b0000011b7983 */ /* 0x000ea20000300800 */
[----:B---3--:R-:W-:-:S03]  /*2fd60*/  LEA R20, P1, R16, R248, 0x2 ;  /* 0x000000f810147211 */ /* 0x008fc600078210ff */
[----:B------:R-:W3:Y:S01]  /*2fd70*/  LDL.LU R22, [R1+0xb10] ;  /* 0x000b100001167983 */ /* 0x000ee20000300800 */
[----:B-1----:R-:W-:-:S03]  /*2fd80*/  LEA R14, P4, R17, R248, 0x2 ;  /* 0x000000f8110e7211 */ /* 0x002fc600078810ff */
[----:B------:R-:W3:Y:S01]  /*2fd90*/  LDL.LU R11, [R1+0xb2c] ;  /* 0x000b2c00010b7983 */ /* 0x000ee20000300800 */
[-C--:B------:R-:W-:Y:S02]  /*2fda0*/  LEA R24, P3, R8, R248.reuse, 0x2 ;  /* 0x000000f808187211 */ /* 0x080fe400078610ff */
[-C--:B------:R-:W-:Y:S01]  /*2fdb0*/  LEA.HI.X.SX32 R21, R16, R249.reuse, 0x2, P1 ;  /* 0x000000f910157211 */ /* 0x080fe200008f16ff */
[----:B------:R-:W3:Y:S01]  /*2fdc0*/  LDL.LU R13, [R1+0xb6c] ;  /* 0x000b6c00010d7983 */ /* 0x000ee20000300800 */
[-C--:B------:R-:W-:Y:S02]  /*2fdd0*/  LEA.HI.X.SX32 R15, R17, R249.reuse, 0x2, P4 ;  /* 0x000000f9110f7211 */ /* 0x080fe400020f16ff */
[----:B------:R-:W-:Y:S01]  /*2fde0*/  LEA.HI.X.SX32 R25, R8, R249, 0x2, P3 ;  /* 0x000000f908197211 */ /* 0x000fe200018f16ff */
[----:B------:R1:W-:Y:S04]  /*2fdf0*/  STL.64 [R1+0x1de0], R20 ;  /* 0x001de01401007387 */ /* 0x0003e80000100a00 */
[----:B------:R4:W-:Y:S04]  /*2fe00*/  STL.64 [R1+0x1dd8], R14 ;  /* 0x001dd80e01007387 */ /* 0x0009e80000100a00 */
[----:B------:R-:W3:Y:S04]  /*2fe10*/  LDL.LU R17, [R1+0xb60] ;  /* 0x000b600001117983 */ /* 0x000ee80000300800 */
[----:B------:R2:W-:Y:S04]  /*2fe20*/  STL.64 [R1+0x1dd0], R24 ;  /* 0x001dd01801007387 */ /* 0x0005e80000100a00 */
[----:B------:R-:W3:Y:S04]  /*2fe30*/  LDL.LU R16, [R1+0xb3c] ;  /* 0x000b3c0001107983 */ /* 0x000ee80000300800 */
[----:B------:R-:W3:Y:S01]  /*2fe40*/  LDL.LU R8, [R1+0xb50] ;  /* 0x000b500001087983 */ /* 0x000ee20000300800 */
[----:B-1----:R-:W-:-:S04]  /*2fe50*/  LEA R20, P1, R12, R248, 0x2 ;  /* 0x000000f80c147211 */ /* 0x002fc800078210ff */
[----:B------:R-:W-:Y:S01]  /*2fe60*/  LEA.HI.X.SX32 R21, R12, R249, 0x2, P1 ;  /* 0x000000f90c157211 */ /* 0x000fe200008f16ff */
[----:B------:R-:W-:Y:S02]  /*2fe70*/  IMAD.MOV.U32 R12, RZ, RZ, R9 ;  /* 0x000000ffff0c7224 */ /* 0x000fe400078e0009 */
[----:B------:R-:W3:Y:S04]  /*2fe80*/  LDL.LU R9, [R1+0xba8] ;  /* 0x000ba80001097983 */ /* 0x000ee80000300800 */
[----:B------:R1:W-:Y:S01]  /*2fe90*/  STL.64 [R1+0x1dc8], R20 ;  /* 0x001dc81401007387 */ /* 0x0003e20000100a00 */
[-C--:B----4-:R-:W-:Y:S02]  /*2fea0*/  LEA R14, P4, R26, R248.reuse, 0x2 ;  /* 0x000000f81a0e7211 */ /* 0x090fe400078810ff */
[----:B--2---:R-:W-:-:S02]  /*2feb0*/  LEA R24, P3, R19, R248, 0x2 ;  /* 0x000000f813187211 */ /* 0x004fc400078610ff */
[-C--:B------:R-:W-:Y:S02]  /*2fec0*/  LEA.HI.X.SX32 R15, R26, R249.reuse, 0x2, P4 ;  /* 0x000000f91a0f7211 */ /* 0x080fe400020f16ff */
[----:B-1----:R-:W-:Y:S02]  /*2fed0*/  LEA R20, P1, R5, R248, 0x2 ;  /* 0x000000f805147211 */ /* 0x002fe400078210ff */
[-C--:B------:R-:W-:Y:S01]  /*2fee0*/  LEA.HI.X.SX32 R25, R19, R249.reuse, 0x2, P3 ;  /* 0x000000f913197211 */ /* 0x080fe200018f16ff */
[----:B------:R1:W-:Y:S01]  /*2fef0*/  STL.64 [R1+0x1dc0], R14 ;  /* 0x001dc00e01007387 */ /* 0x0003e20000100a00 */
[----:B------:R-:W-:-:S03]  /*2ff00*/  LEA.HI.X.SX32 R21, R5, R249, 0x2, P1 ;  /* 0x000000f905157211 */ /* 0x000fc600008f16ff */
[----:B------:R3:W-:Y:S04]  /*2ff10*/  STL.64 [R1+0x1db8], R24 ;  /* 0x001db81801007387 */ /* 0x0007e80000100a00 */
[----:B------:R2:W-:Y:S04]  /*2ff20*/  STL.64 [R1+0x1db0], R20 ;  /* 0x001db01401007387 */ /* 0x0005e80000100a00 */
[----:B------:R-:W4:Y:S04]  /*2ff30*/  LDL.LU R19, [R1+0xb80] ;  /* 0x000b800001137983 */ /* 0x000f280000300800 */
[----:B------:R-:W4:Y:S01]  /*2ff40*/  LDL.LU R5, [R1+0xba0] ;  /* 0x000ba00001057983 */ /* 0x000f220000300800 */
[----:B-1----:R-:W-:-:S04]  /*2ff50*/  LEA R14, P4, R27, R248, 0x2 ;  /* 0x000000f81b0e7211 */ /* 0x002fc800078810ff */
[-C--:B------:R-:W-:Y:S02]  /*2ff60*/  LEA.HI.X.SX32 R15, R27, R249.reuse, 0x2, P4 ;  /* 0x000000f91b0f7211 */ /* 0x080fe400020f16ff */
[-C--:B---3--:R-:W-:Y:S02]  /*2ff70*/  LEA R24, P3, R22, R248.reuse, 0x2 ;  /* 0x000000f816187211 */ /* 0x088fe400078610ff */
[-C--:B--2---:R-:W-:Y:S01]  /*2ff80*/  LEA R20, P1, R18, R248.reuse, 0x2 ;  /* 0x000000f812147211 */ /* 0x084fe200078210ff */
[----:B------:R1:W-:Y:S01]  /*2ff90*/  STL.64 [R1+0x1da8], R14 ;  /* 0x001da80e01007387 */ /* 0x0003e20000100a00 */
[-C--:B------:R-:W-:Y:S02]  /*2ffa0*/  LEA.HI.X.SX32 R25, R22, R249.reuse, 0x2, P3 ;  /* 0x000000f916197211 */ /* 0x080fe400018f16ff */
[-C--:B------:R-:W-:Y:S02]  /*2ffb0*/  LEA.HI.X.SX32 R21, R18, R249.reuse, 0x2, P1 ;  /* 0x000000f912157211 */ /* 0x080fe400008f16ff */
[CC--:B-1----:R-:W-:Y:S01]  /*2ffc0*/  LEA R14, P4, R11.reuse, R248.reuse, 0x2 ;  /* 0x000000f80b0e7211 */ /* 0x0c2fe200078810ff */
[----:B------:R1:W-:Y:S03]  /*2ffd0*/  STL.64 [R1+0x1da0], R24 ;  /* 0x001da01801007387 */ /* 0x0003e60000100a00 */
[----:B------:R-:W-:Y:S01]  /*2ffe0*/  LEA.HI.X.SX32 R15, R11, R249, 0x2, P4 ;  /* 0x000000f90b0f7211 */ /* 0x000fe200020f16ff */
[----:B------:R-:W-:Y:S04]  /*2fff0*/  STL.64 [R1+0x1d98], R20 ;  /* 0x001d981401007387 */ /* 0x000fe80000100a00 */
[----:B------:R2:W-:Y:S04]  /*30000*/  STL.64 [R1+0x1d90], R14 ;  /* 0x001d900e01007387 */ /* 0x0005e80000100a00 */
[----:B------:R-:W3:Y:S01]  /*30010*/  LDL.LU R11, [R1+0xb88] ;  /* 0x000b8800010b7983 */ /* 0x000ee20000300800 */
[----:B------:R-:W-:-:S02]  /*30020*/  LEA R26, P3, R16, R248, 0x2 ;  /* 0x000000f8101a7211 */ /* 0x000fc400078610ff */
[-C--:B-1----:R-:W-:Y:S01]  /*30030*/  LEA R24, P1, R8, R248.reuse, 0x2 ;  /* 0x000000f808187211 */ /* 0x082fe200078210ff */
[----:B------:R-:W3:Y:S01]  /*30040*/  LDL.LU R22, [R1+0xbb8] ;  /* 0x000bb80001167983 */ /* 0x000ee20000300800 */
[-C--:B------:R-:W-:Y:S02]  /*30050*/  LEA.HI.X.SX32 R27, R16, R249.reuse, 0x2, P3 ;  /* 0x000000f9101b7211 */ /* 0x080fe400018f16ff */
[C---:B--2---:R-:W-:Y:S01]  /*30060*/  LEA R14, P4, R17.reuse, R248, 0x2 ;  /* 0x000000f8110e7211 */ /* 0x044fe200078810ff */
[----:B------:R-:W2:Y:S01]  /*30070*/  LDL.LU R21, [R1+0xbd0] ;  /* 0x000bd00001157983 */ /* 0x000ea20000300800 */
[-C--:B------:R-:W-:Y:S02]  /*30080*/  LEA.HI.X.SX32 R25, R8, R249.reuse, 0x2, P1 ;  /* 0x000000f908197211 */ /* 0x080fe400008f16ff */
[----:B------:R-:W-:Y:S01]  /*30090*/  LEA.HI.X.SX32 R15, R17, R249, 0x2, P4 ;  /* 0x000000f9110f7211 */ /* 0x000fe200020f16ff */
[----:B------:R1:W-:Y:S01]  /*300a0*/  STL.64 [R1+0x1d88], R26 ;  /* 0x001d881a01007387 */ /* 0x0003e20000100a00 */
[----:B------:R-:W-:-:S02]  /*300b0*/  IMAD.MOV.U32 R8, RZ, RZ, R7 ;  /* 0x000000ffff087224 */ /* 0x000fc400078e0007 */
[----:B------:R-:W-:Y:S01]  /*300c0*/  IMAD.MOV.U32 R7, RZ, RZ, R6 ;  /* 0x000000ffff077224 */ /* 0x000fe200078e0006 */
[----:B------:R-:W-:Y:S04]  /*300d0*/  STL.64 [R1+0x1d80], R24 ;  /* 0x001d801801007387 */ /* 0x000fe80000100a00 */
[----:B------:R-:W2:Y:S04]  /*300e0*/  LDL.LU R6, [R1+0xbe4] ;  /* 0x000be40001067983 */ /* 0x000ea80000300800 */
[----:B------:R1:W-:Y:S04]  /*300f0*/  STL.64 [R1+0x1d78], R14 ;  /* 0x001d780e01007387 */ /* 0x0003e80000100a00 */
[----:B------:R-:W2:Y:S01]  /*30100*/  LDL.LU R18, [R1+0xbc8] ;  /* 0x000bc80001127983 */ /* 0x000ea20000300800 */
[----:B-1----:R-:W-:-:S04]  /*30110*/  LEA R26, P3, R13, R248, 0x2 ;  /* 0x000000f80d1a7211 */ /* 0x002fc800078610ff */
[----:B------:R-:W-:Y:S01]  /*30120*/  LEA.HI.X.SX32 R27, R13, R249, 0x2, P3 ;  /* 0x000000f90d1b7211 */ /* 0x000fe200018f16ff */
[----:B------:R-:W2:Y:S01]  /*30130*/  LDL.LU R15, [R1+0xbf0] ;  /* 0x000bf000010f7983 */ /* 0x000ea20000300800 */
[----:B------:R-:W-:-:S03]  /*30140*/  IMAD.MOV.U32 R14, RZ, RZ, R12 ;  /* 0x000000ffff0e7224 */ /* 0x000fc600078e000c */
[----:B------:R-:W2:Y:S04]  /*30150*/  LDL.LU R20, [R1+0xc10] ;  /* 0x000c100001147983 */ /* 0x000ea80000300800 */
[----:B------:R1:W-:Y:S04]  /*30160*/  STL.64 [R1+0x1d70], R26 ;  /* 0x001d701a01007387 */ /* 0x0003e80000100a00 */
[----:B-1----:R-:W2:Y:S01]  /*30170*/  LDL.LU.64 R26, [R1+0x3f00] ;  /* 0x003f0000011a7983 */ /* 0x002ea20000300a00 */
[----:B----4-:R-:W-:-:S04]  /*30180*/  LEA R24, P1, R19, R248, 0x2 ;  /* 0x000000f813187211 */ /* 0x010fc800078210ff */
[----:B------:R-:W-:Y:S02]  /*30190*/  LEA.HI.X.SX32 R25, R19, R249, 0x2, P1 ;  /* 0x000000f913197211 */ /* 0x000fe400008f16ff */
[----:B------:R-:W-:-:S03]  /*301a0*/  LEA R12, P3, R5, R248, 0x2 ;  /* 0x000000f8050c7211 */ /* 0x000fc600078610ff */
[----:B------:R1:W-:Y:S01]  /*301b0*/  STL.64 [R1+0x1d68], R24 ;  /* 0x001d681801007387 */ /* 0x0003e20000100a00 */
[----:B------:R-:W-:Y:S01]  /*301c0*/  LEA.HI.X.SX32 R13, R5, R249, 0x2, P3 ;  /* 0x000000f9050d7211 */ /* 0x000fe200018f16ff */
[----:B------:R-:W-:Y:S01]  /*301d0*/  IMAD.MOV.U32 R5, RZ, RZ, R4 ;  /* 0x000000ffff057224 */ /* 0x000fe200078e0004 */
[----:B-1----:R-:W-:-:S04]  /*301e0*/  LEA R24, P1, R9, R248, 0x2 ;  /* 0x000000f809187211 */ /* 0x002fc800078210ff */
[----:B------:R-:W-:Y:S02]  /*301f0*/  LEA.HI.X.SX32 R25, R9, R249, 0x2, P1 ;  /* 0x000000f909197211 */ /* 0x000fe400008f16ff */
[----:B---3--:R-:W-:-:S04]  /*30200*/  LEA R16, P4, R11, R248, 0x2 ;  /* 0x000000f80b107211 */ /* 0x008fc800078810ff */
[----:B------:R-:W-:-:S05]  /*30210*/  LEA.HI.X.SX32 R17, R11, R249, 0x2, P4 ;  /* 0x000000f90b117211 */ /* 0x000fca00020f16ff */
[----:B------:R1:W-:Y:S01]  /*30220*/  STL.64 [R1+0x1d60], R16 ;  /* 0x001d601001007387 */ /* 0x0003e20000100a00 */
[----:B------:R-:W-:-:S03]  /*30230*/  MOV R11, R7 ;  /* 0x00000007000b7202 */ /* 0x000fc60000000f00 */
[----:B------:R-:W3:Y:S04]  /*30240*/  LDL.LU R19, [R1+0xc18] ;  /* 0x000c180001137983 */ /* 0x000ee80000300800 */
[----:B------:R4:W-:Y:S01]  /*30250*/  STL.64 [R1+0x1d58], R12 ;  /* 0x001d580c01007387 */ /* 0x0009e20000100a00 */
[----:B-1----:R-:W-:-:S03]  /*30260*/  LEA R16, P4, R22, R248, 0x2 ;  /* 0x000000f816107211 */ /* 0x002fc600078810ff */
[----:B------:R-:W3:Y:S01]  /*30270*/  LDL.LU R252, [R1+0xc0c] ;  /* 0x000c0c0001fc7983 */ /* 0x000ee20000300800 */
[----:B------:R-:W-:-:S03]  /*30280*/  LEA.HI.X.SX32 R17, R22, R249, 0x2, P4 ;  /* 0x000000f916117211 */ /* 0x000fc600020f16ff */
[----:B------:R-:W3:Y:S01]  /*30290*/  LDL.LU R7, [R1+0xc08] ;  /* 0x000c080001077983 */ /* 0x000ee20000300800 */
[----:B----4-:R-:W-:-:S03]  /*302a0*/  IMAD.MOV.U32 R13, RZ, RZ, R14 ;  /* 0x000000ffff0d7224 */ /* 0x010fc600078e000e */
[----:B------:R-:W4:Y:S01]  /*302b0*/  LDL.LU R4, [R1+0xc04] ;  /* 0x000c040001047983 */ /* 0x000f220000300800 */
[----:B--2---:R-:W-:-:S03]  /*302c0*/  LEA R12, P3, R18, R248, 0x2 ;  /* 0x000000f8120c7211 */ /* 0x004fc600078610ff */
[----:B------:R1:W-:Y:S04]  /*302d0*/  STL.64 [R1+0x1d50], R24 ;  /* 0x001d501801007387 */ /* 0x0003e80000100a00 */
[----:B-1----:R-:W2:Y:S04]  /*302e0*/  LDL.LU.64 R24, [R1+0x3ef8] ;  /* 0x003ef80001187983 */ /* 0x002ea80000300a00 */
[----:B------:R-:W2:Y:S04]  /*302f0*/  LDL.LU R22, [R1+0x3ef0] ;  /* 0x003ef00001167983 */ /* 0x000ea80000300800 */
[----:B------:R1:W-:Y:S02]  /*30300*/  STL.64 [R1+0x1d48], R16 ;  /* 0x001d481001007387 */ /* 0x0003e40000100a00 */
[----:B-1----:R-:W-:Y:S01]  /*30310*/  IMAD.MOV.U32 R17, RZ, RZ, R13 ;  /* 0x000000ffff117224 */ /* 0x002fe200078e000d */
[----:B------:R-:W-:-:S05]  /*30320*/  LEA.HI.X.SX32 R13, R18, R249, 0x2, P3 ;  /* 0x000000f9120d7211 */ /* 0x000fca00018f16ff */
[----:B------:R1:W-:Y:S04]  /*30330*/  STL.64 [R1+0x1d40], R12 ;  /* 0x001d400c01007387 */ /* 0x0003e80000100a00 */
[----:B------:R-:W2:Y:S01]  /*30340*/  LDL.LU R18, [R1+0xc14] ;  /* 0x000c140001127983 */ /* 0x000ea20000300800 */
[----:B------:R-:W-:Y:S01]  /*30350*/  IMAD.MOV.U32 R14, RZ, RZ, R8 ;  /* 0x000000ffff0e7224 */ /* 0x000fe200078e0008 */
[----:B------:R-:W-:-:S04]  /*30360*/  LEA R8, P1, R21, R248, 0x2 ;  /* 0x000000f815087211 */ /* 0x000fc800078210ff */
[----:B------:R-:W-:Y:S02]  /*30370*/  LEA.HI.X.SX32 R9, R21, R249, 0x2, P1 ;  /* 0x000000f915097211 */ /* 0x000fe400008f16ff */
[-C--:B------:R-:W-:Y:S01]  /*30380*/  LEA R16, P4, R6, R248.reuse, 0x2 ;  /* 0x000000f806107211 */ /* 0x080fe200078810ff */
[----:B------:R-:W4:Y:S01]  /*30390*/  LDL.LU R21, [R1+0x3eec] ;  /* 0x003eec0001157983 */ /* 0x000f220000300800 */
[----:B-1----:R-:W-:-:S03]  /*303a0*/  LEA R12, P3, R15, R248, 0x2 ;  /* 0x000000f80f0c7211 */ /* 0x002fc600078610ff */
[----:B------:R1:W-:Y:S01]  /*303b0*/  STL.64 [R1+0x1d38], R8 ;  /* 0x001d380801007387 */ /* 0x0003e20000100a00 */
[-C--:B------:R-:W-:Y:S02]  /*303c0*/  LEA.HI.X.SX32 R13, R15, R249.reuse, 0x2, P3 ;  /* 0x000000f90f0d7211 */ /* 0x080fe400018f16ff */
[----:B-1----:R-:W-:Y:S01]  /*303d0*/  LEA R8, P1, R17, R248, 0x2 ;  /* 0x000000f811087211 */ /* 0x002fe200078210ff */
[----:B------:R-:W-:Y:S01]  /*303e0*/  IMAD.MOV.U32 R9, RZ, RZ, R17 ;  /* 0x000000ffff097224 */ /* 0x000fe200078e0011 */
[----:B------:R-:W-:Y:S01]  /*303f0*/  LEA.HI.X.SX32 R17, R6, R249, 0x2, P4 ;  /* 0x000000f906117211 */ /* 0x000fe200020f16ff */
[----:B------:R-:W-:-:S04]  /*30400*/  IMAD.MOV.U32 R6, RZ, RZ, R5 ;  /* 0x000000ffff067224 */ /* 0x000fc800078e0005 */
[----:B------:R1:W-:Y:S04]  /*30410*/  STL.64 [R1+0x1d30], R16 ;  /* 0x001d301001007387 */ /* 0x0003e80000100a00 */
[----:B------:R-:W4:Y:S04]  /*30420*/  LDL.LU R5, [R1+0xbe8] ;  /* 0x000be80001057983 */ /* 0x000f280000300800 */
[----:B------:R1:W-:Y:S02]  /*30430*/  STL.64 [R1+0x1d28], R12 ;  /* 0x001d280c01007387 */ /* 0x0003e40000100a00 */
[----:B-1----:R-:W-:Y:S01]  /*30440*/  MOV R17, R14 ;  /* 0x0000000e00117202 */ /* 0x002fe20000000f00 */
[----:B------:R-:W-:Y:S01]  /*30450*/  IMAD.MOV.U32 R12, RZ, RZ, R11 ;  /* 0x000000ffff0c7224 */ /* 0x000fe200078e000b */
[----:B------:R-:W4:Y:S01]  /*30460*/  LDL.LU R13, [R1+0xbf4] ;  /* 0x000bf400010d7983 */ /* 0x000f220000300800 */
[----:B------:R-:W-:-:S03]  /*30470*/  IMAD.MOV.U32 R11, RZ, RZ, R3 ;  /* 0x000000ffff0b7224 */ /* 0x000fc600078e0003 */
[----:B------:R-:W4:Y:S01]  /*30480*/  LDL.LU R3, [R1+0xbec] ;  /* 0x000bec0001037983 */ /* 0x000f220000300800 */
[C---:B------:R-:W-:Y:S01]  /*30490*/  LEA R16, P4, R20.reuse, R248, 0x2 ;  /* 0x000000f814107211 */ /* 0x040fe200078810ff */
[----:B------:R-:W-:Y:S01]  /*304a0*/  IMAD.MOV.U32 R15, RZ, RZ, R17 ;  /* 0x000000ffff0f7224 */ /* 0x000fe200078e0011 */
[-C--:B------:R-:W-:Y:S02]  /*304b0*/  LEA.HI.X.SX32 R9, R9, R249.reuse, 0x2, P1 ;  /* 0x000000f909097211 */ /* 0x080fe400008f16ff */
[----:B------:R-:W-:-:S03]  /*304c0*/  LEA.HI.X.SX32 R17, R20, R249, 0x2, P4 ;  /* 0x000000f914117211 */ /* 0x000fc600020f16ff */
[----:B------:R-:W-:Y:S04]  /*304d0*/  STL.64 [R1+0x1d20], R8 ;  /* 0x001d200801007387 */ /* 0x000fe80000100a00 */
[----:B------:R-:W4:Y:S04]  /*304e0*/  LDL.LU R20, [R1+0x3ee8] ;  /* 0x003ee80001147983 */ /* 0x000f280000300800 */
[----:B------:R1:W-:Y:S02]  /*304f0*/  STL.64 [R1+0x1d18], R16 ;  /* 0x001d181001007387 */ /* 0x0003e40000100a00 */
[----:B-1----:R-:W-:Y:S01]  /*30500*/  IMAD.MOV.U32 R17, RZ, RZ, R15 ;  /* 0x000000ffff117224 */ /* 0x002fe200078e000f */
[----:B---3--:R-:W-:-:S04]  /*30510*/  LEA R14, P3, R19, R248, 0x2 ;  /* 0x000000f8130e7211 */ /* 0x008fc800078610ff */
[----:B------:R-:W-:Y:S02]  /*30520*/  LEA.HI.X.SX32 R15, R19, R249, 0x2, P3 ;  /* 0x000000f9130f7211 */ /* 0x000fe400018f16ff */
[----:B------:R-:W3:Y:S01]  /*30530*/  LDL.LU R19, [R1+0x3ee4] ;  /* 0x003ee40001137983 */ /* 0x000ee20000300800 */
[----:B------:R-:W-:-:S03]  /*30540*/  LEA R16, P4, R252, R248, 0x2 ;  /* 0x000000f8fc107211 */ /* 0x000fc600078810ff */
[----:B------:R1:W-:Y:S02]  /*30550*/  STL.64 [R1+0x1d10], R14 ;  /* 0x001d100e01007387 */ /* 0x0003e40000100a00 */
[----:B-1----:R-:W-:-:S04]  /*30560*/  LEA R14, P3, R7, R248, 0x2 ;  /* 0x000000f8070e7211 */ /* 0x002fc800078610ff */
[----:B------:R-:W-:Y:S02]  /*30570*/  LEA.HI.X.SX32 R15, R7, R249, 0x2, P3 ;  /* 0x000000f9070f7211 */ /* 0x000fe400018f16ff */
[----:B------:R-:W-:Y:S02]  /*30580*/  MOV R7, R246 ;  /* 0x000000f600077202 */ /* 0x000fe40000000f00 */
[----:B--2---:R-:W-:-:S04]  /*30590*/  LEA R8, P1, R18, R248, 0x2 ;  /* 0x000000f812087211 */ /* 0x004fc800078210ff */
[-C--:B------:R-:W-:Y:S02]  /*305a0*/  LEA.HI.X.SX32 R9, R18, R249.reuse, 0x2, P1 ;  /* 0x000000f912097211 */ /* 0x080fe400008f16ff */
[----:B------:R-:W2:Y:S04]  /*305b0*/  LDL.LU R18, [R1+0x3ee0] ;  /* 0x003ee00001127983 */ /* 0x000ea80000300800 */
[----:B------:R1:W-:Y:S02]  /*305c0*/  STL.64 [R1+0x1d08], R8 ;  /* 0x001d080801007387 */ /* 0x0003e40000100a00 */
[----:B-1----:R-:W-:Y:S01]  /*305d0*/  IMAD.MOV.U32 R9, RZ, RZ, R17 ;  /* 0x000000ffff097224 */ /* 0x002fe200078e0011 */
[----:B------:R-:W-:Y:S02]  /*305e0*/  LEA.HI.X.SX32 R17, R252, R249, 0x2, P4 ;  /* 0x000000f9fc117211 */ /* 0x000fe400020f16ff */
[-C--:B----4-:R-:W-:Y:S01]  /*305f0*/  LEA R8, P1, R4, R248.reuse, 0x2 ;  /* 0x000000f804087211 */ /* 0x090fe200078210ff */
[----:B------:R-:W4:Y:S04]  /*30600*/  LDL.LU R252, [R1+0xbd8] ;  /* 0x000bd80001fc7983 */ /* 0x000f280000300800 */
[----:B------:R1:W-:Y:S04]  /*30610*/  STL.64 [R1+0x1d00], R16 ;  /* 0x001d001001007387 */ /* 0x0003e80000100a00 */
[----:B------:R1:W-:Y:S04]  /*30620*/  STL.64 [R1+0x1cf8], R14 ;  /* 0x001cf80e01007387 */ /* 0x0003e80000100a00 */
[----:B------:R-:W2:Y:S01]  /*30630*/  LDL.LU R246, [R1+0xbd4] ;  /* 0x000bd40001f67983 */ /* 0x000ea20000300800 */
[----:B-1----:R-:W-:Y:S01]  /*30640*/  LEA R16, P4, R12, R248, 0x2 ;  /* 0x000000f80c107211 */ /* 0x002fe200078810ff */
[----:B------:R-:W-:-:S02]  /*30650*/  IMAD.MOV.U32 R17, RZ, RZ, R12 ;  /* 0x000000ffff117224 */ /* 0x000fc400078e000c */
[----:B------:R-:W3:Y:S01]  /*30660*/  LDL.LU R12, [R1+0xbc4] ;  /* 0x000bc400010c7983 */ /* 0x000ee20000300800 */
[----:B------:R-:W-:Y:S01]  /*30670*/  LEA R14, P3, R9, R248, 0x2 ;  /* 0x000000f8090e7211 */ /* 0x000fe200078610ff */
[----:B------:R-:W-:Y:S01]  /*30680*/  IMAD.MOV.U32 R15, RZ, RZ, R9 ;  /* 0x000000ffff0f7224 */ /* 0x000fe200078e0009 */
[-C--:B------:R-:W-:Y:S02]  /*30690*/  LEA.HI.X.SX32 R9, R4, R249.reuse, 0x2, P1 ;  /* 0x000000f904097211 */ /* 0x080fe400008f16ff */
[----:B------:R-:W3:Y:S01]  /*306a0*/  LDL.LU R4, [R1+0xbcc] ;  /* 0x000bcc0001047983 */ /* 0x000ee20000300800 */
[----:B------:R-:W-:-:S03]  /*306b0*/  LEA.HI.X.SX32 R17, R17, R249, 0x2, P4 ;  /* 0x000000f911117211 */ /* 0x000fc600020f16ff */
[----:B------:R1:W-:Y:S01]  /*306c0*/  STL.64 [R1+0x1cf0], R8 ;  /* 0x001cf00801007387 */ /* 0x0003e20000100a00 */
[----:B------:R-:W-:-:S03]  /*306d0*/  LEA.HI.X.SX32 R15, R15, R249, 0x2, P3 ;  /* 0x000000f90f0f7211 */ /* 0x000fc600018f16ff */
[----:B------:R1:W-:Y:S02]  /*306e0*/  STL.64 [R1+0x1ce8], R16 ;  /* 0x001ce81001007387 */ /* 0x0003e40000100a00 */
[-C--:B-1----:R-:W-:Y:S02]  /*306f0*/  LEA R8, P1, R13, R248.reuse, 0x2 ;  /* 0x000000f80d087211 */ /* 0x082fe400078210ff */
[-C--:B------:R-:W-:Y:S02]  /*30700*/  LEA R16, P4, R3, R248.reuse, 0x2 ;  /* 0x000000f803107211 */ /* 0x080fe400078810ff */
[-C--:B------:R-:W-:Y:S02]  /*30710*/  LEA.HI.X.SX32 R9, R13, R249.reuse, 0x2, P1 ;  /* 0x000000f90d097211 */ /* 0x080fe400008f16ff */
[----:B------:R-:W-:Y:S01]  /*30720*/  LEA.HI.X.SX32 R17, R3, R249, 0x2, P4 ;  /* 0x000000f903117211 */ /* 0x000fe200020f16ff */
[----:B------:R1:W-:Y:S04]  /*30730*/  STL.64 [R1+0x1ce0], R14 ;  /* 0x001ce00e01007387 */ /* 0x0003e80000100a00 */
[----:B------:R1:W-:Y:S04]  /*30740*/  STL.64 [R1+0x1cd8], R8 ;  /* 0x001cd80801007387 */ /* 0x0003e80000100a00 */
[----:B------:R1:W-:Y:S02]  /*30750*/  STL.64 [R1+0x1cd0], R16 ;  /* 0x001cd01001007387 */ /* 0x0003e40000100a00 */
[----:B-1----:R-:W-:-:S02]  /*30760*/  LEA R14, P3, R5, R248, 0x2 ;  /* 0x000000f8050e7211 */ /* 0x002fc400078610ff */
[-C--:B------:R-:W-:Y:S01]  /*30770*/  LEA R8, P1, R11, R248.reuse, 0x2 ;  /* 0x000000f80b087211 */ /* 0x080fe200078210ff */
[----:B------:R-:W-:Y:S02]  /*30780*/  IMAD.MOV.U32 R9, RZ, RZ, R11 ;  /* 0x000000ffff097224 */ /* 0x000fe400078e000b */
[----:B------:R-:W3:Y:S01]  /*30790*/  LDL.LU R11, [R1+0xbbc] ;  /* 0x000bbc00010b7983 */ /* 0x000ee20000300800 */
[----:B------:R-:W-:Y:S01]  /*307a0*/  LEA R16, P4, R7, R248, 0x2 ;  /* 0x000000f807107211 */ /* 0x000fe200078810ff */
[----:B------:R-:W-:Y:S02]  /*307b0*/  IMAD.MOV.U32 R17, RZ, RZ, R7 ;  /* 0x000000ffff117224 */ /* 0x000fe400078e0007 */
[----:B------:R-:W3:Y:S04]  /*307c0*/  LDL.LU R3, [R1+0xbb4] ;  /* 0x000bb40001037983 */ /* 0x000ee80000300800 */
[----:B------:R-:W3:Y:S04]  /*307d0*/  LDL.LU R13, [R1+0xbac] ;  /* 0x000bac00010d7983 */ /* 0x000ee80000300800 */
[----:B------:R-:W3:Y:S01]  /*307e0*/  LDL.LU R7, [R1+0xbc0] ;  /* 0x000bc00001077983 */ /* 0x000ee20000300800 */
[----:B------:R-:W-:-:S03]  /*307f0*/  LEA.HI.X.SX32 R15, R5, R249, 0x2, P3 ;  /* 0x000000f9050f7211 */ /* 0x000fc600018f16ff */
[----:B------:R-:W3:Y:S01]  /*30800*/  LDL.LU R5, [R1+0xbb0] ;  /* 0x000bb00001057983 */ /* 0x000ee20000300800 */
[-C--:B------:R-:W-:Y:S02]  /*30810*/  LEA.HI.X.SX32 R9, R9, R249.reuse, 0x2, P1 ;  /* 0x000000f909097211 */ /* 0x080fe400008f16ff */
[----:B------:R-:W-:Y:S01]  /*30820*/  LEA.HI.X.SX32 R17, R17, R249, 0x2, P4 ;  /* 0x000000f911117211 */ /* 0x000fe200020f16ff */
[----:B------:R4:W-:Y:S04]  /*30830*/  STL.64 [R1+0x1cc8], R14 ;  /* 0x001cc80e01007387 */ /* 0x0009e80000100a00 */
[----:B------:R2:W-:Y:S04]  /*30840*/  STL.64 [R1+0x1cc0], R8 ;  /* 0x001cc00801007387 */ /* 0x0005e80000100a00 */
[----:B------:R3:W-:Y:S01]  /*30850*/  STL.64 [R1+0x1cb8], R16 ;  /* 0x001cb81001007387 */ /* 0x0007e20000100a00 */
[----:B----4-:R-:W-:-:S04]  /*30860*/  LEA R14, P3, R252, R248, 0x2 ;  /* 0x000000f8fc0e7211 */ /* 0x010fc800078610ff */
[----:B------:R-:W-:Y:S02]  /*30870*/  LEA.HI.X.SX32 R15, R252, R249, 0x2, P3 ;  /* 0x000000f9fc0f7211 */ /* 0x000fe400018f16ff */
[----:B------:R-:W4:Y:S01]  /*30880*/  LDL.LU R252, [R1+0xba4] ;  /* 0x000ba40001fc7983 */ /* 0x000f220000300800 */
[----:B--2---:R-:W-:-:S04]  /*30890*/  LEA R8, P1, R246, R248, 0x2 ;  /* 0x000000f8f6087211 */ /* 0x004fc800078210ff */
[----:B------:R-:W-:Y:S01]  /*308a0*/  LEA.HI.X.SX32 R9, R246, R249, 0x2, P1 ;  /* 0x000000f9f6097211 */ /* 0x000fe200008f16ff */
[----:B------:R1:W-:Y:S01]  /*308b0*/  STL.64 [R1+0x1cb0], R14 ;  /* 0x001cb00e01007387 */ /* 0x0003e20000100a00 */
[----:B---3--:R-:W-:-:S03]  /*308c0*/  LEA R16, P4, R4, R248, 0x2 ;  /* 0x000000f804107211 */ /* 0x008fc600078810ff */
[----:B------:R2:W-:Y:S01]  /*308d0*/  STL.64 [R1+0x1ca8], R8 ;  /* 0x001ca80801007387 */ /* 0x0005e20000100a00 */
[----:B------:R-:W-:-:S03]  /*308e0*/  LEA.HI.X.SX32 R17, R4, R249, 0x2, P4 ;  /* 0x000000f904117211 */ /* 0x000fc600020f16ff */
[----:B------:R-:W3:Y:S01]  /*308f0*/  LDL.LU R246, [R1+0xb9c] ;  /* 0x000b9c0001f67983 */ /* 0x000ee20000300800 */
[----:B------:R-:W-:-:S03]  /*30900*/  IMAD.MOV.U32 R4, RZ, RZ, R251 ;  /* 0x000000ffff047224 */ /* 0x000fc600078e00fb */
[----:B------:R-:W-:Y:S04]  /*30910*/  STL.64 [R1+0x1ca0], R16 ;  /* 0x001ca01001007387 */ /* 0x000fe80000100a00 */
[----:B------:R-:W3:Y:S01]  /*30920*/  LDL.LU R251, [R1+0xb98] ;  /* 0x000b980001fb7983 */ /* 0x000ee20000300800 */
[----:B------:R-:W-:Y:S01]  /*30930*/  IMAD R10, R10, c[0x0][0x190], RZ ;  /* 0x000064000a0a7a24 */ /* 0x000fe200078e02ff */
[----:B-1----:R-:W-:-:S04]  /*30940*/  LEA R14, P3, R12, R248, 0x2 ;  /* 0x000000f80c0e7211 */ /* 0x002fc800078610ff */
[----:B--2---:R-:W-:Y:S02]  /*30950*/  LEA R8, P1, R10, R248, 0x2 ;  /* 0x000000f80a087211 */ /* 0x004fe400078210ff */
[-C--:B------:R-:W-:Y:S02]  /*30960*/  LEA.HI.X.SX32 R15, R12, R249.reuse, 0x2, P3 ;  /* 0x000000f90c0f7211 */ /* 0x080fe400018f16ff */
[----:B------:R-:W-:Y:S01]  /*30970*/  LEA.HI.X.SX32 R9, R10, R249, 0x2, P1 ;  /* 0x000000f90a097211 */ /* 0x000fe200008f16ff */
[----:B------:R-:W2:Y:S04]  /*30980*/  LDL.LU R12, [R1+0xb90] ;  /* 0x000b9000010c7983 */ /* 0x000ea80000300800 */
[----:B------:R1:W-:Y:S01]  /*30990*/  STL.64 [R1+0x1c98], R14 ;  /* 0x001c980e01007387 */ /* 0x0003e20000100a00 */
[----:B------:R-:W-:-:S03]  /*309a0*/  IMAD.MOV.U32 R10, RZ, RZ, R6 ;  /* 0x000000ffff0a7224 */ /* 0x000fc600078e0006 */
[----:B------:R1:W-:Y:S02]  /*309b0*/  STL.64 [R1+0x1c90], R8 ;  /* 0x001c900801007387 */ /* 0x0003e40000100a00 */
[-C--:B-1----:R-:W-:Y:S02]  /*309c0*/  LEA R14, P3, R11, R248.reuse, 0x2 ;  /* 0x000000f80b0e7211 */ /* 0x082fe400078610ff */
[-C--:B------:R-:W-:Y:S02]  /*309d0*/  LEA R8, P1, R3, R248.reuse, 0x2 ;  /* 0x000000f803087211 */ /* 0x080fe400078210ff */
[-C--:B------:R-:W-:Y:S02]  /*309e0*/  LEA.HI.X.SX32 R15, R11, R249.reuse, 0x2, P3 ;  /* 0x000000f90b0f7211 */ /* 0x080fe400018f16ff */
[----:B------:R-:W-:Y:S02]  /*309f0*/  LEA R16, P4, R7, R248, 0x2 ;  /* 0x000000f807107211 */ /* 0x000fe400078810ff */
[----:B------:R-:W-:-:S02]  /*30a00*/  LEA.HI.X.SX32 R9, R3, R249, 0x2, P1 ;  /* 0x000000f903097211 */ /* 0x000fc400008f16ff */
[----:B------:R-:W-:Y:S02]  /*30a10*/  LEA.HI.X.SX32 R17, R7, R249, 0x2, P4 ;  /* 0x000000f907117211 */ /* 0x000fe400020f16ff */
[----:B------:R-:W-:-:S03]  /*30a20*/  LEA R6, P4, R5, R248, 0x2 ;  /* 0x000000f805067211 */ /* 0x000fc600078810ff */
[----:B------:R-:W-:Y:S01]  /*30a30*/  STL.64 [R1+0x1c88], R16 ;  /* 0x001c881001007387 */ /* 0x000fe20000100a00 */
[----:B------:R-:W-:-:S03]  /*30a40*/  LEA.HI.X.SX32 R7, R5, R249, 0x2, P4 ;  /* 0x000000f905077211 */ /* 0x000fc600020f16ff */
[----:B------:R-:W-:Y:S04]  /*30a50*/  STL.64 [R1+0x1c80], R14 ;  /* 0x001c800e01007387 */ /* 0x000fe80000100a00 */
[----:B------:R1:W-:Y:S04]  /*30a60*/  STL.64 [R1+0x1c78], R8 ;  /* 0x001c780801007387 */ /* 0x0003e80000100a00 */
[----:B-1----:R-:W2:Y:S04]  /*30a70*/  LDL.LU R9, [R1+0xb8c] ;  /* 0x000b8c0001097983 */ /* 0x002ea80000300800 */
[----:B------:R-:W2:Y:S04]  /*30a80*/  LDL.LU R3, [R1+0xb7c] ;  /* 0x000b7c0001037983 */ /* 0x000ea80000300800 */
[----:B------:R1:W-:Y:S04]  /*30a90*/  STL.64 [R1+0x1c70], R6 ;  /* 0x001c700601007387 */ /* 0x0003e80000100a00 */
[----:B------:R-:W2:Y:S01]  /*30aa0*/  LDL.LU R8, [R1+0xb84] ;  /* 0x000b840001087983 */ /* 0x000ea20000300800 */
[----:B------:R-:W-:-:S02]  /*30ab0*/  LEA R14, P3, R13, R248, 0x2 ;  /* 0x000000f80d0e7211 */ /* 0x000fc400078610ff */
[----:B-1----:R-:W-:Y:S02]  /*30ac0*/  MOV R6, R250 ;  /* 0x000000fa00067202 */ /* 0x002fe40000000f00 */
[----:B------:R-:W2:Y:S01]  /*30ad0*/  LDL.LU R250, [R1+0xb78] ;  /* 0x000b780001fa7983 */ /* 0x000ea20000300800 */
[----:B------:R-:W-:Y:S01]  /*30ae0*/  LEA.HI.X.SX32 R15, R13, R249, 0x2, P3 ;  /* 0x000000f90d0f7211 */ /* 0x000fe200018f16ff */
[----:B------:R-:W-:Y:S02]  /*30af0*/  IMAD.MOV.U32 R11, RZ, RZ, R4 ;  /* 0x000000ffff0b7224 */ /* 0x000fe400078e0004 */
[----:B------:R-:W2:Y:S04]  /*30b00*/  LDL.LU R7, [R1+0xb74] ;  /* 0x000b740001077983 */ /* 0x000ea80000300800 */
[----:B------:R-:W2:Y:S04]  /*30b10*/  LDL.LU R13, [R1+0xb70] ;  /* 0x000b7000010d7983 */ /* 0x000ea80000300800 */
[----:B------:R1:W-:Y:S01]  /*30b20*/  STL.64 [R1+0x1c68], R14 ;  /* 0x001c680e01007387 */ /* 0x0003e20000100a00 */
[----:B----4-:R-:W-:-:S04]  /*30b30*/  LEA R16, P1, R252, R248, 0x2 ;  /* 0x000000f8fc107211 */ /* 0x010fc800078210ff */
[----:B------:R-:W-:-:S05]  /*30b40*/  LEA.HI.X.SX32 R17, R252, R249, 0x2, P1 ;  /* 0x000000f9fc117211 */ /* 0x000fca00008f16ff */
[----:B------:R4:W-:Y:S01]  /*30b50*/  STL.64 [R1+0x1c60], R16 ;  /* 0x001c601001007387 */ /* 0x0009e20000100a00 */
[----:B---3--:R-:W-:-:S04]  /*30b60*/  LEA R4, P4, R246, R248, 0x2 ;  /* 0x000000f8f6047211 */ /* 0x008fc800078810ff */
[----:B------:R-:W-:Y:S02]  /*30b70*/  LEA.HI.X.SX32 R5, R246, R249, 0x2, P4 ;  /* 0x000000f9f6057211 */ /* 0x000fe400020f16ff */
[----:B-1----:R-:W-:-:S04]  /*30b80*/  LEA R14, P3, R251, R248, 0x2 ;  /* 0x000000f8fb0e7211 */ /* 0x002fc800078610ff */
[-C--:B------:R-:W-:Y:S01]  /*30b90*/  LEA.HI.X.SX32 R15, R251, R249.reuse, 0x2, P3 ;  /* 0x000000f9fb0f7211 */ /* 0x080fe200018f16ff */
[----:B------:R2:W-:Y:S01]  /*30ba0*/  STL.64 [R1+0x1c58], R4 ;  /* 0x001c580401007387 */ /* 0x0005e20000100a00 */
[----:B----4-:R-:W-:Y:S01]  /*30bb0*/  LEA R16, P1, R10, R248, 0x2 ;  /* 0x000000f80a107211 */ /* 0x010fe200078210ff */
[----:B------:R-:W-:Y:S02]  /*30bc0*/  IMAD.MOV.U32 R17, RZ, RZ, R10 ;  /* 0x000000ffff117224 */ /* 0x000fe400078e000a */
[----:B------:R1:W-:Y:S04]  /*30bd0*/  STL.64 [R1+0x1c50], R14 ;  /* 0x001c500e01007387 */ /* 0x0003e80000100a00 */
[----:B------:R-:W3:Y:S04]  /*30be0*/  LDL.LU R252, [R1+0xb68] ;  /* 0x000b680001fc7983 */ /* 0x000ee80000300800 */
[----:B------:R-:W4:Y:S04]  /*30bf0*/  LDL.LU R10, [R1+0xb64] ;  /* 0x000b6400010a7983 */ /* 0x000f280000300800 */
[----:B------:R-:W4:Y:S04]  /*30c00*/  LDL.LU R251, [R1+0xb5c] ;  /* 0x000b5c0001fb7983 */ /* 0x000f280000300800 */
[----:B------:R-:W4:Y:S01]  /*30c10*/  LDL.LU R246, [R1+0xb58] ;  /* 0x000b580001f67983 */ /* 0x000f220000300800 */
[----:B------:R-:W-:-:S02]  /*30c20*/  LEA.HI.X.SX32 R17, R17, R249, 0x2, P1 ;  /* 0x000000f911117211 */ /* 0x000fc400008f16ff */
[----:B--2---:R-:W-:-:S03]  /*30c30*/  LEA R4, P4, R12, R248, 0x2 ;  /* 0x000000f80c047211 */ /* 0x004fc600078810ff */
[----:B------:R-:W-:Y:S01]  /*30c40*/  STL.64 [R1+0x1c48], R16 ;  /* 0x001c481001007387 */ /* 0x000fe20000100a00 */
[----:B------:R-:W-:-:S05]  /*30c50*/  LEA.HI.X.SX32 R5, R12, R249, 0x2, P4 ;  /* 0x000000f90c057211 */ /* 0x000fca00020f16ff */
[----:B------:R2:W-:Y:S01]  /*30c60*/  STL.64 [R1+0x1c40], R4 ;  /* 0x001c400401007387 */ /* 0x0005e20000100a00 */
[----:B-1----:R-:W-:-:S04]  /*30c70*/  LEA R14, P3, R9, R248, 0x2 ;  /* 0x000000f8090e7211 */ /* 0x002fc800078610ff */
[----:B------:R-:W-:Y:S02]  /*30c80*/  LEA.HI.X.SX32 R15, R9, R249, 0x2, P3 ;  /* 0x000000f9090f7211 */ /* 0x000fe400018f16ff */
[-C--:B--2---:R-:W-:Y:S01]  /*30c90*/  LEA R4, P4, R3, R248.reuse, 0x2 ;  /* 0x000000f803047211 */ /* 0x084fe200078810ff */
[----:B------:R-:W2:Y:S01]  /*30ca0*/  LDL.LU R9, [R1+0xb4c] ;  /* 0x000b4c0001097983 */ /* 0x000ea20000300800 */
[----:B------:R-:W-:-:S03]  /*30cb0*/  LEA R16, P1, R8, R248, 0x2 ;  /* 0x000000f808107211 */ /* 0x000fc600078210ff */
[----:B------:R1:W-:Y:S01]  /*30cc0*/  STL.64 [R1+0x1c38], R14 ;  /* 0x001c380e01007387 */ /* 0x0003e20000100a00 */
[-C--:B------:R-:W-:Y:S02]  /*30cd0*/  LEA.HI.X.SX32 R17, R8, R249.reuse, 0x2, P1 ;  /* 0x000000f908117211 */ /* 0x080fe400008f16ff */
[----:B------:R-:W-:-:S03]  /*30ce0*/  LEA.HI.X.SX32 R5, R3, R249, 0x2, P4 ;  /* 0x000000f903057211 */ /* 0x000fc600020f16ff */
[----:B------:R1:W-:Y:S02]  /*30cf0*/  STL.64 [R1+0x1c30], R16 ;  /* 0x001c301001007387 */ /* 0x0003e40000100a00 */
[CC--:B-1----:R-:W-:Y:S02]  /*30d00*/  LEA R14, P3, R250.reuse, R248.reuse, 0x2 ;  /* 0x000000f8fa0e7211 */ /* 0x0c2fe400078610ff */
[----:B------:R-:W2:Y:S02]  /*30d10*/  LDL.LU R3, [R1+0xb48] ;  /* 0x000b480001037983 */ /* 0x000ea40000300800 */
[----:B------:R-:W-:Y:S02]  /*30d20*/  LEA.HI.X.SX32 R15, R250, R249, 0x2, P3 ;  /* 0x000000f9fa0f7211 */ /* 0x000fe400018f16ff */
[----:B------:R-:W2:Y:S04]  /*30d30*/  LDL.LU R8, [R1+0xb40] ;  /* 0x000b400001087983 */ /* 0x000ea80000300800 */
[----:B------:R1:W-:Y:S01]  /*30d40*/  STL.64 [R1+0x1c28], R4 ;  /* 0x001c280401007387 */ /* 0x0003e20000100a00 */
[----:B------:R-:W-:-:S03]  /*30d50*/  LEA R16, P1, R7, R248, 0x2 ;  /* 0x000000f807107211 */ /* 0x000fc600078210ff */
[----:B------:R1:W-:Y:S04]  /*30d60*/  STL.64 [R1+0x1c20], R14 ;  /* 0x001c200e01007387 */ /* 0x0003e80000100a00 */
[----:B------:R-:W2:Y:S01]  /*30d70*/  LDL.LU R12, [R1+0xb44] ;  /* 0x000b4400010c7983 */ /* 0x000ea20000300800 */
[-C--:B------:R-:W-:Y:S02]  /*30d80*/  LEA.HI.X.SX32 R17, R7, R249.reuse, 0x2, P1 ;  /* 0x000000f907117211 */ /* 0x080fe400008f16ff */
[C---:B-1----:R-:W-:Y:S01]  /*30d90*/  LEA R4, P4, R13.reuse, R248, 0x2 ;  /* 0x000000f80d047211 */ /* 0x042fe200078810ff */
[----:B------:R-:W-:Y:S02]  /*30da0*/  IMAD.MOV.U32 R250, RZ, RZ, R244 ;  /* 0x000000fffffa7224 */ /* 0x000fe400078e00f4 */
[----:B------:R-:W2:Y:S01]  /*30db0*/  LDL.LU R244, [R1+0xb38] ;  /* 0x000b380001f47983 */ /* 0x000ea20000300800 */
[----:B------:R-:W-:Y:S01]  /*30dc0*/  LEA.HI.X.SX32 R5, R13, R249, 0x2, P4 ;  /* 0x000000f90d057211 */ /* 0x000fe200020f16ff */
[----:B------:R-:W-:-:S02]  /*30dd0*/  IMAD.MOV.U32 R15, RZ, RZ, R11 ;  /* 0x000000ffff0f7224 */ /* 0x000fc400078e000b */
[----:B------:R1:W-:Y:S01]  /*30de0*/  STL.64 [R1+0x1c18], R16 ;  /* 0x001c181001007387 */ /* 0x0003e20000100a00 */
[----:B------:R-:W-:-:S03]  /*30df0*/  IMAD.MOV.U32 R11, RZ, RZ, R6 ;  /* 0x000000ffff0b7224 */ /* 0x000fc600078e0006 */
[----:B-1----:R-:W2:Y:S04]  /*30e00*/  LDL.LU.64 R16, [R1+0x3ed8] ;  /* 0x003ed80001107983 */ /* 0x002ea80000300a00 */
[----:B------:R-:W2:Y:S04]  /*30e10*/  LDL.LU R13, [R1+0x3ed0] ;  /* 0x003ed000010d7983 */ /* 0x000ea80000300800 */
[----:B------:R1:W-:Y:S02]  /*30e20*/  STL.64 [R1+0x1c10], R4 ;  /* 0x001c100401007387 */ /* 0x0003e40000100a00 */
[----:B-1----:R-:W-:Y:S01]  /*30e30*/  IMAD.MOV.U32 R5, RZ, RZ, R15 ;  /* 0x000000ffff057224 */ /* 0x002fe200078e000f */
[----:B---3--:R-:W-:-:S02]  /*30e40*/  LEA R14, P3, R252, R248, 0x2 ;  /* 0x000000f8fc0e7211 */ /* 0x008fc400078610ff */
[-C--:B----4-:R-:W-:Y:S02]  /*30e50*/  LEA R6, P1, R10, R248.reuse, 0x2 ;  /* 0x000000f80a067211 */ /* 0x090fe400078210ff */
[-C--:B------:R-:W-:Y:S02]  /*30e60*/  LEA.HI.X.SX32 R15, R252, R249.reuse, 0x2, P3 ;  /* 0x000000f9fc0f7211 */ /* 0x080fe400018f16ff */
[-C--:B------:R-:W-:Y:S02]  /*30e70*/  LEA.HI.X.SX32 R7, R10, R249.reuse, 0x2, P1 ;  /* 0x000000f90a077211 */ /* 0x080fe400008f16ff */
[----:B------:R-:W-:Y:S01]  /*30e80*/  LEA R4, P4, R251, R248, 0x2 ;  /* 0x000000f8fb047211 */ /* 0x000fe200078810ff */
[----:B------:R-:W-:Y:S01]  /*30e90*/  STL.64 [R1+0x1c08], R14 ;  /* 0x001c080e01007387 */ /* 0x000fe20000100a00 */
[----:B------:R-:W-:Y:S01]  /*30ea0*/  IMAD.MOV.U32 R252, RZ, RZ, R242 ;  /* 0x000000fffffc7224 */ /* 0x000fe200078e00f2 */
[----:B------:R-:W-:Y:S02]  /*30eb0*/  MOV R242, R238 ;  /* 0x000000ee00f27202 */ /* 0x000fe40000000f00 */
[----:B------:R1:W-:Y:S04]  /*30ec0*/  STL.64 [R1+0x1c00], R6 ;  /* 0x001c000601007387 */ /* 0x0003e80000100a00 */
[----:B------:R-:W3:Y:S04]  /*30ed0*/  LDL.LU R10, [R1+0xb24] ;  /* 0x000b2400010a7983 */ /* 0x000ee80000300800 */
[----:B------:R-:W4:Y:S01]  /*30ee0*/  LDL.LU R238, [R1+0xb1c] ;  /* 0x000b1c0001ee7983 */ /* 0x000f220000300800 */
[----:B-1----:R-:W-:Y:S01]  /*30ef0*/  LEA R6, P1, R5, R248, 0x2 ;  /* 0x000000f805067211 */ /* 0x002fe200078210ff */
[----:B------:R-:W-:Y:S01]  /*30f00*/  IMAD.MOV.U32 R7, RZ, RZ, R5 ;  /* 0x000000ffff077224 */ /* 0x000fe200078e0005 */
[----:B------:R-:W-:-:S02]  /*30f10*/  LEA.HI.X.SX32 R5, R251, R249, 0x2, P4 ;  /* 0x000000f9fb057211 */ /* 0x000fc400020f16ff */
[----:B------:R-:W4:Y:S01]  /*30f20*/  LDL.LU R251, [R1+0xb28] ;  /* 0x000b280001fb7983 */ /* 0x000f220000300800 */
[----:B------:R-:W-:-:S03]  /*30f30*/  LEA R14, P3, R246, R248, 0x2 ;  /* 0x000000f8f60e7211 */ /* 0x000fc600078610ff */
[----:B------:R2:W-:Y:S01]  /*30f40*/  STL.64 [R1+0x1bf8], R4 ;  /* 0x001bf80401007387 */ /* 0x0005e20000100a00 */
[-C--:B------:R-:W-:Y:S01]  /*30f50*/  LEA.HI.X.SX32 R15, R246, R249.reuse, 0x2, P3 ;  /* 0x000000f9f60f7211 */ /* 0x080fe200018f16ff */
[----:B------:R-:W-:Y:S02]  /*30f60*/  IMAD.MOV.U32 R246, RZ, RZ, R243 ;  /* 0x000000fffff67224 */ /* 0x000fe400078e00f3 */
[----:B------:R-:W4:Y:S01]  /*30f70*/  LDL.LU R243, [R1+0xb18] ;  /* 0x000b180001f37983 */ /* 0x000f220000300800 */
[----:B------:R-:W-:-:S03]  /*30f80*/  LEA.HI.X.SX32 R7, R7, R249, 0x2, P1 ;  /* 0x000000f907077211 */ /* 0x000fc600008f16ff */
[----:B------:R-:W-:Y:S04]  /*30f90*/  STL.64 [R1+0x1bf0], R14 ;  /* 0x001bf00e01007387 */ /* 0x000fe80000100a00 */
[----:B------:R1:W-:Y:S01]  /*30fa0*/  STL.64 [R1+0x1be8], R6 ;  /* 0x001be80601007387 */ /* 0x0003e20000100a00 */
[----:B--2---:R-:W-:-:S04]  /*30fb0*/  LEA R4, P4, R9, R248, 0x2 ;  /* 0x000000f809047211 */ /* 0x004fc800078810ff */
[----:B------:R-:W-:Y:S01]  /*30fc0*/  LEA.HI.X.SX32 R5, R9, R249, 0x2, P4 ;  /* 0x000000f909057211 */ /* 0x000fe200020f16ff */
[----:B-1----:R-:W-:-:S04]  /*30fd0*/  IMAD.MOV.U32 R7, RZ, RZ, R11 ;  /* 0x000000ffff077224 */ /* 0x002fc800078e000b */
[----:B------:R1:W-:Y:S01]  /*30fe0*/  STL.64 [R1+0x1be0], R4 ;  /* 0x001be00401007387 */ /* 0x0003e20000100a00 */
[----:B------:R-:W-:-:S04]  /*30ff0*/  LEA R14, P3, R3, R248, 0x2 ;  /* 0x000000f8030e7211 */ /* 0x000fc800078610ff */
[-C--:B------:R-:W-:Y:S02]  /*31000*/  LEA.HI.X.SX32 R15, R3, R249.reuse, 0x2, P3 ;  /* 0x000000f9030f7211 */ /* 0x080fe400018f16ff */
[CC--:B-1----:R-:W-:Y:S01]  /*31010*/  LEA R4, P4, R8.reuse, R248.reuse, 0x2 ;  /* 0x000000f808047211 */ /* 0x0c2fe200078810ff */
[----:B------:R-:W-:Y:S02]  /*31020*/  IMAD.MOV.U32 R3, RZ, RZ, R7 ;  /* 0x000000ffff037224 */ /* 0x000fe400078e0007 */
[----:B------:R1:W-:Y:S01]  /*31030*/  STL.64 [R1+0x1bd8], R14 ;  /* 0x001bd80e01007387 */ /* 0x0003e20000100a00 */
[----:B------:R-:W-:Y:S02]  /*31040*/  LEA.HI.X.SX32 R5, R8, R249, 0x2, P4 ;  /* 0x000000f908057211 */ /* 0x000fe400020f16ff */
[----:B------:R-:W-:-:S04]  /*31050*/  LEA R6, P1, R12, R248, 0x2 ;  /* 0x000000f80c067211 */ /* 0x000fc800078210ff */
[----:B------:R-:W-:Y:S01]  /*31060*/  LEA.HI.X.SX32 R7, R12, R249, 0x2, P1 ;  /* 0x000000f90c077211 */ /* 0x000fe200008f16ff */
[----:B-1----:R-:W2:Y:S04]  /*31070*/  LDL.LU.64 R14, [R1+0x3ec8] ;  /* 0x003ec800010e7983 */ /* 0x002ea80000300a00 */
[----:B------:R-:W2:Y:S04]  /*31080*/  LDL.LU R11, [R1+0xb0c] ;  /* 0x000b0c00010b7983 */ /* 0x000ea80000300800 */
[----:B------:R-:W2:Y:S01]  /*31090*/  LDL.LU R12, [R1+0x3ec4] ;  /* 0x003ec400010c7983 */ /* 0x000ea20000300800 */
[----:B------:R-:W-:-:S03]  /*310a0*/  IMAD.MOV.U32 R9, RZ, RZ, R2 ;  /* 0x000000ffff097224 */ /* 0x000fc600078e0002 */
[----:B------:R1:W-:Y:S01]  /*310b0*/  STL.64 [R1+0x1bd0], R6 ;  /* 0x001bd00601007387 */ /* 0x0003e20000100a00 */
[----:B------:R-:W-:-:S03]  /*310c0*/  LEA R2, P3, R244, R248, 0x2 ;  /* 0x000000f8f4027211 */ /* 0x000fc600078610ff */
[----:B------:R1:W-:Y:S01]  /*310d0*/  STL.64 [R1+0x1bc8], R4 ;  /* 0x001bc80401007387 */ /* 0x0003e20000100a00 */
[----:B------:R-:W-:Y:S02]  /*310e0*/  MOV R8, R242 ;  /* 0x000000f200087202 */ /* 0x000fe40000000f00 */
[-C--:B-1----:R-:W-:Y:S01]  /*310f0*/  LEA R6, P1, R252, R248.reuse, 0x2 ;  /* 0x000000f8fc067211 */ /* 0x082fe200078210ff */
[----:B------:R-:W-:Y:S02]  /*31100*/  IMAD.MOV.U32 R7, RZ, RZ, R252 ;  /* 0x000000ffff077224 */ /* 0x000fe400078e00fc */
[----:B------:R-:W2:Y:S01]  /*31110*/  LDL.LU R252, [R1+0xb08] ;  /* 0x000b080001fc7983 */ /* 0x000ea20000300800 */
[----:B------:R-:W-:Y:S01]  /*31120*/  LEA R4, P4, R3, R248, 0x2 ;  /* 0x000000f803047211 */ /* 0x000fe200078810ff */
[----:B------:R-:W-:Y:S02]  /*31130*/  IMAD.MOV.U32 R5, RZ, RZ, R3 ;  /* 0x000000ffff057224 */ /* 0x000fe400078e0003 */
[----:B------:R-:W2:Y:S01]  /*31140*/  LDL.LU R242, [R1+0xb04] ;  /* 0x000b040001f27983 */ /* 0x000ea20000300800 */
[----:B------:R-:W-:-:S03]  /*31150*/  LEA.HI.X.SX32 R3, R244, R249, 0x2, P3 ;  /* 0x000000f9f4037211 */ /* 0x000fc600018f16ff */
[----:B------:R-:W2:Y:S01]  /*31160*/  LDL.LU R244, [R1+0xaf8] ;  /* 0x000af80001f47983 */ /* 0x000ea20000300800 */
[----:B------:R-:W-:-:S03]  /*31170*/  LEA.HI.X.SX32 R7, R7, R249, 0x2, P1 ;  /* 0x000000f907077211 */ /* 0x000fc600008f16ff */
[----:B------:R-:W-:Y:S01]  /*31180*/  STL.64 [R1+0x1bc0], R2 ;  /* 0x001bc00201007387 */ /* 0x000fe20000100a00 */
[----:B------:R-:W-:-:S03]  /*31190*/  LEA.HI.X.SX32 R5, R5, R249, 0x2, P4 ;  /* 0x000000f905057211 */ /* 0x000fc600020f16ff */
[----:B------:R3:W-:Y:S04]  /*311a0*/  STL.64 [R1+0x1bb8], R6 ;  /* 0x001bb80601007387 */ /* 0x0007e80000100a00 */
[----:B------:R1:W-:Y:S01]  /*311b0*/  STL.64 [R1+0x1bb0], R4 ;  /* 0x001bb00401007387 */ /* 0x0003e20000100a00 */
[-C--:B---3--:R-:W-:Y:S02]  /*311c0*/  LEA R6, P1, R10, R248.reuse, 0x2 ;  /* 0x000000f80a067211 */ /* 0x088fe400078210ff */
[----:B----4-:R-:W-:-:S04]  /*311d0*/  LEA R2, P3, R251, R248, 0x2 ;  /* 0x000000f8fb027211 */ /* 0x010fc800078610ff */
[-C--:B------:R-:W-:Y:S01]  /*311e0*/  LEA.HI.X.SX32 R3, R251, R249.reuse, 0x2, P3 ;  /* 0x000000f9fb037211 */ /* 0x080fe200018f16ff */
[----:B------:R-:W-:Y:S01]  /*311f0*/  IMAD.MOV.U32 R251, RZ, RZ, R250 ;  /* 0x000000fffffb7224 */ /* 0x000fe200078e00fa */
[----:B------:R-:W-:-:S03]  /*31200*/  LEA.HI.X.SX32 R7, R10, R249, 0x2, P1 ;  /* 0x000000f90a077211 */ /* 0x000fc600008f16ff */
[----:B------:R3:W-:Y:S01]  /*31210*/  STL.64 [R1+0x1ba8], R2 ;  /* 0x001ba80201007387 */ /* 0x0007e20000100a00 */
[----:B-1----:R-:W-:-:S03]  /*31220*/  LEA R4, P4, R238, R248, 0x2 ;  /* 0x000000f8ee047211 */ /* 0x002fc600078810ff */
[----:B------:R-:W4:Y:S04]  /*31230*/  LDL.LU R250, [R1+0xaf0] ;  /* 0x000af00001fa7983 */ /* 0x000f280000300800 */
[----:B------:R-:W4:Y:S01]  /*31240*/  LDL.LU R10, [R1+0xae8] ;  /* 0x000ae800010a7983 */ /* 0x000f220000300800 */
[----:B------:R-:W-:Y:S01]  /*31250*/  LEA.HI.X.SX32 R5, R238, R249, 0x2, P4 ;  /* 0x000000f9ee057211 */ /* 0x000fe200020f16ff */
[----:B------:R-:W-:Y:S02]  /*31260*/  IMAD.MOV.U32 R238, RZ, RZ, R214 ;  /* 0x000000ffffee7224 */ /* 0x000fe400078e00d6 */
[----:B------:R1:W-:Y:S04]  /*31270*/  STL.64 [R1+0x1ba0], R6 ;  /* 0x001ba00601007387 */ /* 0x0003e80000100a00 */
[----:B------:R-:W4:Y:S01]  /*31280*/  LDL.LU R214, [R1+0xae4] ;  /* 0x000ae40001d67983 */ /* 0x000f220000300800 */
[----:B---3--:R-:W-:-:S03]  /*31290*/  LEA R2, P3, R243, R248, 0x2 ;  /* 0x000000f8f3027211 */ /* 0x008fc600078610ff */
[----:B------:R3:W-:Y:S01]  /*312a0*/  STL.64 [R1+0x1b98], R4 ;  /* 0x001b980401007387 */ /* 0x0007e20000100a00 */
[----:B------:R-:W-:Y:S02]  /*312b0*/  LEA.HI.X.SX32 R3, R243, R249, 0x2, P3 ;  /* 0x000000f9f3037211 */ /* 0x000fe400018f16ff */
[----:B-1----:R-:W-:Y:S01]  /*312c0*/  LEA R6, P1, R9, R248, 0x2 ;  /* 0x000000f809067211 */ /* 0x002fe200078210ff */
[----:B------:R-:W-:Y:S02]  /*312d0*/  IMAD.MOV.U32 R7, RZ, RZ, R9 ;  /* 0x000000ffff077224 */ /* 0x000fe400078e0009 */
[----:B------:R-:W4:Y:S04]  /*312e0*/  LDL.LU R9, [R1+0xadc] ;  /* 0x000adc0001097983 */ /* 0x000f280000300800 */
[----:B------:R1:W-:Y:S01]  /*312f0*/  STL.64 [R1+0x1b90], R2 ;  /* 0x001b900201007387 */ /* 0x0003e20000100a00 */
[----:B---3--:R-:W-:-:S03]  /*31300*/  IMAD.MOV.U32 R5, RZ, RZ, R8 ;  /* 0x000000ffff057224 */ /* 0x008fc600078e0008 */
[----:B------:R-:W3:Y:S01]  /*31310*/  LDL.LU R8, [R1+0xad8] ;  /* 0x000ad80001087983 */ /* 0x000ee20000300800 */
[----:B------:R-:W-:Y:S01]  /*31320*/  IMAD.MOV.U32 R243, RZ, RZ, R245 ;  /* 0x000000fffff37224 */ /* 0x000fe200078e00f5 */
[----:B------:R-:W-:Y:S02]  /*31330*/  MOV R245, R0 ;  /* 0x0000000000f57202 */ /* 0x000fe40000000f00 */
[----:B------:R-:W3:Y:S01]  /*31340*/  LDL.LU R0, [R1+0xad4] ;  /* 0x000ad40001007983 */ /* 0x000ee20000300800 */
[----:B------:R-:W-:Y:S01]  /*31350*/  LEA.HI.X.SX32 R7, R7, R249, 0x2, P1 ;  /* 0x000000f907077211 */ /* 0x000fe200008f16ff */
[----:B-1----:R-:W-:-:S04]  /*31360*/  IMAD.MOV.U32 R3, RZ, RZ, R5 ;  /* 0x000000ffff037224 */ /* 0x002fc800078e0005 */
[----:B------:R-:W-:Y:S01]  /*31370*/  STL.64 [R1+0x1b88], R6 ;  /* 0x001b880601007387 */ /* 0x000fe20000100a00 */
[----:B--2---:R-:W-:-:S04]  /*31380*/  LEA R4, P4, R11, R248, 0x2 ;  /* 0x000000f80b047211 */ /* 0x004fc800078810ff */
[----:B------:R-:W-:Y:S02]  /*31390*/  LEA.HI.X.SX32 R5, R11, R249, 0x2, P4 ;  /* 0x000000f90b057211 */ /* 0x000fe400020f16ff */
[----:B------:R-:W2:Y:S04]  /*313a0*/  LDL.LU R11, [R1+0x3ec0] ;  /* 0x003ec000010b7983 */ /* 0x000ea80000300800 */
[----:B------:R1:W-:Y:S01]  /*313b0*/  STL.64 [R1+0x1b80], R4 ;  /* 0x001b800401007387 */ /* 0x0003e20000100a00 */
[-C--:B------:R-:W-:Y:S01]  /*313c0*/  LEA R2, P3, R252, R248.reuse, 0x2 ;  /* 0x000000f8fc027211 */ /* 0x080fe200078610ff */
[----:B-1----:R-:W-:Y:S01]  /*313d0*/  IMAD.MOV.U32 R5, RZ, RZ, R3 ;  /* 0x000000ffff057224 */ /* 0x002fe200078e0003 */
[-C--:B------:R-:W-:Y:S02]  /*313e0*/  LEA R4, P4, R3, R248.reuse, 0x2 ;  /* 0x000000f803047211 */ /* 0x080fe400078810ff */
[----:B------:R-:W-:-:S02]  /*313f0*/  LEA R6, P1, R242, R248, 0x2 ;  /* 0x000000f8f2067211 */ /* 0x000fc400078210ff */
[-C--:B------:R-:W-:Y:S02]  /*31400*/  LEA.HI.X.SX32 R3, R252, R249.reuse, 0x2, P3 ;  /* 0x000000f9fc037211 */ /* 0x080fe400018f16ff */
[----:B------:R-:W2:Y:S01]  /*31410*/  LDL.LU R252, [R1+0xacc] ;  /* 0x000acc0001fc7983 */ /* 0x000ea20000300800 */
[----:B------:R-:W-:-:S03]  /*31420*/  LEA.HI.X.SX32 R7, R242, R249, 0x2, P1 ;  /* 0x000000f9f2077211 */ /* 0x000fc600008f16ff */
[----:B------:R1:W-:Y:S01]  /*31430*/  STL.64 [R1+0x1b78], R2 ;  /* 0x001b780201007387 */ /* 0x0003e20000100a00 */
[----:B------:R-:W-:-:S03]  /*31440*/  LEA.HI.X.SX32 R5, R5, R249, 0x2, P4 ;  /* 0x000000f905057211 */ /* 0x000fc600020f16ff */
[----:B------:R1:W-:Y:S02]  /*31450*/  STL.64 [R1+0x1b70], R6 ;  /* 0x001b700601007387 */ /* 0x0003e40000100a00 */
[----:B-1----:R-:W-:Y:S01]  /*31460*/  IMAD.MOV.U32 R3, RZ, RZ, R251 ;  /* 0x000000ffff037224 */ /* 0x002fe200078e00fb */
[CC--:B------:R-:W-:Y:S01]  /*31470*/  LEA R2, P3, R244.reuse, R248.reuse, 0x2 ;  /* 0x000000f8f4027211 */ /* 0x0c0fe200078610ff */
[----:B------:R-:W-:Y:S02]  /*31480*/  IMAD.MOV.U32 R251, RZ, RZ, R215 ;  /* 0x000000fffffb7224 */ /* 0x000fe400078e00d7 */
[----:B------:R-:W2:Y:S01]  /*31490*/  LDL.LU R215, [R1+0xac0] ;  /* 0x000ac00001d77983 */ /* 0x000ea20000300800 */
[----:B------:R-:W-:Y:S01]  /*314a0*/  IMAD.MOV.U32 R7, RZ, RZ, R3 ;  /* 0x000000ffff077224 */ /* 0x000fe200078e0003 */
[----:B------:R-:W-:Y:S02]  /*314b0*/  LEA R6, P1, R3, R248, 0x2 ;  /* 0x000000f803067211 */ /* 0x000fe400078210ff */
[-C--:B------:R-:W-:Y:S01]  /*314c0*/  LEA.HI.X.SX32 R3, R244, R249.reuse, 0x2, P3 ;  /* 0x000000f9f4037211 */ /* 0x080fe200018f16ff */
[----:B------:R-:W2:Y:S01]  /*314d0*/  LDL.LU R242, [R1+0xabc] ;  /* 0x000abc0001f27983 */ /* 0x000ea20000300800 */
[----:B------:R-:W-:-:S03]  /*314e0*/  LEA.HI.X.SX32 R7, R7, R249, 0x2, P1 ;  /* 0x000000f907077211 */ /* 0x000fc600008f16ff */
[----:B------:R1:W-:Y:S01]  /*314f0*/  STL.64 [R1+0x1b68], R4 ;  /* 0x001b680401007387 */ /* 0x0003e20000100a00 */
[----:B------:R-:W-:Y:S01]  /*31500*/  MOV R244, R238 ;  /* 0x000000ee00f47202 */ /* 0x000fe20000000f00 */
[----:B-1----:R-:W-:Y:S02]  /*31510*/  IMAD.MOV.U32 R5, RZ, RZ, R247 ;  /* 0x000000ffff057224 */ /* 0x002fe400078e00f7 */
[----:B------:R-:W2:Y:S04]  /*31520*/  LDL.LU R247, [R1+0xab8] ;  /* 0x000ab80001f77983 */ /* 0x000ea80000300800 */
[----:B------:R-:W-:Y:S04]  /*31530*/  STL.64 [R1+0x1b60], R2 ;  /* 0x001b600201007387 */ /* 0x000fe80000100a00 */
[----:B------:R-:W2:Y:S04]  /*31540*/  LDL.LU R238, [R1+0xab4] ;  /* 0x000ab40001ee7983 */ /* 0x000ea80000300800 */
[----:B------:R1:W-:Y:S02]  /*31550*/  STL.64 [R1+0x1b58], R6 ;  /* 0x001b580601007387 */ /* 0x0003e40000100a00 */
[----:B-1----:R-:W-:Y:S01]  /*31560*/  IMAD.MOV.U32 R7, RZ, RZ, R5 ;  /* 0x000000ffff077224 */ /* 0x002fe200078e0005 */
[----:B----4-:R-:W-:-:S02]  /*31570*/  LEA R4, P4, R250, R248, 0x2 ;  /* 0x000000f8fa047211 */ /* 0x010fc400078810ff */
[-C--:B------:R-:W-:Y:S02]  /*31580*/  LEA R2, P3, R10, R248.reuse, 0x2 ;  /* 0x000000f80a027211 */ /* 0x080fe400078610ff */
[-C--:B------:R-:W-:Y:S02]  /*31590*/  LEA.HI.X.SX32 R5, R250, R249.reuse, 0x2, P4 ;  /* 0x000000f9fa057211 */ /* 0x080fe400020f16ff */
[----:B------:R-:W-:Y:S01]  /*315a0*/  LEA.HI.X.SX32 R3, R10, R249, 0x2, P3 ;  /* 0x000000f90a037211 */ /* 0x000fe200018f16ff */
[----:B------:R-:W4:Y:S01]  /*315b0*/  LDL.LU R250, [R1+0xaac] ;  /* 0x000aac0001fa7983 */ /* 0x000f220000300800 */
[----:B------:R-:W-:-:S03]  /*315c0*/  LEA R6, P1, R214, R248, 0x2 ;  /* 0x000000f8d6067211 */ /* 0x000fc600078210ff */
[----:B------:R-:W-:Y:S04]  /*315d0*/  STL.64 [R1+0x1b50], R4 ;  /* 0x001b500401007387 */ /* 0x000fe80000100a00 */
[----:B------:R-:W4:Y:S04]  /*315e0*/  LDL.LU R10, [R1+0x3ebc] ;  /* 0x003ebc00010a7983 */ /* 0x000f280000300800 */
[----:B------:R1:W-:Y:S02]  /*315f0*/  STL.64 [R1+0x1b48], R2 ;  /* 0x001b480201007387 */ /* 0x0003e40000100a00 */
[----:B-1----:R-:W-:Y:S01]  /*31600*/  IMAD.MOV.U32 R3, RZ, RZ, R7 ;  /* 0x000000ffff037224 */ /* 0x002fe200078e0007 */
[----:B------:R-:W-:-:S02]  /*31610*/  LEA.HI.X.SX32 R7, R214, R249, 0x2, P1 ;  /* 0x000000f9d6077211 */ /* 0x000fc400008f16ff */
[----:B------:R-:W4:Y:S01]  /*31620*/  LDL.LU R214, [R1+0x3eb8] ;  /* 0x003eb80001d67983 */ /* 0x000f220000300800 */
[----:B------:R-:W-:-:S04]  /*31630*/  LEA R4, P4, R9, R248, 0x2 ;  /* 0x000000f809047211 */ /* 0x000fc800078810ff */
[----:B------:R-:W-:Y:S01]  /*31640*/  LEA.HI.X.SX32 R5, R9, R249, 0x2, P4 ;  /* 0x000000f909057211 */ /* 0x000fe200020f16ff */
[----:B------:R1:W-:Y:S01]  /*31650*/  STL.64 [R1+0x1b40], R6 ;  /* 0x001b400601007387 */ /* 0x0003e20000100a00 */
[----:B---3--:R-:W-:-:S03]  /*31660*/  LEA R2, P3, R8, R248, 0x2 ;  /* 0x000000f808027211 */ /* 0x008fc600078610ff */
[----:B------:R-:W3:Y:S04]  /*31670*/  LDL.LU R9, [R1+0xaa4] ;  /* 0x000aa40001097983 */ /* 0x000ee80000300800 */
[----:B------:R1:W-:Y:S02]  /*31680*/  STL.64 [R1+0x1b38], R4 ;  /* 0x001b380401007387 */ /* 0x0003e40000100a00 */
[-C--:B-1----:R-:W-:Y:S02]  /*31690*/  LEA R6, P1, R0, R248.reuse, 0x2 ;  /* 0x000000f800067211 */ /* 0x082fe400078210ff */
[----:B------:R-:W-:Y:S01]  /*316a0*/  LEA R4, P4, R3, R248, 0x2 ;  /* 0x000000f803047211 */ /* 0x000fe200078810ff */
[----:B------:R-:W-:Y:S01]  /*316b0*/  IMAD.MOV.U32 R5, RZ, RZ, R3 ;  /* 0x000000ffff057224 */ /* 0x000fe200078e0003 */
[----:B------:R-:W-:-:S05]  /*316c0*/  LEA.HI.X.SX32 R3, R8, R249, 0x2, P3 ;  /* 0x000000f908037211 */ /* 0x000fca00018f16ff */
[----:B------:R1:W-:Y:S04]  /*316d0*/  STL.64 [R1+0x1b30], R2 ;  /* 0x001b300201007387 */ /* 0x0003e80000100a00 */
[----:B------:R-:W3:Y:S01]  /*316e0*/  LDL.LU R8, [R1+0xa9c] ;  /* 0x000a9c0001087983 */ /* 0x000ee20000300800 */
[----:B------:R-:W-:-:S03]  /*316f0*/  LEA.HI.X.SX32 R7, R0, R249, 0x2, P1 ;  /* 0x000000f900077211 */ /* 0x000fc600008f16ff */
[----:B------:R-:W3:Y:S01]  /*31700*/  LDL.LU R0, [R1+0xa98] ;  /* 0x000a980001007983 */ /* 0x000ee20000300800 */
[----:B------:R-:W-:Y:S01]  /*31710*/  LEA.HI.X.SX32 R5, R5, R249, 0x2, P4 ;  /* 0x000000f905057211 */ /* 0x000fe200020f16ff */
[----:B-1----:R-:W-:Y:S02]  /*31720*/  IMAD.MOV.U32 R3, RZ, RZ, R251 ;  /* 0x000000ffff037224 */ /* 0x002fe400078e00fb */
[----:B------:R1:W-:Y:S04]  /*31730*/  STL.64 [R1+0x1b28], R6 ;  /* 0x001b280601007387 */ /* 0x0003e80000100a00 */
[----:B------:R-:W3:Y:S04]  /*31740*/  LDL.LU R251, [R1+0xa94] ;  /* 0x000a940001fb7983 */ /* 0x000ee80000300800 */
[----:B------:R-:W-:Y:S01]  /*31750*/  STL.64 [R1+0x1b20], R4 ;  /* 0x001b200401007387 */ /* 0x000fe20000100a00 */
[----:B-1----:R-:W-:Y:S01]  /*31760*/  IMAD.MOV.U32 R7, RZ, RZ, R3 ;  /* 0x000000ffff077224 */ /* 0x002fe200078e0003 */
[----:B--2---:R-:W-:-:S04]  /*31770*/  LEA R2, P3, R252, R248, 0x2 ;  /* 0x000000f8fc027211 */ /* 0x004fc800078610ff */
[----:B------:R-:W-:Y:S02]  /*31780*/  LEA.HI.X.SX32 R3, R252, R249, 0x2, P3 ;  /* 0x000000f9fc037211 */ /* 0x000fe400018f16ff */
[----:B------:R-:W2:Y:S04]  /*31790*/  LDL.LU R252, [R1+0xa88] ;  /* 0x000a880001fc7983 */ /* 0x000ea80000300800 */
[----:B------:R1:W-:Y:S01]  /*317a0*/  STL.64 [R1+0x1b18], R2 ;  /* 0x001b180201007387 */ /* 0x0003e20000100a00 */
[----:B------:R-:W-:Y:S01]  /*317b0*/  LEA R6, P1, R215, R248, 0x2 ;  /* 0x000000f8d7067211 */ /* 0x000fe200078210ff */
[----:B-1----:R-:W-:-:S03]  /*317c0*/  IMAD.MOV.U32 R3, RZ, RZ, R7 ;  /* 0x000000ffff037224 */ /* 0x002fc600078e0007 */
[----:B------:R-:W-:Y:S02]  /*317d0*/  LEA.HI.X.SX32 R7, R215, R249, 0x2, P1 ;  /* 0x000000f9d7077211 */ /* 0x000fe400008f16ff */
[----:B------:R-:W2:Y:S01]  /*317e0*/  LDL.LU R215, [R1+0xa80] ;  /* 0x000a800001d77983 */ /* 0x000ea20000300800 */
[----:B------:R-:W-:-:S03]  /*317f0*/  LEA R4, P4, R242, R248, 0x2 ;  /* 0x000000f8f2047211 */ /* 0x000fc600078810ff */
[----:B------:R1:W-:Y:S01]  /*31800*/  STL.64 [R1+0x1b10], R6 ;  /* 0x001b100601007387 */ /* 0x0003e20000100a00 */
[----:B------:R-:W-:-:S03]  /*31810*/  LEA.HI.X.SX32 R5, R242, R249, 0x2, P4 ;  /* 0x000000f9f2057211 */ /* 0x000fc600020f16ff */
[----:B------:R-:W2:Y:S04]  /*31820*/  LDL.LU R242, [R1+0xa7c] ;  /* 0x000a7c0001f27983 */ /* 0x000ea80000300800 */
[----:B------:R1:W-:Y:S02]  /*31830*/  STL.64 [R1+0x1b08], R4 ;  /* 0x001b080401007387 */ /* 0x0003e40000100a00 */
[----:B-1----:R-:W-:Y:S01]  /*31840*/  MOV R7, R243 ;  /* 0x000000f300077202 */ /* 0x002fe20000000f00 */
[----:B------:R-:W-:Y:S01]  /*31850*/  IMAD.MOV.U32 R243, RZ, RZ, R245 ;  /* 0x000000fffff37224 */ /* 0x000fe200078e00f5 */
[----:B------:R-:W-:Y:S01]  /*31860*/  LEA R2, P3, R247, R248, 0x2 ;  /* 0x000000f8f7027211 */ /* 0x000fe200078610ff */
[----:B------:R-:W-:-:S03]  /*31870*/  IMAD.MOV.U32 R5, RZ, RZ, R3 ;  /* 0x000000ffff057224 */ /* 0x000fc600078e0003 */
[-C--:B------:R-:W-:Y:S02]  /*31880*/  LEA.HI.X.SX32 R3, R247, R249.reuse, 0x2, P3 ;  /* 0x000000f9f7037211 */ /* 0x080fe400018f16ff */
[CC--:B------:R-:W-:Y:S01]  /*31890*/  LEA R6, P1, R238.reuse, R248.reuse, 0x2 ;  /* 0x000000f8ee067211 */ /* 0x0c0fe200078210ff */
[----:B----4-:R-:W-:Y:S02]  /*318a0*/  IMAD.MOV.U32 R245, RZ, RZ, R214 ;  /* 0x000000fffff57224 */ /* 0x010fe400078e00d6 */
[----:B------:R-:W4:Y:S04]  /*318b0*/  LDL.LU R214, [R1+0xa74] ;  /* 0x000a740001d67983 */ /* 0x000f280000300800 */
[----:B------:R-:W4:Y:S04]  /*318c0*/  LDL.LU R247, [R1+0xa70] ;  /* 0x000a700001f77983 */ /* 0x000f280000300800 */
[----:B------:R1:W-:Y:S02]  /*318d0*/  STL.64 [R1+0x1b00], R2 ;  /* 0x001b000201007387 */ /* 0x0003e40000100a00 */
[----:B-1----:R-:W-:Y:S01]  /*318e0*/  LEA R2, P3, R7, R248, 0x2 ;  /* 0x000000f807027211 */ /* 0x002fe200078610ff */
[----:B------:R-:W-:Y:S01]  /*318f0*/  IMAD.MOV.U32 R3, RZ, RZ, R7 ;  /* 0x000000ffff037224 */ /* 0x000fe200078e0007 */
[----:B------:R-:W-:Y:S01]  /*31900*/  LEA.HI.X.SX32 R7, R238, R249, 0x2, P1 ;  /* 0x000000f9ee077211 */ /* 0x000fe200008f16ff */
[----:B------:R-:W-:-:S02]  /*31910*/  IMAD.MOV.U32 R238, RZ, RZ, R235 ;  /* 0x000000ffffee7224 */ /* 0x000fc400078e00eb */
[----:B------:R-:W4:Y:S01]  /*31920*/  LDL.LU R235, [R1+0xa6c] ;  /* 0x000a6c0001eb7983 */ /* 0x000f220000300800 */
[----:B------:R-:W-:-:S03]  /*31930*/  LEA R4, P4, R250, R248, 0x2 ;  /* 0x000000f8fa047211 */ /* 0x000fc600078810ff */
[----:B------:R1:W-:Y:S01]  /*31940*/  STL.64 [R1+0x1af8], R6 ;  /* 0x001af80601007387 */ /* 0x0003e20000100a00 */
[-C--:B------:R-:W-:Y:S01]  /*31950*/  LEA.HI.X.SX32 R3, R3, R249.reuse, 0x2, P3 ;  /* 0x000000f903037211 */ /* 0x080fe200018f16ff */
[----:B-1----:R-:W-:Y:S01]  /*31960*/  IMAD.MOV.U32 R7, RZ, RZ, R5 ;  /* 0x000000ffff077224 */ /* 0x002fe200078e0005 */
[----:B------:R-:W-:Y:S02]  /*31970*/  LEA.HI.X.SX32 R5, R250, R249, 0x2, P4 ;  /* 0x000000f9fa057211 */ /* 0x000fe400020f16ff */
[----:B---3--:R-:W-:Y:S01]  /*31980*/  LEA R6, P1, R9, R248, 0x2 ;  /* 0x000000f809067211 */ /* 0x008fe200078210ff */
[----:B------:R-:W3:Y:S04]  /*31990*/  LDL.LU R250, [R1+0xa64] ;  /* 0x000a640001fa7983 */ /* 0x000ee80000300800 */
[----:B------:R1:W-:Y:S04]  /*319a0*/  STL.64 [R1+0x1af0], R4 ;  /* 0x001af00401007387 */ /* 0x0003e80000100a00 */
[----:B------:R1:W-:Y:S02]  /*319b0*/  STL.64 [R1+0x1ae8], R2 ;  /* 0x001ae80201007387 */ /* 0x0003e40000100a00 */
[----:B-1----:R-:W-:-:S02]  /*319c0*/  MOV R5, R7 ;  /* 0x0000000700057202 */ /* 0x002fc40000000f00 */
[----:B------:R-:W-:Y:S02]  /*319d0*/  LEA.HI.X.SX32 R7, R9, R249, 0x2, P1 ;  /* 0x000000f909077211 */ /* 0x000fe400008f16ff */
[-C--:B------:R-:W-:Y:S01]  /*319e0*/  LEA R4, P4, R8, R248.reuse, 0x2 ;  /* 0x000000f808047211 */ /* 0x080fe200078810ff */
[----:B------:R-:W3:Y:S01]  /*319f0*/  LDL.LU R9, [R1+0x3eb4] ;  /* 0x003eb40001097983 */ /* 0x000ee20000300800 */
[----:B------:R-:W-:-:S03]  /*31a00*/  LEA R2, P3, R0, R248, 0x2 ;  /* 0x000000f800027211 */ /* 0x000fc600078610ff */
[----:B------:R1:W-:Y:S01]  /*31a10*/  STL.64 [R1+0x1ae0], R6 ;  /* 0x001ae00601007387 */ /* 0x0003e20000100a00 */
[-C--:B------:R-:W-:Y:S01]  /*31a20*/  LEA.HI.X.SX32 R3, R0, R249.reuse, 0x2, P3 ;  /* 0x000000f900037211 */ /* 0x080fe200018f16ff */
[----:B-1----:R-:W-:Y:S01]  /*31a30*/  IMAD.MOV.U32 R7, RZ, RZ, R5 ;  /* 0x000000ffff077224 */ /* 0x002fe200078e0005 */
[----:B------:R-:W-:Y:S02]  /*31a40*/  LEA.HI.X.SX32 R5, R8, R249, 0x2, P4 ;  /* 0x000000f908057211 */ /* 0x000fe400020f16ff */
[----:B------:R-:W3:Y:S04]  /*31a50*/  LDL.LU R8, [R1+0x3eb0] ;  /* 0x003eb00001087983 */ /* 0x000ee80000300800 */
[----:B------:R1:W-:Y:S04]  /*31a60*/  STL.64 [R1+0x1ad8], R4 ;  /* 0x001ad80401007387 */ /* 0x0003e80000100a00 */
[----:B------:R-:W3:Y:S01]  /*31a70*/  LDL.LU R0, [R1+0xa54] ;  /* 0x000a540001007983 */ /* 0x000ee20000300800 */
[----:B-1----:R-:W-:Y:S01]  /*31a80*/  LEA R4, P4, R244, R248, 0x2 ;  /* 0x000000f8f4047211 */ /* 0x002fe200078810ff */
[----:B------:R-:W-:-:S02]  /*31a90*/  IMAD.MOV.U32 R5, RZ, RZ, R244 ;  /* 0x000000ffff057224 */ /* 0x000fc400078e00f4 */
[----:B------:R-:W3:Y:S01]  /*31aa0*/  LDL.LU R244, [R1+0xa50] ;  /* 0x000a500001f47983 */ /* 0x000ee20000300800 */
[----:B------:R-:W-:-:S03]  /*31ab0*/  LEA R6, P1, R251, R248, 0x2 ;  /* 0x000000f8fb067211 */ /* 0x000fc600078210ff */
[----:B------:R1:W-:Y:S01]  /*31ac0*/  STL.64 [R1+0x1ad0], R2 ;  /* 0x001ad00201007387 */ /* 0x0003e20000100a00 */
[-C--:B------:R-:W-:Y:S01]  /*31ad0*/  LEA.HI.X.SX32 R5, R5, R249.reuse, 0x2, P4 ;  /* 0x000000f905057211 */ /* 0x080fe200020f16ff */
[----:B-1----:R-:W-:Y:S01]  /*31ae0*/  IMAD.MOV.U32 R3, RZ, RZ, R7 ;  /* 0x000000ffff037224 */ /* 0x002fe200078e0007 */
[-C--:B------:R-:W-:Y:S01]  /*31af0*/  LEA.HI.X.SX32 R7, R251, R249.reuse, 0x2, P1 ;  /* 0x000000f9fb077211 */ /* 0x080fe200008f16ff */
[----:B------:R-:W-:Y:S01]  /*31b00*/  IMAD.MOV.U32 R251, RZ, RZ, R243 ;  /* 0x000000fffffb7224 */ /* 0x000fe200078e00f3 */
[CC--:B--2---:R-:W-:Y:S01]  /*31b10*/  LEA R2, P3, R252.reuse, R248.reuse, 0x2 ;  /* 0x000000f8fc027211 */ /* 0x0c4fe200078610ff */
[----:B------:R-:W2:Y:S04]  /*31b20*/  LDL.LU R243, [R1+0xa48] ;  /* 0x000a480001f37983 */ /* 0x000ea80000300800 */
[----:B------:R1:W-:Y:S04]  /*31b30*/  STL.64 [R1+0x1ac8], R6 ;  /* 0x001ac80601007387 */ /* 0x0003e80000100a00 */
[----:B------:R1:W-:Y:S02]  /*31b40*/  STL.64 [R1+0x1ac0], R4 ;  /* 0x001ac00401007387 */ /* 0x0003e40000100a00 */
[CC--:B-1----:R-:W-:Y:S01]  /*31b50*/  LEA R6, P1, R215.reuse, R248.reuse, 0x2 ;  /* 0x000000f8d7067211 */ /* 0x0c2fe200078210ff */
[----:B------:R-:W-:Y:S01]  /*31b60*/  IMAD.MOV.U32 R5, RZ, RZ, R3 ;  /* 0x000000ffff057224 */ /* 0x000fe200078e0003 */
[-C--:B------:R-:W-:Y:S01]  /*31b70*/  LEA.HI.X.SX32 R3, R252, R249.reuse, 0x2, P3 ;  /* 0x000000f9fc037211 */ /* 0x080fe200018f16ff */
[----:B------:R-:W-:Y:S01]  /*31b80*/  IMAD.MOV.U32 R252, RZ, RZ, R246 ;  /* 0x000000fffffc7224 */ /* 0x000fe200078e00f6 */
[----:B------:R-:W-:Y:S01]  /*31b90*/  LEA.HI.X.SX32 R7, R215, R249, 0x2, P1 ;  /* 0x000000f9d7077211 */ /* 0x000fe200008f16ff */
[----:B------:R-:W2:Y:S01]  /*31ba0*/  LDL.LU R246, [R1+0xa3c] ;  /* 0x000a3c0001f67983 */ /* 0x000ea20000300800 */
[----:B------:R-:W-:-:S03]  /*31bb0*/  LEA R4, P4, R242, R248, 0x2 ;  /* 0x000000f8f2047211 */ /* 0x000fc600078810ff */
[----:B------:R-:W-:Y:S04]  /*31bc0*/  STL.64 [R1+0x1ab8], R2 ;  /* 0x001ab80201007387 */ /* 0x000fe80000100a00 */
[----:B------:R-:W2:Y:S04]  /*31bd0*/  LDL.LU R215, [R1+0x3eac] ;  /* 0x003eac0001d77983 */ /* 0x000ea80000300800 */
[----:B------:R1:W-:Y:S02]  /*31be0*/  STL.64 [R1+0x1ab0], R6 ;  /* 0x001ab00601007387 */ /* 0x0003e40000100a00 */
[----:B-1----:R-:W-:-:S02]  /*31bf0*/  MOV R7, R5 ;  /* 0x0000000500077202 */ /* 0x002fc40000000f00 */
[----:B------:R-:W-:Y:S01]  /*31c00*/  LEA.HI.X.SX32 R5, R242, R249, 0x2, P4 ;  /* 0x000000f9f2057211 */ /* 0x000fe200020f16ff */
[----:B------:R-:W-:Y:S02]  /*31c10*/  IMAD.MOV.U32 R242, RZ, RZ, R238 ;  /* 0x000000fffff27224 */ /* 0x000fe400078e00ee */
[----:B------:R-:W2:Y:S04]  /*31c20*/  LDL.LU R238, [R1+0xa34] ;  /* 0x000a340001ee7983 */ /* 0x000ea80000300800 */
[----:B------:R1:W-:Y:S02]  /*31c30*/  STL.64 [R1+0x1aa8], R4 ;  /* 0x001aa80401007387 */ /* 0x0003e40000100a00 */
[----:B-1----:R-:W-:Y:S02]  /*31c40*/  IMAD.MOV.U32 R5, RZ, RZ, R234 ;  /* 0x000000ffff057224 */ /* 0x002fe400078e00ea */
[----:B------:R-:W2:Y:S01]  /*31c50*/  LDL.LU R234, [R1+0xa30] ;  /* 0x000a300001ea7983 */ /* 0x000ea20000300800 */
[----:B----4-:R-:W-:-:S04]  /*31c60*/  LEA R2, P3, R214, R248, 0x2 ;  /* 0x000000f8d6027211 */ /* 0x010fc800078610ff */
[-C--:B------:R-:W-:Y:S02]  /*31c70*/  LEA.HI.X.SX32 R3, R214, R249.reuse, 0x2, P3 ;  /* 0x000000f9d6037211 */ /* 0x080fe400018f16ff */
[C---:B------:R-:W-:Y:S01]  /*31c80*/  LEA R6, P1, R247.reuse, R248, 0x2 ;  /* 0x000000f8f7067211 */ /* 0x040fe200078210ff */
[----:B------:R-:W4:Y:S04]  /*31c90*/  LDL.LU R214, [R1+0xa2c] ;  /* 0x000a2c0001d67983 */ /* 0x000f280000300800 */
[----:B------:R1:W-:Y:S02]  /*31ca0*/  STL.64 [R1+0x1aa0], R2 ;  /* 0x001aa00201007387 */ /* 0x0003e40000100a00 */
[----:B-1----:R-:W-:Y:S01]  /*31cb0*/  IMAD.MOV.U32 R3, RZ, RZ, R7 ;  /* 0x000000ffff037224 */ /* 0x002fe200078e0007 */
[----:B------:R-:W-:-:S02]  /*31cc0*/  LEA.HI.X.SX32 R7, R247, R249, 0x2, P1 ;  /* 0x000000f9f7077211 */ /* 0x000fc400008f16ff */
[----:B------:R-:W4:Y:S01]  /*31cd0*/  LDL.LU R247, [R1+0xa24] ;  /* 0x000a240001f77983 */ /* 0x000f220000300800 */
[----:B------:R-:W-:-:S03]  /*31ce0*/  LEA R4, P4, R235, R248, 0x2 ;  /* 0x000000f8eb047211 */ /* 0x000fc600078810ff */
[----:B------:R1:W-:Y:S02]  /*31cf0*/  STL.64 [R1+0x1a98], R6 ;  /* 0x001a980601007387 */ /* 0x0003e40000100a00 */
[-C--:B-1----:R-:W-:Y:S01]  /*31d00*/  LEA R6, P1, R5, R248.reuse, 0x2 ;  /* 0x000000f805067211 */ /* 0x082fe200078210ff */
[----:B------:R-:W-:Y:S01]  /*31d10*/  IMAD.MOV.U32 R7, RZ, RZ, R5 ;  /* 0x000000ffff077224 */ /* 0x000fe200078e0005 */
[----:B------:R-:W-:Y:S01]  /*31d20*/  LEA.HI.X.SX32 R5, R235, R249, 0x2, P4 ;  /* 0x000000f9eb057211 */ /* 0x000fe200020f16ff */
[----:B------:R-:W-:Y:S02]  /*31d30*/  IMAD.MOV.U32 R235, RZ, RZ, R239 ;  /* 0x000000ffffeb7224 */ /* 0x000fe400078e00ef */
[----:B------:R-:W4:Y:S01]  /*31d40*/  LDL.LU R239, [R1+0xa20] ;  /* 0x000a200001ef7983 */ /* 0x000f220000300800 */
[----:B---3--:R-:W-:-:S03]  /*31d50*/  LEA R2, P3, R250, R248, 0x2 ;  /* 0x000000f8fa027211 */ /* 0x008fc600078610ff */
[----:B------:R1:W-:Y:S01]  /*31d60*/  STL.64 [R1+0x1a90], R4 ;  /* 0x001a900401007387 */ /* 0x0003e20000100a00 */
[-C--:B------:R-:W-:Y:S02]  /*31d70*/  LEA.HI.X.SX32 R7, R7, R249.reuse, 0x2, P1 ;  /* 0x000000f907077211 */ /* 0x080fe400008f16ff */
[-C--:B-1----:R-:W-:Y:S01]  /*31d80*/  LEA R4, P4, R3, R248.reuse, 0x2 ;  /* 0x000000f803047211 */ /* 0x082fe200078810ff */
[----:B------:R-:W-:Y:S01]  /*31d90*/  IMAD.MOV.U32 R5, RZ, RZ, R3 ;  /* 0x000000ffff057224 */ /* 0x000fe200078e0003 */
[-C--:B------:R-:W-:Y:S02]  /*31da0*/  LEA.HI.X.SX32 R3, R250, R249.reuse, 0x2, P3 ;  /* 0x000000f9fa037211 */ /* 0x080fe400018f16ff */
[----:B------:R-:W3:Y:S02]  /*31db0*/  LDL.LU R250, [R1+0xa1c] ;  /* 0x000a1c0001fa7983 */ /* 0x000ee40000300800 */
[----:B------:R-:W-:Y:S02]  /*31dc0*/  LEA.HI.X.SX32 R5, R5, R249, 0x2, P4 ;  /* 0x000000f905057211 */ /* 0x000fe400020f16ff */
[----:B------:R1:W-:Y:S04]  /*31dd0*/  STL.64 [R1+0x1a88], R2 ;  /* 0x001a880201007387 */ /* 0x0003e80000100a00 */
[----:B------:R1:W-:Y:S04]  /*31de0*/  STL.64 [R1+0x1a80], R6 ;  /* 0x001a800601007387 */ /* 0x0003e80000100a00 */
[----:B------:R-:W-:Y:S01]  /*31df0*/  STL.64 [R1+0x1a78], R4 ;  /* 0x001a780401007387 */ /* 0x000fe20000100a00 */
[----:B-1----:R-:W-:-:S04]  /*31e00*/  LEA R2, P3, R0, R248, 0x2 ;  /* 0x000000f800027211 */ /* 0x002fc800078610ff */
[----:B------:R-:W-:Y:S02]  /*31e10*/  LEA.HI.X.SX32 R3, R0, R249, 0x2, P3 ;  /* 0x000000f900037211 */ /* 0x000fe400018f16ff */
[----:B------:R-:W3:Y:S01]  /*31e20*/  LDL.LU R0, [R1+0xa10] ;  /* 0x000a100001007983 */ /* 0x000ee20000300800 */
[----:B------:R-:W-:-:S03]  /*31e30*/  LEA R6, P1, R244, R248, 0x2 ;  /* 0x000000f8f4067211 */ /* 0x000fc600078210ff */
[----:B------:R1:W-:Y:S01]  /*31e40*/  STL.64 [R1+0x1a70], R2 ;  /* 0x001a700201007387 */ /* 0x0003e20000100a00 */
[----:B------:R-:W-:-:S03]  /*31e50*/  LEA.HI.X.SX32 R7, R244, R249, 0x2, P1 ;  /* 0x000000f9f4077211 */ /* 0x000fc600008f16ff */
[----:B------:R-:W3:Y:S04]  /*31e60*/  LDL.LU R244, [R1+0xa0c] ;  /* 0x000a0c0001f47983 */ /* 0x000ee80000300800 */
[----:B------:R2:W-:Y:S01]  /*31e70*/  STL.64 [R1+0x1a68], R6 ;  /* 0x001a680601007387 */ /* 0x0005e20000100a00 */
[----:B-1----:R-:W-:Y:S02]  /*31e80*/  LEA R2, P3, R252, R248, 0x2 ;  /* 0x000000f8fc027211 */ /* 0x002fe400078610ff */
[----:B------:R-:W-:Y:S02]  /*31e90*/  MOV R3, R252 ;  /* 0x000000fc00037202 */ /* 0x000fe40000000f00 */
[----:B------:R-:W3:Y:S01]  /*31ea0*/  LDL.LU R252, [R1+0xa08] ;  /* 0x000a080001fc7983 */ /* 0x000ee20000300800 */
[----:B--2---:R-:W-:-:S04]  /*31eb0*/  LEA R4, P4, R243, R248, 0x2 ;  /* 0x000000f8f3047211 */ /* 0x004fc800078810ff */
[-C--:B------:R-:W-:Y:S02]  /*31ec0*/  LEA.HI.X.SX32 R5, R243, R249.reuse, 0x2, P4 ;  /* 0x000000f9f3057211 */ /* 0x080fe400020f16ff */
[----:B------:R-:W2:Y:S01]  /*31ed0*/  LDL.LU R243, [R1+0xa00] ;  /* 0x000a000001f37983 */ /* 0x000ea20000300800 */
[----:B------:R-:W-:-:S03]  /*31ee0*/  LEA.HI.X.SX32 R3, R3, R249, 0x2, P3 ;  /* 0x000000f903037211 */ /* 0x000fc600018f16ff */
[----:B------:R1:W-:Y:S04]  /*31ef0*/  STL.64 [R1+0x1a60], R4 ;  /* 0x001a600401007387 */ /* 0x0003e80000100a00 */
[----:B------:R1:W-:Y:S01]  /*31f00*/  STL.64 [R1+0x1a58], R2 ;  /* 0x001a580201007387 */ /* 0x0003e20000100a00 */
[----:B------:R-:W-:-:S04]  /*31f10*/  LEA R6, P1, R246, R248, 0x2 ;  /* 0x000000f8f6067211 */ /* 0x000fc800078210ff */
[----:B------:R-:W-:-:S05]  /*31f20*/  LEA.HI.X.SX32 R7, R246, R249, 0x2, P1 ;  /* 0x000000f9f6077211 */ /* 0x000fca00008f16ff */
[----:B------:R4:W-:Y:S01]  /*31f30*/  STL.64 [R1+0x1a50], R6 ;  /* 0x001a500601007387 */ /* 0x0009e20000100a00 */
[----:B------:R-:W-:Y:S01]  /*31f40*/  IMAD.MOV.U32 R246, RZ, RZ, R235 ;  /* 0x000000fffff67224 */ /* 0x000fe200078e00eb */
[----:B-1----:R-:W-:-:S04]  /*31f50*/  LEA R4, P4, R238, R248, 0x2 ;  /* 0x000000f8ee047211 */ /* 0x002fc800078810ff */
[----:B------:R-:W-:Y:S02]  /*31f60*/  LEA.HI.X.SX32 R5, R238, R249, 0x2, P4 ;  /* 0x000000f9ee057211 */ /* 0x000fe400020f16ff */
[----:B------:R-:W2:Y:S04]  /*31f70*/  LDL.LU R238, [R1+0x9f4] ;  /* 0x0009f40001ee7983 */ /* 0x000ea80000300800 */
[----:B------:R1:W-:Y:S01]  /*31f80*/  STL.64 [R1+0x1a48], R4 ;  /* 0x001a480401007387 */ /* 0x0003e20000100a00 */
[----:B------:R-:W-:-:S04]  /*31f90*/  LEA R2, P3, R234, R248, 0x2 ;  /* 0x000000f8ea027211 */ /* 0x000fc800078610ff */
[----:B------:R-:W-:Y:S02]  /*31fa0*/  LEA.HI.X.SX32 R3, R234, R249, 0x2, P3 ;  /* 0x000000f9ea037211 */ /* 0x000fe400018f16ff */
[----:B------:R-:W2:Y:S04]  /*31fb0*/  LDL.LU R234, [R1+0x9f0] ;  /* 0x0009f00001ea7983 */ /* 0x000ea80000300800 */
[----:B------:R-:W2:Y:S04]  /*31fc0*/  LDL.LU R235, [R1+0x9ec] ;  /* 0x0009ec0001eb7983 */ /* 0x000ea80000300800 */
[----:B------:R1:W-:Y:S01]  /*31fd0*/  STL.64 [R1+0x1a40], R2 ;  /* 0x001a400201007387 */ /* 0x0003e20000100a00 */
[----:B----4-:R-:W-:-:S04]  /*31fe0*/  LEA R6, P1, R214, R248, 0x2 ;  /* 0x000000f8d6067211 */ /* 0x010fc800078210ff */
[----:B------:R-:W-:Y:S02]  /*31ff0*/  LEA.HI.X.SX32 R7, R214, R249, 0x2, P1 ;  /* 0x000000f9d6077211 */ /* 0x000fe400008f16ff */
[----:B------:R-:W4:Y:S04]  /*32000*/  LDL.LU R214, [R1+0x9e4] ;  /* 0x0009e40001d67983 */ /* 0x000f280000300800 */
[----:B------:R-:W-:Y:S01]  /*32010*/  STL.64 [R1+0x1a38], R6 ;  /* 0x001a380601007387 */ /* 0x000fe20000100a00 */
[----:B-1----:R-:W-:-:S04]  /*32020*/  LEA R4, P4, R247, R248, 0x2 ;  /* 0x000000f8f7047211 */ /* 0x002fc800078810ff */
[----:B------:R-:W-:Y:S01]  /*32030*/  LEA.HI.X.SX32 R5, R247, R249, 0x2, P4 ;  /* 0x000000f9f7057211 */ /* 0x000fe200020f16ff */
[----:B------:R-:W-:Y:S02]  /*32040*/  IMAD.MOV.U32 R247, RZ, RZ, R245 ;  /* 0x000000fffff77224 */ /* 0x000fe400078e00f5 */
[----:B------:R-:W-:Y:S02]  /*32050*/  IMAD.MOV.U32 R245, RZ, RZ, R215 ;  /* 0x000000fffff57224 */ /* 0x000fe400078e00d7 */
[----:B------:R-:W4:Y:S04]  /*32060*/  LDL.LU R215, [R1+0x9e0] ;  /* 0x0009e00001d77983 */ /* 0x000f280000300800 */
[----:B------:R1:W-:Y:S01]  /*32070*/  STL.64 [R1+0x1a30], R4 ;  /* 0x001a300401007387 */ /* 0x0003e20000100a00 */
[----:B------:R-:W-:-:S04]  /*32080*/  LEA R2, P3, R239, R248, 0x2 ;  /* 0x000000f8ef027211 */ /* 0x000fc800078610ff */
[----:B------:R-:W-:Y:S02]  /*32090*/  LEA.HI.X.SX32 R3, R239, R249, 0x2, P3 ;  /* 0x000000f9ef037211 */ /* 0x000fe400018f16ff */
[----:B------:R-:W4:Y:S01]  /*320a0*/  LDL.LU R239, [R1+0x9dc] ;  /* 0x0009dc0001ef7983 */ /* 0x000f220000300800 */
[-C--:B-1----:R-:W-:Y:S01]  /*320b0*/  LEA R4, P4, R251, R248.reuse, 0x2 ;  /* 0x000000f8fb047211 */ /* 0x082fe200078810ff */
[----:B------:R-:W-:Y:S02]  /*320c0*/  IMAD.MOV.U32 R5, RZ, RZ, R251 ;  /* 0x000000ffff057224 */ /* 0x000fe400078e00fb */
[----:B------:R-:W4:Y:S04]  /*320d0*/  LDL.LU R251, [R1+0x9d4] ;  /* 0x0009d40001fb7983 */ /* 0x000f280000300800 */
[----:B------:R1:W-:Y:S01]  /*320e0*/  STL.64 [R1+0x1a28], R2 ;  /* 0x001a280201007387 */ /* 0x0003e20000100a00 */
[----:B---3--:R-:W-:-:S04]  /*320f0*/  LEA R6, P1, R250, R248, 0x2 ;  /* 0x000000f8fa067211 */ /* 0x008fc800078210ff */
[-C--:B------:R-:W-:Y:S02]  /*32100*/  LEA.HI.X.SX32 R7, R250, R249.reuse, 0x2, P1 ;  /* 0x000000f9fa077211 */ /* 0x080fe400008f16ff */
[----:B------:R-:W3:Y:S01]  /*32110*/  LDL.LU R250, [R1+0x9d0] ;  /* 0x0009d00001fa7983 */ /* 0x000ee20000300800 */
[----:B------:R-:W-:-:S03]  /*32120*/  LEA.HI.X.SX32 R5, R5, R249, 0x2, P4 ;  /* 0x000000f905057211 */ /* 0x000fc600020f16ff */
[----:B------:R1:W-:Y:S04]  /*32130*/  STL.64 [R1+0x1a20], R6 ;  /* 0x001a200601007387 */ /* 0x0003e80000100a00 */
[----:B------:R1:W-:Y:S02]  /*32140*/  STL.64 [R1+0x1a18], R4 ;  /* 0x001a180401007387 */ /* 0x0003e40000100a00 */
[----:B-1----:R-:W-:-:S04]  /*32150*/  LEA R2, P3, R0, R248, 0x2 ;  /* 0x000000f800027211 */ /* 0x002fc800078610ff */
[----:B------:R-:W-:Y:S02]  /*32160*/  LEA.HI.X.SX32 R3, R0, R249, 0x2, P3 ;  /* 0x000000f900037211 */ /* 0x000fe400018f16ff */
[----:B------:R-:W3:Y:S01]  /*32170*/  LDL.LU R0, [R1+0x9c4] ;  /* 0x0009c40001007983 */ /* 0x000ee20000300800 */
[----:B------:R-:W-:-:S03]  /*32180*/  LEA R6, P1, R244, R248, 0x2 ;  /* 0x000000f8f4067211 */ /* 0x000fc600078210ff */
[----:B------:R2:W-:Y:S01]  /*32190*/  STL.64 [R1+0x1a10], R2 ;  /* 0x001a100201007387 */ /* 0x0005e20000100a00 */
[----:B------:R-:W-:-:S03]  /*321a0*/  LEA.HI.X.SX32 R7, R244, R249, 0x2, P1 ;  /* 0x000000f9f4077211 */ /* 0x000fc600008f16ff */
[----:B------:R-:W3:Y:S01]  /*321b0*/  LDL.LU R244, [R1+0x9c0] ;  /* 0x0009c00001f47983 */ /* 0x000ee20000300800 */
[----:B------:R-:W-:-:S03]  /*321c0*/  IMAD.MOV.U32 R5, RZ, RZ, R242 ;  /* 0x000000ffff057224 */ /* 0x000fc600078e00f2 */
[----:B------:R-:W3:Y:S01]  /*321d0*/  LDL.LU R242, [R1+0x9bc] ;  /* 0x0009bc0001f27983 */ /* 0x000ee20000300800 */
[----:B------:R-:W-:-:S03]  /*321e0*/  LEA R4, P4, R252, R248, 0x2 ;  /* 0x000000f8fc047211 */ /* 0x000fc600078810ff */
[----:B------:R1:W-:Y:S01]  /*321f0*/  STL.64 [R1+0x1a08], R6 ;  /* 0x001a080601007387 */ /* 0x0003e20000100a00 */
[-C--:B--2---:R-:W-:Y:S02]  /*32200*/  LEA R2, P3, R243, R248.reuse, 0x2 ;  /* 0x000000f8f3027211 */ /* 0x084fe400078610ff */
[----:B-1----:R-:W-:Y:S01]  /*32210*/  LEA R6, P1, R5, R248, 0x2 ;  /* 0x000000f805067211 */ /* 0x002fe200078210ff */
[----:B------:R-:W-:Y:S01]  /*32220*/  IMAD.MOV.U32 R7, RZ, RZ, R5 ;  /* 0x000000ffff077224 */ /* 0x000fe200078e0005 */
[-C--:B------:R-:W-:Y:S02]  /*32230*/  LEA.HI.X.SX32 R5, R252, R249.reuse, 0x2, P4 ;  /* 0x000000f9fc057211 */ /* 0x080fe400020f16ff */
[----:B------:R-:W2:Y:S01]  /*32240*/  LDL.LU R252, [R1+0x9b4] ;  /* 0x0009b40001fc7983 */ /* 0x000ea20000300800 */
[-C--:B------:R-:W-:Y:S02]  /*32250*/  LEA.HI.X.SX32 R3, R243, R249.reuse, 0x2, P3 ;  /* 0x000000f9f3037211 */ /* 0x080fe400018f16ff */
[----:B------:R-:W-:Y:S01]  /*32260*/  LEA.HI.X.SX32 R7, R7, R249, 0x2, P1 ;  /* 0x000000f907077211 */ /* 0x000fe200008f16ff */
[----:B------:R1:W-:Y:S02]  /*32270*/  STL.64 [R1+0x1a00], R4 ;  /* 0x001a000401007387 */ /* 0x0003e40000100a00 */
[----:B-1----:R-:W-:-:S02]  /*32280*/  MOV R5, R246 ;  /* 0x000000f600057202 */ /* 0x002fc40000000f00 */
[----:B------:R-:W2:Y:S04]  /*32290*/  LDL.LU R246, [R1+0x9b0] ;  /* 0x0009b00001f67983 */ /* 0x000ea80000300800 */
[----:B------:R-:W2:Y:S04]  /*322a0*/  LDL.LU R243, [R1+0x9ac] ;  /* 0x0009ac0001f37983 */ /* 0x000ea80000300800 */
[----:B------:R-:W-:Y:S04]  /*322b0*/  STL.64 [R1+0x19f8], R2 ;  /* 0x0019f80201007387 */ /* 0x000fe80000100a00 */
[----:B------:R1:W-:Y:S01]  /*322c0*/  STL.64 [R1+0x19f0], R6 ;  /* 0x0019f00601007387 */ /* 0x0003e20000100a00 */
[----:B------:R-:W-:Y:S01]  /*322d0*/  LEA R4, P4, R238, R248, 0x2 ;  /* 0x000000f8ee047211 */ /* 0x000fe200078810ff */
[----:B-1----:R-:W-:-:S03]  /*322e0*/  IMAD.MOV.U32 R7, RZ, RZ, R5 ;  /* 0x000000ffff077224 */ /* 0x002fc600078e0005 */
[----:B------:R-:W-:Y:S02]  /*322f0*/  LEA.HI.X.SX32 R5, R238, R249, 0x2, P4 ;  /* 0x000000f9ee057211 */ /* 0x000fe400020f16ff */
[----:B------:R-:W2:Y:S04]  /*32300*/  LDL.LU R238, [R1+0x3ea8] ;  /* 0x003ea80001ee7983 */ /* 0x000ea80000300800 */
[----:B------:R-:W-:Y:S01]  /*32310*/  STL.64 [R1+0x19e8], R4 ;  /* 0x0019e80401007387 */ /* 0x000fe20000100a00 */
[----:B------:R-:W-:-:S04]  /*32320*/  LEA R2, P3, R234, R248, 0x2 ;  /* 0x000000f8ea027211 */ /* 0x000fc800078610ff */
[-C--:B------:R-:W-:Y:S02]  /*32330*/  LEA.HI.X.SX32 R3, R234, R249.reuse, 0x2, P3 ;  /* 0x000000f9ea037211 */ /* 0x080fe400018f16ff */
[C---:B------:R-:W-:Y:S01]  /*32340*/  LEA R6, P1, R235.reuse, R248, 0x2 ;  /* 0x000000f8eb067211 */ /* 0x040fe200078210ff */
[----:B------:R-:W2:Y:S04]  /*32350*/  LDL.LU R234, [R1+0x3ea4] ;  /* 0x003ea40001ea7983 */ /* 0x000ea80000300800 */
[----:B------:R1:W-:Y:S02]  /*32360*/  STL.64 [R1+0x19e0], R2 ;  /* 0x0019e00201007387 */ /* 0x0003e40000100a00 */
[----:B-1----:R-:W-:Y:S01]  /*32370*/  IMAD.MOV.U32 R3, RZ, RZ, R7 ;  /* 0x000000ffff037224 */ /* 0x002fe200078e0007 */
[----:B------:R-:W-:-:S02]  /*32380*/  LEA.HI.X.SX32 R7, R235, R249, 0x2, P1 ;  /* 0x000000f9eb077211 */ /* 0x000fc400008f16ff */
[----:B------:R-:W2:Y:S04]  /*32390*/  LDL.LU R235, [R1+0x3ea0] ;  /* 0x003ea00001eb7983 */ /* 0x000ea80000300800 */
[----:B------:R-:W-:Y:S01]  /*323a0*/  STL.64 [R1+0x19d8], R6 ;  /* 0x0019d80601007387 */ /* 0x000fe20000100a00 */
[----:B----4-:R-:W-:-:S04]  /*323b0*/  LEA R4, P4, R214, R248, 0x2 ;  /* 0x000000f8d6047211 */ /* 0x010fc800078810ff */
[----:B------:R-:W-:Y:S02]  /*323c0*/  LEA.HI.X.SX32 R5, R214, R249, 0x2, P4 ;  /* 0x000000f9d6057211 */ /* 0x000fe400020f16ff */
[----:B------:R-:W4:Y:S04]  /*323d0*/  LDL.LU R214, [R1+0x3e9c] ;  /* 0x003e9c0001d67983 */ /* 0x000f280000300800 */
[----:B------:R1:W-:Y:S01]  /*323e0*/  STL.64 [R1+0x19d0], R4 ;  /* 0x0019d00401007387 */ /* 0x0003e20000100a00 */
[----:B------:R-:W-:Y:S01]  /*323f0*/  LEA R2, P3, R215, R248, 0x2 ;  /* 0x000000f8d7027211 */ /* 0x000fe200078610ff */
[----:B-1----:R-:W-:-:S03]  /*32400*/  IMAD.MOV.U32 R5, RZ, RZ, R3 ;  /* 0x000000ffff057224 */ /* 0x002fc600078e0003 */
[----:B------:R-:W-:Y:S02]  /*32410*/  LEA.HI.X.SX32 R3, R215, R249, 0x2, P3 ;  /* 0x000000f9d7037211 */ /* 0x000fe400018f16ff */
[----:B------:R-:W4:Y:S04]  /*32420*/  LDL.LU R215, [R1+0x3e98] ;  /* 0x003e980001d77983 */ /* 0x000f280000300800 */
[----:B------:R-:W-:Y:S01]  /*32430*/  STL.64 [R1+0x19c8], R2 ;  /* 0x0019c80201007387 */ /* 0x000fe20000100a00 */
[----:B------:R-:W-:-:S04]  /*32440*/  LEA R6, P1, R239, R248, 0x2 ;  /* 0x000000f8ef067211 */ /* 0x000fc800078210ff */
[----:B------:R-:W-:Y:S02]  /*32450*/  LEA.HI.X.SX32 R7, R239, R249, 0x2, P1 ;  /* 0x000000f9ef077211 */ /* 0x000fe400008f16ff */
[----:B------:R-:W4:Y:S01]  /*32460*/  LDL.LU R239, [R1+0x3e94] ;  /* 0x003e940001ef7983 */ /* 0x000f220000300800 */
[----:B------:R-:W-:-:S03]  /*32470*/  LEA R4, P4, R251, R248, 0x2 ;  /* 0x000000f8fb047211 */ /* 0x000fc600078810ff */
[----:B------:R1:W-:Y:S02]  /*32480*/  STL.64 [R1+0x19c0], R6 ;  /* 0x0019c00601007387 */ /* 0x0003e40000100a00 */
[-C--:B-1----:R-:W-:Y:S01]  /*32490*/  LEA R6, P1, R5, R248.reuse, 0x2 ;  /* 0x000000f805067211 */ /* 0x082fe200078210ff */
[----:B------:R-:W-:Y:S01]  /*324a0*/  IMAD.MOV.U32 R7, RZ, RZ, R5 ;  /* 0x000000ffff077224 */ /* 0x000fe200078e0005 */
[----:B------:R-:W-:Y:S02]  /*324b0*/  LEA.HI.X.SX32 R5, R251, R249, 0x2, P4 ;  /* 0x000000f9fb057211 */ /* 0x000fe400020f16ff */
[----:B------:R-:W4:Y:S01]  /*324c0*/  LDL.LU R251, [R1+0x988] ;  /* 0x0009880001fb7983 */ /* 0x000f220000300800 */
[----:B---3--:R-:W-:-:S03]  /*324d0*/  LEA R2, P3, R250, R248, 0x2 ;  /* 0x000000f8fa027211 */ /* 0x008fc600078610ff */
[----:B------:R1:W-:Y:S01]  /*324e0*/  STL.64 [R1+0x19b8], R4 ;  /* 0x0019b80401007387 */ /* 0x0003e20000100a00 */
[----:B------:R-:W-:-:S03]  /*324f0*/  LEA.HI.X.SX32 R3, R250, R249, 0x2, P3 ;  /* 0x000000f9fa037211 */ /* 0x000fc600018f16ff */
        /* <DEDUP_REMOVED lines=9> */
[-C--:B------:R-:W-:Y:S02]  /*32590*/  LEA.HI.X.SX32 R3, R244, R249.reuse, 0x2, P3 ;  /* 0x000000f9f4037211 */ /* 0x080fe400018f16ff */
[CC--:B------:R-:W-:Y:S01]  /*325a0*/  LEA R6, P1, R242.reuse, R248.reuse, 0x2 ;  /* 0x000000f8f2067211 */ /* 0x0c0fe200078210ff */
[----:B------:R-:W3:Y:S03]  /*325b0*/  LDL.LU R244, [R1+0x978] ;  /* 0x0009780001f47983 */ /* 0x000ee60000300800 */
[----:B------:R-:W-:Y:S01]  /*325c0*/  LEA.HI.X.SX32 R7, R242, R249, 0x2, P1 ;  /* 0x000000f9f2077211 */ /* 0x000fe200008f16ff */
[----:B------:R1:W-:Y:S04]  /*325d0*/  STL.64 [R1+0x1998], R2 ;  /* 0x0019980201007387 */ /* 0x0003e80000100a00 */
[----:B------:R-:W3:Y:S04]  /*325e0*/  LDL.LU R242, [R1+0x974] ;  /* 0x0009740001f27983 */ /* 0x000ee80000300800 */
[----:B------:R1:W-:Y:S01]  /*325f0*/  STL.64 [R1+0x1990], R6 ;  /* 0x0019900601007387 */ /* 0x0003e20000100a00 */
[----:B--2---:R-:W-:-:S04]  /*32600*/  LEA R4, P4, R252, R248, 0x2 ;  /* 0x000000f8fc047211 */ /* 0x004fc800078810ff */
[----:B------:R-:W-:-:S05]  /*32610*/  LEA.HI.X.SX32 R5, R252, R249, 0x2, P4 ;  /* 0x000000f9fc057211 */ /* 0x000fca00020f16ff */
[----:B------:R-:W-:Y:S01]  /*32620*/  STL.64 [R1+0x1988], R4 ;  /* 0x0019880401007387 */ /* 0x000fe20000100a00 */
[CC--:B-1----:R-:W-:Y:S02]  /*32630*/  LEA R2, P3, R246.reuse, R248.reuse, 0x2 ;  /* 0x000000f8f6027211 */ /* 0x0c2fe400078610ff */
[C---:B------:R-:W-:Y:S02]  /*32640*/  LEA R6, P1, R243.reuse, R248, 0x2 ;  /* 0x000000f8f3067211 */ /* 0x040fe400078210ff */
[-C--:B------:R-:W-:Y:S02]  /*32650*/  LEA.HI.X.SX32 R3, R246, R249.reuse, 0x2, P3 ;  /* 0x000000f9f6037211 */ /* 0x080fe400018f16ff */
[----:B------:R-:W-:-:S03]  /*32660*/  LEA.HI.X.SX32 R7, R243, R249, 0x2, P1 ;  /* 0x000000f9f3077211 */ /* 0x000fc600008f16ff */
[----:B------:R-:W-:Y:S04]  /*32670*/  STL.64 [R1+0x1980], R2 ;  /* 0x0019800201007387 */ /* 0x000fe80000100a00 */
[----:B------:R4:W-:Y:S01]  /*32680*/  STL.64 [R1+0x1978], R6 ;  /* 0x0019780601007387 */ /* 0x0009e20000100a00 */
[----:B------:R-:W-:Y:S02]  /*32690*/  IMAD.MOV.U32 R252, RZ, RZ, R247 ;  /* 0x000000fffffc7224 */ /* 0x000fe400078e00f7 */
[----:B------:R-:W-:Y:S01]  /*326a0*/  IMAD.MOV.U32 R243, RZ, RZ, R238 ;  /* 0x000000fffff37224 */ /* 0x000fe200078e00ee */
[----:B----4-:R-:W-:-:S04]  /*326b0*/  LEA R6, P1, R214, R248, 0x2 ;  /* 0x000000f8d6067211 */ /* 0x010fc800078210ff */
[----:B------:R-:W-:Y:S02]  /*326c0*/  LEA.HI.X.SX32 R7, R214, R249, 0x2, P1 ;  /* 0x000000f9d6077211 */ /* 0x000fe400008f16ff */
[----:B------:R-:W-:-:S04]  /*326d0*/  LEA R2, P3, R215, R248, 0x2 ;  /* 0x000000f8d7027211 */ /* 0x000fc800078610ff */
[----:B------:R-:W-:Y:S02]  /*326e0*/  LEA.HI.X.SX32 R3, R215, R249, 0x2, P3 ;  /* 0x000000f9d7037211 */ /* 0x000fe400018f16ff */
[----:B------:R-:W-:-:S04]  /*326f0*/  LEA R4, P4, R239, R248, 0x2 ;  /* 0x000000f8ef047211 */ /* 0x000fc800078810ff */
[----:B------:R-:W-:-:S05]  /*32700*/  LEA.HI.X.SX32 R5, R239, R249, 0x2, P4 ;  /* 0x000000f9ef057211 */ /* 0x000fca00020f16ff */
[----:B------:R1:W-:Y:S04]  /*32710*/  STL.64 [R1+0x1970], R4 ;  /* 0x0019700401007387 */ /* 0x0003e80000100a00 */
[----:B------:R-:W-:Y:S04]  /*32720*/  STL.64 [R1+0x1968], R2 ;  /* 0x0019680201007387 */ /* 0x000fe80000100a00 */
[----:B------:R2:W-:Y:S01]  /*32730*/  STL.64 [R1+0x1960], R6 ;  /* 0x0019600601007387 */ /* 0x0005e20000100a00 */
[----:B-1----:R-:W-:-:S04]  /*32740*/  LEA R4, P4, R235, R248, 0x2 ;  /* 0x000000f8eb047211 */ /* 0x002fc800078810ff */
[----:B------:R-:W-:Y:S01]  /*32750*/  LEA.HI.X.SX32 R5, R235, R249, 0x2, P4 ;  /* 0x000000f9eb057211 */ /* 0x000fe200020f16ff */
[----:B--2---:R-:W2:Y:S01]  /*32760*/  LDL.LU R7, [R1+0x960] ;  /* 0x0009600001077983 */ /* 0x004ea20000300800 */
[----:B------:R-:W-:-:S03]  /*32770*/  LEA R2, P3, R234, R248, 0x2 ;  /* 0x000000f8ea027211 */ /* 0x000fc600078610ff */
[----:B------:R-:W4:Y:S01]  /*32780*/  LDL.LU R6, [R1+0x95c] ;  /* 0x00095c0001067983 */ /* 0x000f220000300800 */
[----:B------:R-:W-:-:S03]  /*32790*/  LEA.HI.X.SX32 R3, R234, R249, 0x2, P3 ;  /* 0x000000f9ea037211 */ /* 0x000fc600018f16ff */
[----:B------:R1:W-:Y:S01]  /*327a0*/  STL.64 [R1+0x1958], R4 ;  /* 0x0019580401007387 */ /* 0x0003e20000100a00 */
[----:B------:R-:W-:-:S03]  /*327b0*/  LEA R214, P1, R251, R248, 0x2 ;  /* 0x000000f8fbd67211 */ /* 0x000fc600078210ff */
[----:B-1----:R-:W4:Y:S04]  /*327c0*/  LDL.LU R5, [R1+0x954] ;  /* 0x0009540001057983 */ /* 0x002f280000300800 */
[----:B------:R-:W4:Y:S04]  /*327d0*/  LDL.LU R4, [R1+0x950] ;  /* 0x0009500001047983 */ /* 0x000f280000300800 */
[----:B------:R1:W-:Y:S01]  /*327e0*/  STL.64 [R1+0x1950], R2 ;  /* 0x0019500201007387 */ /* 0x0003e20000100a00 */
[-C--:B------:R-:W-:Y:S02]  /*327f0*/  LEA.HI.X.SX32 R215, R251, R249.reuse, 0x2, P1 ;  /* 0x000000f9fbd77211 */ /* 0x080fe400008f16ff */
[C---:B---3--:R-:W-:Y:S01]  /*32800*/  LEA R238, P4, R250.reuse, R248, 0x2 ;  /* 0x000000f8faee7211 */ /* 0x048fe200078810ff */
[----:B-1----:R-:W3:Y:S04]  /*32810*/  LDL.LU R3, [R1+0x94c] ;  /* 0x00094c0001037983 */ /* 0x002ee80000300800 */
[----:B------:R-:W3:Y:S04]  /*32820*/  LDL.LU R2, [R1+0x948] ;  /* 0x0009480001027983 */ /* 0x000ee80000300800 */
[----:B------:R-:W3:Y:S01]  /*32830*/  LDL.LU R247, [R1+0x940] ;  /* 0x0009400001f77983 */ /* 0x000ee20000300800 */
[----:B------:R-:W-:-:S03]  /*32840*/  LEA.HI.X.SX32 R239, R250, R249, 0x2, P4 ;  /* 0x000000f9faef7211 */ /* 0x000fc600020f16ff */
[----:B------:R1:W-:Y:S04]  /*32850*/  STL.64 [R1+0x1948], R214 ;  /* 0x001948d601007387 */ /* 0x0003e80000100a00 */
[----:B------:R-:W3:Y:S01]  /*32860*/  LDL.LU R246, [R1+0x93c] ;  /* 0x00093c0001f67983 */ /* 0x000ee20000300800 */
[----:B------:R-:W-:-:S03]  /*32870*/  LEA R234, P3, R0, R248, 0x2 ;  /* 0x000000f800ea7211 */ /* 0x000fc600078610ff */
[----:B------:R-:W3:Y:S01]  /*32880*/  LDL.LU R251, [R1+0x934] ;  /* 0x0009340001fb7983 */ /* 0x000ee20000300800 */
[----:B------:R-:W-:-:S03]  /*32890*/  LEA.HI.X.SX32 R235, R0, R249, 0x2, P3 ;  /* 0x000000f900eb7211 */ /* 0x000fc600018f16ff */
[----:B------:R1:W-:Y:S02]  /*328a0*/  STL.64 [R1+0x1940], R238 ;  /* 0x001940ee01007387 */ /* 0x0003e40000100a00 */
[C---:B-1----:R-:W-:Y:S02]  /*328b0*/  LEA R214, P1, R244.reuse, R248, 0x2 ;  /* 0x000000f8f4d67211 */ /* 0x042fe400078210ff */
[----:B------:R-:W3:Y:S04]  /*328c0*/  LDL.LU R250, [R1+0x930] ;  /* 0x0009300001fa7983 */ /* 0x000ee80000300800 */
[----:B------:R-:W3:Y:S01]  /*328d0*/  LDL.LU R0, [R1+0x92c] ;  /* 0x00092c0001007983 */ /* 0x000ee20000300800 */
[----:B------:R-:W-:-:S03]  /*328e0*/  LEA.HI.X.SX32 R215, R244, R249, 0x2, P1 ;  /* 0x000000f9f4d77211 */ /* 0x000fc600008f16ff */
[----:B------:R1:W-:Y:S01]  /*328f0*/  STL.64 [R1+0x1938], R234 ;  /* 0x001938ea01007387 */ /* 0x0003e20000100a00 */
[----:B------:R-:W-:-:S03]  /*32900*/  LEA R238, P4, R242, R248, 0x2 ;  /* 0x000000f8f2ee7211 */ /* 0x000fc600078810ff */
[----:B------:R-:W3:Y:S01]  /*32910*/  LDL.LU R244, [R1+0x924] ;  /* 0x0009240001f47983 */ /* 0x000ee20000300800 */
[----:B------:R-:W-:Y:S02]  /*32920*/  LEA.HI.X.SX32 R239, R242, R249, 0x2, P4 ;  /* 0x000000f9f2ef7211 */ /* 0x000fe400020f16ff */
[----:B-1----:R-:W-:Y:S02]  /*32930*/  MOV R235, R245 ;  /* 0x000000f500eb7202 */ /* 0x002fe40000000f00 */
        /* <DEDUP_REMOVED lines=8> */
[-C--:B------:R-:W-:Y:S02]  /*329c0*/  LEA.HI.X.SX32 R215, R215, R249.reuse, 0x2, P1 ;  /* 0x000000f9d7d77211 */ /* 0x080fe400008f16ff */
[----:B-1----:R-:W-:Y:S01]  /*329d0*/  LEA R238, P4, R235, R248, 0x2 ;  /* 0x000000f8ebee7211 */ /* 0x002fe200078810ff */
[----:B------:R-:W-:Y:S01]  /*329e0*/  IMAD.MOV.U32 R239, RZ, RZ, R235 ;  /* 0x000000ffffef7224 */ /* 0x000fe200078e00eb */
[-C--:B------:R-:W-:Y:S02]  /*329f0*/  LEA.HI.X.SX32 R235, R252, R249.reuse, 0x2, P3 ;  /* 0x000000f9fceb7211 */ /* 0x080fe400018f16ff */
[----:B------:R-:W3:Y:S04]  /*32a00*/  LDL.LU R252, [R1+0x910] ;  /* 0x0009100001fc7983 */ /* 0x000ee80000300800 */
[----:B------:R2:W-:Y:S01]  /*32a10*/  STL.64 [R1+0x1920], R234 ;  /* 0x001920ea01007387 */ /* 0x0005e20000100a00 */
[----:B------:R-:W-:-:S03]  /*32a20*/  LEA.HI.X.SX32 R239, R239, R249, 0x2, P4 ;  /* 0x000000f9efef7211 */ /* 0x000fc600020f16ff */
[----:B------:R4:W-:Y:S04]  /*32a30*/  STL.64 [R1+0x1918], R214 ;  /* 0x001918d601007387 */ /* 0x0009e80000100a00 */
[----:B------:R1:W-:Y:S01]  /*32a40*/  STL.64 [R1+0x1910], R238 ;  /* 0x001910ee01007387 */ /* 0x0003e20000100a00 */
[CC--:B--2---:R-:W-:Y:S02]  /*32a50*/  LEA R234, P3, R7.reuse, R248.reuse, 0x2 ;  /* 0x000000f807ea7211 */ /* 0x0c4fe400078610ff */
[CC--:B----4-:R-:W-:Y:S02]  /*32a60*/  LEA R214, P1, R6.reuse, R248.reuse, 0x2 ;  /* 0x000000f806d67211 */ /* 0x0d0fe400078210ff */
[-C--:B------:R-:W-:Y:S02]  /*32a70*/  LEA.HI.X.SX32 R235, R7, R249.reuse, 0x2, P3 ;  /* 0x000000f907eb7211 */ /* 0x080fe400018f16ff */
[----:B------:R-:W-:Y:S01]  /*32a80*/  LEA.HI.X.SX32 R215, R6, R249, 0x2, P1 ;  /* 0x000000f906d77211 */ /* 0x000fe200008f16ff */
[----:B------:R-:W2:Y:S04]  /*32a90*/  LDL.LU R7, [R1+0x3e90] ;  /* 0x003e900001077983 */ /* 0x000ea80000300800 */
[----:B------:R4:W-:Y:S04]  /*32aa0*/  STL.64 [R1+0x1908], R234 ;  /* 0x001908ea01007387 */ /* 0x0009e80000100a00 */
[----:B------:R-:W2:Y:S01]  /*32ab0*/  LDL.LU R6, [R1+0x3e8c] ;  /* 0x003e8c0001067983 */ /* 0x000ea20000300800 */
[----:B-1----:R-:W-:-:S03]  /*32ac0*/  LEA R238, P4, R5, R248, 0x2 ;  /* 0x000000f805ee7211 */ /* 0x002fc600078810ff */
[----:B------:R3:W-:Y:S01]  /*32ad0*/  STL.64 [R1+0x1900], R214 ;  /* 0x001900d601007387 */ /* 0x0007e20000100a00 */
[CC--:B----4-:R-:W-:Y:S02]  /*32ae0*/  LEA R234, P3, R4.reuse, R248.reuse, 0x2 ;  /* 0x000000f804ea7211 */ /* 0x0d0fe400078610ff */
[-C--:B------:R-:W-:Y:S02]  /*32af0*/  LEA.HI.X.SX32 R239, R5, R249.reuse, 0x2, P4 ;  /* 0x000000f905ef7211 */ /* 0x080fe400020f16ff */
[----:B------:R-:W-:Y:S01]  /*32b00*/  LEA.HI.X.SX32 R235, R4, R249, 0x2, P3 ;  /* 0x000000f904eb7211 */ /* 0x000fe200018f16ff */
[----:B------:R-:W4:Y:S04]  /*32b10*/  LDL.LU R5, [R1+0x3e88] ;  /* 0x003e880001057983 */ /* 0x000f280000300800 */
[----:B------:R1:W-:Y:S04]  /*32b20*/  STL.64 [R1+0x18f8], R238 ;  /* 0x0018f8ee01007387 */ /* 0x0003e80000100a00 */
[----:B------:R-:W2:Y:S01]  /*32b30*/  LDL.LU R4, [R1+0x3e84] ;  /* 0x003e840001047983 */ /* 0x000ea20000300800 */
[----:B---3--:R-:W-:-:S03]  /*32b40*/  LEA R214, P1, R3, R248, 0x2 ;  /* 0x000000f803d67211 */ /* 0x008fc600078210ff */
[----:B------:R3:W-:Y:S01]  /*32b50*/  STL.64 [R1+0x18f0], R234 ;  /* 0x0018f0ea01007387 */ /* 0x0007e20000100a00 */
[-C--:B------:R-:W-:Y:S02]  /*32b60*/  LEA.HI.X.SX32 R215, R3, R249.reuse, 0x2, P1 ;  /* 0x000000f903d77211 */ /* 0x080fe400008f16ff */
[CC--:B-1----:R-:W-:Y:S01]  /*32b70*/  LEA R238, P4, R2.reuse, R248.reuse, 0x2 ;  /* 0x000000f802ee7211 */ /* 0x0c2fe200078810ff */
[----:B------:R-:W2:Y:S03]  /*32b80*/  LDL.LU R3, [R1+0x3e80] ;  /* 0x003e800001037983 */ /* 0x000ea60000300800 */
[----:B------:R-:W-:Y:S01]  /*32b90*/  LEA.HI.X.SX32 R239, R2, R249, 0x2, P4 ;  /* 0x000000f902ef7211 */ /* 0x000fe200020f16ff */
[----:B------:R1:W-:Y:S01]  /*32ba0*/  STL.64 [R1+0x18e8], R214 ;  /* 0x0018e8d601007387 */ /* 0x0003e20000100a00 */
[----:B---3--:R-:W-:-:S03]  /*32bb0*/  LEA R234, P3, R247, R248, 0x2 ;  /* 0x000000f8f7ea7211 */ /* 0x008fc600078610ff */
[----:B------:R-:W3:Y:S01]  /*32bc0*/  LDL.LU R2, [R1+0x3e7c] ;  /* 0x003e7c0001027983 */ /* 0x000ee20000300800 */
[----:B------:R-:W-:-:S03]  /*32bd0*/  LEA.HI.X.SX32 R235, R247, R249, 0x2, P3 ;  /* 0x000000f9f7eb7211 */ /* 0x000fc600018f16ff */
[----:B------:R1:W-:Y:S02]  /*32be0*/  STL.64 [R1+0x18e0], R238 ;  /* 0x0018e0ee01007387 */ /* 0x0003e40000100a00 */
[CC--:B-1----:R-:W-:Y:S02]  /*32bf0*/  LEA R214, P1, R246.reuse, R248.reuse, 0x2 ;  /* 0x000000f8f6d67211 */ /* 0x0c2fe400078210ff */
[----:B------:R-:W2:Y:S02]  /*32c00*/  LDL.LU R247, [R1+0x3e78] ;  /* 0x003e780001f77983 */ /* 0x000ea40000300800 */
[----:B------:R-:W-:Y:S02]  /*32c10*/  LEA.HI.X.SX32 R215, R246, R249, 0x2, P1 ;  /* 0x000000f9f6d77211 */ /* 0x000fe400008f16ff */
[----:B------:R1:W-:Y:S01]  /*32c20*/  STL.64 [R1+0x18d8], R234 ;  /* 0x0018d8ea01007387 */ /* 0x0003e20000100a00 */
[----:B------:R-:W-:-:S03]  /*32c30*/  LEA R238, P4, R251, R248, 0x2 ;  /* 0x000000f8fbee7211 */ /* 0x000fc600078810ff */
[----:B------:R-:W2:Y:S01]  /*32c40*/  LDL.LU R246, [R1+0x3e74] ;  /* 0x003e740001f67983 */ /* 0x000ea20000300800 */
[----:B------:R-:W-:-:S03]  /*32c50*/  LEA.HI.X.SX32 R239, R251, R249, 0x2, P4 ;  /* 0x000000f9fbef7211 */ /* 0x000fc600020f16ff */
[----:B------:R1:W-:Y:S02]  /*32c60*/  STL.64 [R1+0x18d0], R214 ;  /* 0x0018d0d601007387 */ /* 0x0003e40000100a00 */
[CC--:B-1----:R-:W-:Y:S02]  /*32c70*/  LEA R234, P3, R250.reuse, R248.reuse, 0x2 ;  /* 0x000000f8faea7211 */ /* 0x0c2fe400078610ff */
[----:B------:R-:W2:Y:S02]  /*32c80*/  LDL.LU R251, [R1+0x3e70] ;  /* 0x003e700001fb7983 */ /* 0x000ea40000300800 */
[-C--:B------:R-:W-:Y:S02]  /*32c90*/  LEA.HI.X.SX32 R235, R250, R249.reuse, 0x2, P3 ;  /* 0x000000f9faeb7211 */ /* 0x080fe400018f16ff */
[CC--:B------:R-:W-:Y:S01]  /*32ca0*/  LEA R214, P1, R0.reuse, R248.reuse, 0x2 ;  /* 0x000000f800d67211 */ /* 0x0c0fe200078210ff */
[----:B------:R1:W-:Y:S03]  /*32cb0*/  STL.64 [R1+0x18c8], R238 ;  /* 0x0018c8ee01007387 */ /* 0x0003e60000100a00 */
[----:B------:R-:W-:Y:S01]  /*32cc0*/  LEA.HI.X.SX32 R215, R0, R249, 0x2, P1 ;  /* 0x000000f900d77211 */ /* 0x000fe200008f16ff */
[----:B------:R-:W2:Y:S04]  /*32cd0*/  LDL.LU R250, [R1+0x3e6c] ;  /* 0x003e6c0001fa7983 */ /* 0x000ea80000300800 */
[----:B------:R1:W-:Y:S02]  /*32ce0*/  STL.64 [R1+0x18c0], R234 ;  /* 0x0018c0ea01007387 */ /* 0x0003e40000100a00 */
[----:B-1----:R-:W-:-:S02]  /*32cf0*/  LEA R238, P4, R244, R248, 0x2 ;  /* 0x000000f8f4ee7211 */ /* 0x002fc400078810ff */
[----:B------:R-:W2:Y:S02]  /*32d00*/  LDL.LU R0, [R1+0x3e68] ;  /* 0x003e680001007983 */ /* 0x000ea40000300800 */
[----:B------:R-:W-:Y:S02]  /*32d10*/  LEA.HI.X.SX32 R239, R244, R249, 0x2, P4 ;  /* 0x000000f9f4ef7211 */ /* 0x000fe400020f16ff */
[----:B------:R1:W-:Y:S01]  /*32d20*/  STL.64 [R1+0x18b8], R214 ;  /* 0x0018b8d601007387 */ /* 0x0003e20000100a00 */
[----:B------:R-:W-:-:S03]  /*32d30*/  LEA R234, P3, R245, R248, 0x2 ;  /* 0x000000f8f5ea7211 */ /* 0x000fc600078610ff */
[----:B------:R-:W3:Y:S01]  /*32d40*/  LDL.LU R244, [R1+0x3e64] ;  /* 0x003e640001f47983 */ /* 0x000ee20000300800 */
[----:B------:R-:W-:-:S03]  /*32d50*/  LEA.HI.X.SX32 R235, R245, R249, 0x2, P3 ;  /* 0x000000f9f5eb7211 */ /* 0x000fc600018f16ff */
[----:B------:R1:W-:Y:S02]  /*32d60*/  STL.64 [R1+0x18b0], R238 ;  /* 0x0018b0ee01007387 */ /* 0x0003e40000100a00 */
[CC--:B-1----:R-:W-:Y:S02]  /*32d70*/  LEA R214, P1, R242.reuse, R248.reuse, 0x2 ;  /* 0x000000f8f2d67211 */ /* 0x0c2fe400078210ff */
[----:B------:R-:W4:Y:S02]  /*32d80*/  LDL.LU R245, [R1+0x3e60] ;  /* 0x003e600001f57983 */ /* 0x000f240000300800 */
[----:B------:R-:W-:Y:S02]  /*32d90*/  LEA.HI.X.SX32 R215, R242, R249, 0x2, P1 ;  /* 0x000000f9f2d77211 */ /* 0x000fe400008f16ff */
[----:B------:R1:W-:Y:S01]  /*32da0*/  STL.64 [R1+0x18a8], R234 ;  /* 0x0018a8ea01007387 */ /* 0x0003e20000100a00 */
[----:B------:R-:W-:-:S03]  /*32db0*/  LEA R238, P4, R243, R248, 0x2 ;  /* 0x000000f8f3ee7211 */ /* 0x000fc600078810ff */
[----:B------:R-:W4:Y:S01]  /*32dc0*/  LDL.LU R242, [R1+0x3e5c] ;  /* 0x003e5c0001f27983 */ /* 0x000f220000300800 */
[----:B------:R-:W-:-:S03]  /*32dd0*/  LEA.HI.X.SX32 R239, R243, R249, 0x2, P4 ;  /* 0x000000f9f3ef7211 */ /* 0x000fc600020f16ff */
[----:B------:R2:W-:Y:S04]  /*32de0*/  STL.64 [R1+0x18a0], R214 ;  /* 0x0018a0d601007387 */ /* 0x0005e80000100a00 */
[----:B------:R-:W4:Y:S01]  /*32df0*/  LDL.LU R243, [R1+0x3e58] ;  /* 0x003e580001f37983 */ /* 0x000f220000300800 */
[----:B-1----:R-:W-:-:S03]  /*32e00*/  LEA R234, P3, R252, R248, 0x2 ;  /* 0x000000f8fcea7211 */ /* 0x002fc600078610ff */
[----:B------:R3:W-:Y:S01]  /*32e10*/  STL.64 [R1+0x1898], R238 ;  /* 0x001898ee01007387 */ /* 0x0007e20000100a00 */
[----:B------:R-:W-:-:S05]  /*32e20*/  LEA.HI.X.SX32 R235, R252, R249, 0x2, P3 ;  /* 0x000000f9fceb7211 */ /* 0x000fca00018f16ff */
[----:B------:R4:W-:Y:S01]  /*32e30*/  STL.64 [R1+0x1890], R234 ;  /* 0x001890ea01007387 */ /* 0x0009e20000100a00 */
[----:B--2---:R-:W-:-:S04]  /*32e40*/  LEA R214, P1, R0, R248, 0x2 ;  /* 0x000000f800d67211 */ /* 0x004fc800078210ff */
[----:B------:R-:W-:Y:S02]  /*32e50*/  LEA.HI.X.SX32 R215, R0, R249, 0x2, P1 ;  /* 0x000000f900d77211 */ /* 0x000fe400008f16ff */
[----:B------:R-:W2:Y:S01]  /*32e60*/  LDL.LU R0, [R1+0x3e54] ;  /* 0x003e540001007983 */ /* 0x000ea20000300800 */
[----:B---3--:R-:W-:-:S03]  /*32e70*/  LEA R238, P4, R244, R248, 0x2 ;  /* 0x000000f8f4ee7211 */ /* 0x008fc600078810ff */
[----:B------:R1:W-:Y:S01]  /*32e80*/  STL.64 [R1+0x1888], R214 ;  /* 0x001888d601007387 */ /* 0x0003e20000100a00 */
[----:B------:R-:W-:-:S03]  /*32e90*/  LEA.HI.X.SX32 R239, R244, R249, 0x2, P4 ;  /* 0x000000f9f4ef7211 */ /* 0x000fc600020f16ff */
[----:B------:R3:W5:Y:S01]  /*32ea0*/  LDL.LU R244, [R1+0x3e50] ;  /* 0x003e500001f47983 */ /* 0x0007620000300800 */
[----:B----4-:R-:W-:-:S03]  /*32eb0*/  LEA R234, P3, R245, R248, 0x2 ;  /* 0x000000f8f5ea7211 */ /* 0x010fc600078610ff */
[----:B------:R4:W-:Y:S01]  /*32ec0*/  STL.64 [R1+0x1880], R238 ;  /* 0x001880ee01007387 */ /* 0x0009e20000100a00 */
[----:B------:R-:W-:-:S03]  /*32ed0*/  LEA.HI.X.SX32 R235, R245, R249, 0x2, P3 ;  /* 0x000000f9f5eb7211 */ /* 0x000fc600018f16ff */
[----:B------:R3:W5:Y:S01]  /*32ee0*/  LDL.LU R245, [R1+0x3e4c] ;  /* 0x003e4c0001f57983 */ /* 0x0007620000300800 */
[----:B-1----:R-:W-:-:S04]  /*32ef0*/  LEA R214, P1, R242, R248, 0x2 ;  /* 0x000000f8f2d67211 */ /* 0x002fc800078210ff */
[-C--:B------:R-:W-:Y:S02]  /*32f00*/  LEA.HI.X.SX32 R215, R242, R249.reuse, 0x2, P1 ;  /* 0x000000f9f2d77211 */ /* 0x080fe400008f16ff */
[CC--:B----4-:R-:W-:Y:S01]  /*32f10*/  LEA R238, P4, R243.reuse, R248.reuse, 0x2 ;  /* 0x000000f8f3ee7211 */ /* 0x0d0fe200078810ff */
[----:B------:R1:W-:Y:S03]  /*32f20*/  STL.64 [R1+0x1878], R234 ;  /* 0x001878ea01007387 */ /* 0x0003e60000100a00 */
[----:B------:R-:W-:Y:S01]  /*32f30*/  LEA.HI.X.SX32 R239, R243, R249, 0x2, P4 ;  /* 0x000000f9f3ef7211 */ /* 0x000fe200020f16ff */
[----:B------:R3:W5:Y:S04]  /*32f40*/  LDL.LU R242, [R1+0x3e48] ;  /* 0x003e480001f27983 */ /* 0x0007680000300800 */
[----:B------:R4:W-:Y:S01]  /*32f50*/  STL.64 [R1+0x1870], R214 ;  /* 0x001870d601007387 */ /* 0x0009e20000100a00 */
[----:B-1----:R-:W-:-:S03]  /*32f60*/  LEA R234, P3, R250, R248, 0x2 ;  /* 0x000000f8faea7211 */ /* 0x002fc600078610ff */
[----:B------:R3:W5:Y:S01]  /*32f70*/  LDL.LU R243, [R1+0x3e44] ;  /* 0x003e440001f37983 */ /* 0x0007620000300800 */
[----:B------:R-:W-:-:S03]  /*32f80*/  LEA.HI.X.SX32 R235, R250, R249, 0x2, P3 ;  /* 0x000000f9faeb7211 */ /* 0x000fc600018f16ff */
[----:B------:R1:W-:Y:S01]  /*32f90*/  STL.64 [R1+0x1868], R238 ;  /* 0x001868ee01007387 */ /* 0x0003e20000100a00 */
[----:B----4-:R-:W-:-:S03]  /*32fa0*/  LEA R214, P1, R251, R248, 0x2 ;  /* 0x000000f8fbd67211 */ /* 0x010fc600078210ff */
[----:B------:R3:W5:Y:S01]  /*32fb0*/  LDL.LU R250, [R1+0x3e40] ;  /* 0x003e400001fa7983 */ /* 0x0007620000300800 */
[----:B------:R-:W-:-:S03]  /*32fc0*/  LEA.HI.X.SX32 R215, R251, R249, 0x2, P1 ;  /* 0x000000f9fbd77211 */ /* 0x000fc600008f16ff */
        /* <DEDUP_REMOVED lines=793> */
[C---:B-1----:R-:W-:Y:S01]  /*36160*/  LEA R238, P4, R198.reuse, R248, 0x2 ;  /* 0x000000f8c6ee7211 */ /* 0x042fe200078810ff */
[----:B------:R-:W-:Y:S02]  /*36170*/  IMAD R201, R201, c[0x0][0x190], RZ ;  /* 0x00006400c9c97a24 */ /* 0x000fe400078e02ff */
[----:B------:R3:W5:Y:S01]  /*36180*/  LDL.LU R197, [R1+0x3b24] ;  /* 0x003b240001c57983 */ /* 0x0007620000300800 */
[----:B------:R-:W-:-:S03]  /*36190*/  LEA.HI.X.SX32 R239, R198, R249, 0x2, P4 ;  /* 0x000000f9c6ef7211 */ /* 0x000fc600020f16ff */
[----:B------:R1:W-:Y:S01]  /*361a0*/  STL.64 [R1+0xc58], R214 ;  /* 0x000c58d601007387 */ /* 0x0003e20000100a00 */
[----:B----4-:R-:W-:-:S03]  /*361b0*/  LEA R234, P3, R199, R248, 0x2 ;  /* 0x000000f8c7ea7211 */ /* 0x010fc600078610ff */
[----:B------:R3:W5:Y:S01]  /*361c0*/  LDL.LU R198, [R1+0x3b20] ;  /* 0x003b200001c67983 */ /* 0x0007620000300800 */
[----:B------:R-:W-:Y:S01]  /*361d0*/  IMAD R202, R202, c[0x0][0x190], RZ ;  /* 0x00006400caca7a24 */ /* 0x000fe200078e02ff */
[-C--:B------:R-:W-:Y:S02]  /*361e0*/  LEA.HI.X.SX32 R235, R199, R249.reuse, 0x2, P3 ;  /* 0x000000f9c7eb7211 */ /* 0x080fe400018f16ff */
[----:B------:R4:W-:Y:S01]  /*361f0*/  STL.64 [R1+0xc50], R238 ;  /* 0x000c50ee01007387 */ /* 0x0009e20000100a00 */
[CC--:B-1----:R-:W-:Y:S01]  /*36200*/  LEA R214, P1, R200.reuse, R248.reuse, 0x2 ;  /* 0x000000f8c8d67211 */ /* 0x0c2fe200078210ff */
[----:B------:R-:W-:Y:S02]  /*36210*/  IMAD R203, R203, c[0x0][0x190], RZ ;  /* 0x00006400cbcb7a24 */ /* 0x000fe400078e02ff */
        /* <DEDUP_REMOVED lines=47> */
[CC--:B-1----:R-:W-:Y:S01]  /*36510*/  LEA R214, P1, R212.reuse, R248.reuse, 0x2 ;  /* 0x000000f8d4d67211 */ /* 0x0c2fe200078210ff */
[----:B------:R-:W-:Y:S02]  /*36520*/  IMAD R237, R237, c[0x0][0x190], RZ ;  /* 0x00006400eded7a24 */ /* 0x000fe400078e02ff */
[----:B------:R3:W5:Y:S01]  /*36530*/  LDL.LU R211, [R1+0x3aec] ;  /* 0x003aec0001d37983 */ /* 0x0007620000300800 */
[-C--:B------:R-:W-:Y:S02]  /*36540*/  LEA.HI.X.SX32 R215, R212, R249.reuse, 0x2, P1 ;  /* 0x000000f9d4d77211 */ /* 0x080fe400008f16ff */
[-C--:B----4-:R-:W-:Y:S01]  /*36550*/  LEA R238, P4, R213, R248.reuse, 0x2 ;  /* 0x000000f8d5ee7211 */ /* 0x090fe200078810ff */
[----:B------:R1:W-:Y:S01]  /*36560*/  STL.64 [R1+0xb68], R234 ;  /* 0x000b68ea01007387 */ /* 0x0003e20000100a00 */
[----:B------:R-:W-:Y:S02]  /*36570*/  IMAD R217, R217, c[0x0][0x190], RZ ;  /* 0x00006400d9d97a24 */ /* 0x000fe400078e02ff */
[----:B------:R-:W-:Y:S01]  /*36580*/  LEA.HI.X.SX32 R239, R213, R249, 0x2, P4 ;  /* 0x000000f9d5ef7211 */ /* 0x000fe200020f16ff */
[----:B------:R3:W5:Y:S04]  /*36590*/  LDL.LU R212, [R1+0x3ae8] ;  /* 0x003ae80001d47983 */ /* 0x0007680000300800 */
[----:B------:R4:W-:Y:S01]  /*365a0*/  STL.64 [R1+0xb58], R214 ;  /* 0x000b58d601007387 */ /* 0x0009e20000100a00 */
[----:B-1----:R-:W-:-:S03]  /*365b0*/  LEA R234, P3, R216, R248, 0x2 ;  /* 0x000000f8d8ea7211 */ /* 0x002fc600078610ff */
[----:B------:R3:W5:Y:S01]  /*365c0*/  LDL.LU R213, [R1+0x3ae4] ;  /* 0x003ae40001d57983 */ /* 0x0007620000300800 */
[----:B------:R-:W-:Y:S01]  /*365d0*/  IMAD R218, R218, c[0x0][0x190], RZ ;  /* 0x00006400dada7a24 */ /* 0x000fe200078e02ff */
[-C--:B------:R-:W-:Y:S02]  /*365e0*/  LEA.HI.X.SX32 R235, R216, R249.reuse, 0x2, P3 ;  /* 0x000000f9d8eb7211 */ /* 0x080fe400018f16ff */
[----:B------:R1:W-:Y:S01]  /*365f0*/  STL.64 [R1+0xb50], R238 ;  /* 0x000b50ee01007387 */ /* 0x0003e20000100a00 */
[-C--:B----4-:R-:W-:Y:S01]  /*36600*/  LEA R214, P1, R237, R248.reuse, 0x2 ;  /* 0x000000f8edd67211 */ /* 0x090fe200078210ff */
[----:B------:R-:W-:Y:S02]  /*36610*/  IMAD R219, R219, c[0x0][0x190], RZ ;  /* 0x00006400dbdb7a24 */ /* 0x000fe400078e02ff */
[----:B------:R3:W5:Y:S01]  /*36620*/  LDL.LU R216, [R1+0x3ae0] ;  /* 0x003ae00001d87983 */ /* 0x0007620000300800 */
[-C--:B------:R-:W-:Y:S01]  /*36630*/  LEA.HI.X.SX32 R215, R237, R249.reuse, 0x2, P1 ;  /* 0x000000f9edd77211 */ /* 0x080fe200008f16ff */
[----:B------:R-:W-:Y:S01]  /*36640*/  IMAD R236, R236, c[0x0][0x190], RZ ;  /* 0x00006400ecec7a24 */ /* 0x000fe200078e02ff */
[CC--:B-1----:R-:W-:Y:S01]  /*36650*/  LEA R238, P4, R217.reuse, R248.reuse, 0x2 ;  /* 0x000000f8d9ee7211 */ /* 0x0c2fe200078810ff */
[----:B------:R-:W-:Y:S01]  /*36660*/  IMAD R220, R220, c[0x0][0x190], RZ ;  /* 0x00006400dcdc7a24 */ /* 0x000fe200078e02ff */
[----:B------:R1:W-:Y:S02]  /*36670*/  STL.64 [R1+0xb48], R234 ;  /* 0x000b48ea01007387 */ /* 0x0003e40000100a00 */
[----:B------:R-:W-:Y:S01]  /*36680*/  LEA.HI.X.SX32 R239, R217, R249, 0x2, P4 ;  /* 0x000000f9d9ef7211 */ /* 0x000fe200020f16ff */
[----:B------:R-:W-:Y:S01]  /*36690*/  IMAD.MOV.U32 R252, RZ, RZ, R236 ;  /* 0x000000fffffc7224 */ /* 0x000fe200078e00ec */
[----:B------:R4:W-:Y:S01]  /*366a0*/  STL.64 [R1+0xb40], R214 ;  /* 0x000b40d601007387 */ /* 0x0009e20000100a00 */
[----:B------:R-:W-:-:S02]  /*366b0*/  LEA R236, P1, R219, R248, 0x2 ;  /* 0x000000f8dbec7211 */ /* 0x000fc400078210ff */
[C---:B-1----:R-:W-:Y:S01]  /*366c0*/  LEA R234, P3, R218.reuse, R248, 0x2 ;  /* 0x000000f8daea7211 */ /* 0x042fe200078610ff */
[----:B----4-:R3:W5:Y:S03]  /*366d0*/  LDL.LU.64 R214, [R1+0x3ad8] ;  /* 0x003ad80001d67983 */ /* 0x0107660000300a00 */
[-C--:B------:R-:W-:Y:S01]  /*366e0*/  LEA.HI.X.SX32 R235, R218, R249.reuse, 0x2, P3 ;  /* 0x000000f9daeb7211 */ /* 0x080fe200018f16ff */
[----:B------:R3:W5:Y:S01]  /*366f0*/  LDL.LU R217, [R1+0x3ad0] ;  /* 0x003ad00001d97983 */ /* 0x0007620000300800 */
[----:B------:R-:W-:-:S03]  /*36700*/  LEA.HI.X.SX32 R237, R219, R249, 0x2, P1 ;  /* 0x000000f9dbed7211 */ /* 0x000fc600008f16ff */
[----:B------:R1:W-:Y:S01]  /*36710*/  STL.64 [R1+0xb38], R238 ;  /* 0x000b38ee01007387 */ /* 0x0003e20000100a00 */
[----:B------:R-:W-:-:S03]  /*36720*/  IMAD R223, R223, c[0x0][0x190], RZ ;  /* 0x00006400dfdf7a24 */ /* 0x000fc600078e02ff */
[----:B------:R3:W5:Y:S01]  /*36730*/  LDL.LU R218, [R1+0x3acc] ;  /* 0x003acc0001da7983 */ /* 0x0007620000300800 */
[----:B-1----:R-:W-:-:S03]  /*36740*/  LEA R238, P4, R220, R248, 0x2 ;  /* 0x000000f8dcee7211 */ /* 0x002fc600078810ff */
[----:B------:R1:W-:Y:S01]  /*36750*/  STL.64 [R1+0xb30], R234 ;  /* 0x000b30ea01007387 */ /* 0x0003e20000100a00 */
[----:B------:R-:W-:-:S03]  /*36760*/  LEA.HI.X.SX32 R239, R220, R249, 0x2, P4 ;  /* 0x000000f9dcef7211 */ /* 0x000fc600020f16ff */
[----:B------:R3:W5:Y:S04]  /*36770*/  LDL.LU R219, [R1+0x3ac8] ;  /* 0x003ac80001db7983 */ /* 0x0007680000300800 */
[----:B------:R4:W-:Y:S01]  /*36780*/  STL.64 [R1+0xb28], R236 ;  /* 0x000b28ec01007387 */ /* 0x0009e20000100a00 */
[----:B-1----:R-:W-:-:S03]  /*36790*/  LEA R234, P3, R221, R248, 0x2 ;  /* 0x000000f8ddea7211 */ /* 0x002fc600078610ff */
[----:B------:R3:W5:Y:S01]  /*367a0*/  LDL.LU R220, [R1+0x3ac4] ;  /* 0x003ac40001dc7983 */ /* 0x0007620000300800 */
[----:B------:R-:W-:Y:S01]  /*367b0*/  IMAD R224, R224, c[0x0][0x190], RZ ;  /* 0x00006400e0e07a24 */ /* 0x000fe200078e02ff */
[-C--:B------:R-:W-:Y:S02]  /*367c0*/  LEA.HI.X.SX32 R235, R221, R249.reuse, 0x2, P3 ;  /* 0x000000f9ddeb7211 */ /* 0x080fe400018f16ff */
[----:B------:R1:W-:Y:S01]  /*367d0*/  STL.64 [R1+0xb20], R238 ;  /* 0x000b20ee01007387 */ /* 0x0003e20000100a00 */
[CC--:B----4-:R-:W-:Y:S01]  /*367e0*/  LEA R236, P1, R222.reuse, R248.reuse, 0x2 ;  /* 0x000000f8deec7211 */ /* 0x0d0fe200078210ff */
[----:B------:R-:W-:Y:S02]  /*367f0*/  IMAD R225, R225, c[0x0][0x190], RZ ;  /* 0x00006400e1e17a24 */ /* 0x000fe400078e02ff */
[----:B------:R3:W5:Y:S01]  /*36800*/  LDL.LU R221, [R1+0x3ac0] ;  /* 0x003ac00001dd7983 */ /* 0x0007620000300800 */
[-C--:B------:R-:W-:Y:S02]  /*36810*/  LEA.HI.X.SX32 R237, R222, R249.reuse, 0x2, P1 ;  /* 0x000000f9deed7211 */ /* 0x080fe400008f16ff */
[C---:B-1----:R-:W-:Y:S01]  /*36820*/  LEA R238, P4, R223.reuse, R248, 0x2 ;  /* 0x000000f8dfee7211 */ /* 0x042fe200078810ff */
[----:B------:R-:W-:Y:S01]  /*36830*/  IMAD R226, R226, c[0x0][0x190], RZ ;  /* 0x00006400e2e27a24 */ /* 0x000fe200078e02ff */
[----:B------:R1:W-:Y:S02]  /*36840*/  STL.64 [R1+0xb18], R234 ;  /* 0x000b18ea01007387 */ /* 0x0003e40000100a00 */
[----:B------:R-:W-:-:S02]  /*36850*/  LEA.HI.X.SX32 R239, R223, R249, 0x2, P4 ;  /* 0x000000f9dfef7211 */ /* 0x000fc400020f16ff */
        /* <DEDUP_REMOVED lines=38> */
[-C--:B------:R-:W-:Y:S02]  /*36ac0*/  LEA.HI.X.SX32 R237, R231, R249.reuse, 0x2, P1 ;  /* 0x000000f9e7ed7211 */ /* 0x080fe400008f16ff */
[C---:B-1----:R-:W-:Y:S01]  /*36ad0*/  LEA R238, P4, R232.reuse, R248, 0x2 ;  /* 0x000000f8e8ee7211 */ /* 0x042fe200078810ff */
[----:B------:R1:W-:Y:S01]  /*36ae0*/  STL.64 [R1+0x9b0], R234 ;  /* 0x0009b0ea01007387 */ /* 0x0003e20000100a00 */
[----:B------:R-:W-:Y:S02]  /*36af0*/  IMAD R233, R233, c[0x0][0x190], RZ ;  /* 0x00006400e9e97a24 */ /* 0x000fe400078e02ff */
[----:B------:R-:W-:Y:S01]  /*36b00*/  LEA.HI.X.SX32 R239, R232, R249, 0x2, P4 ;  /* 0x000000f9e8ef7211 */ /* 0x000fe200020f16ff */
[----:B------:R3:W5:Y:S04]  /*36b10*/  LDL.LU R231, [R1+0x3a98] ;  /* 0x003a980001e77983 */ /* 0x0007680000300800 */
[----:B------:R4:W-:Y:S01]  /*36b20*/  STL.64 [R1+0x908], R236 ;  /* 0x000908ec01007387 */ /* 0x0009e20000100a00 */
[----:B------:R-:W-:-:S03]  /*36b30*/  IMAD R240, R240, c[0x0][0x190], RZ ;  /* 0x00006400f0f07a24 */ /* 0x000fc600078e02ff */
[----:B------:R3:W5:Y:S01]  /*36b40*/  LDL.LU R232, [R1+0x3a94] ;  /* 0x003a940001e87983 */ /* 0x0007620000300800 */
[----:B-1----:R-:W-:-:S03]  /*36b50*/  LEA R234, P3, R233, R248, 0x2 ;  /* 0x000000f8e9ea7211 */ /* 0x002fc600078610ff */
[----:B------:R1:W-:Y:S01]  /*36b60*/  STL.64 [R1+0x900], R238 ;  /* 0x000900ee01007387 */ /* 0x0003e20000100a00 */
[-C--:B------:R-:W-:Y:S01]  /*36b70*/  LEA.HI.X.SX32 R235, R233, R249.reuse, 0x2, P3 ;  /* 0x000000f9e9eb7211 */ /* 0x080fe200018f16ff */
[----:B----4-:R-:W-:Y:S01]  /*36b80*/  IMAD.MOV.U32 R237, RZ, RZ, R252 ;  /* 0x000000ffffed7224 */ /* 0x010fe200078e00fc */
[-C--:B------:R-:W-:Y:S01]  /*36b90*/  LEA R236, P1, R252, R248.reuse, 0x2 ;  /* 0x000000f8fcec7211 */ /* 0x080fe200078210ff */
[----:B------:R-:W-:Y:S01]  /*36ba0*/  IMAD R241, R241, c[0x0][0x190], RZ ;  /* 0x00006400f1f17a24 */ /* 0x000fe200078e02ff */
[----:B------:R3:W5:Y:S01]  /*36bb0*/  LDL.LU R233, [R1+0x3a90] ;  /* 0x003a900001e97983 */ /* 0x0007620000300800 */
[----:B-1----:R-:W-:Y:S01]  /*36bc0*/  IMAD.MOV.U32 R239, RZ, RZ, c[0x0][0x180] ;  /* 0x00006000ffef7624 */ /* 0x002fe200078e00ff */
[----:B------:R-:W-:Y:S02]  /*36bd0*/  LEA R238, P4, R240, R248, 0x2 ;  /* 0x000000f8f0ee7211 */ /* 0x000fe400078810ff */
[----:B------:R-:W-:Y:S02]  /*36be0*/  LEA.HI.X.SX32 R237, R237, R249, 0x2, P1 ;  /* 0x000000f9eded7211 */ /* 0x000fe400008f16ff */
[----:B------:R-:W-:Y:S01]  /*36bf0*/  IADD3 R239, R239, -0x91, RZ ;  /* 0xffffff6fefef7810 */ /* 0x000fe20007ffe0ff */
[----:B------:R1:W-:Y:S03]  /*36c00*/  STL.64 [R1+0x818], R234 ;  /* 0x000818ea01007387 */ /* 0x0003e60000100a00 */
[----:B------:R-:W-:-:S02]  /*36c10*/  ISETP.GE.U32.AND P1, PT, R239, 0x7ffffef0, PT ;  /* 0x7ffffef0ef00780c */ /* 0x000fc40003f26070 */
[-C--:B------:R-:W-:Y:S02]  /*36c20*/  LEA.HI.X.SX32 R239, R240, R249.reuse, 0x2, P4 ;  /* 0x000000f9f0ef7211 */ /* 0x080fe400020f16ff */
[C---:B------:R-:W-:Y:S01]  /*36c30*/  LEA R248, P3, R241.reuse, R248, 0x2 ;  /* 0x000000f8f1f87211 */ /* 0x040fe200078610ff */
[----:B-1----:R3:W5:Y:S04]  /*36c40*/  LDL.LU.64 R234, [R1+0x3a88] ;  /* 0x003a880001ea7983 */ /* 0x0027680000300a00 */
[----:B------:R1:W-:Y:S01]  /*36c50*/  STL.64 [R1+0x810], R236 ;  /* 0x000810ec01007387 */ /* 0x0003e20000100a00 */
[----:B------:R-:W-:-:S03]  /*36c60*/  LEA.HI.X.SX32 R249, R241, R249, 0x2, P3 ;  /* 0x000000f9f1f97211 */ /* 0x000fc600018f16ff */
[----:B-1----:R3:W5:Y:S04]  /*36c70*/  LDL.LU.64 R236, [R1+0x3a80] ;  /* 0x003a800001ec7983 */ /* 0x0027680000300a00 */
[----:B------:R3:W5:Y:S04]  /*36c80*/  LDL.LU R240, [R1+0x3a78] ;  /* 0x003a780001f07983 */ /* 0x0007680000300800 */
[----:B------:R1:W-:Y:S04]  /*36c90*/  STL.64 [R1+0x748], R238 ;  /* 0x000748ee01007387 */ /* 0x0003e80000100a00 */
[----:B-1----:R3:W5:Y:S04]  /*36ca0*/  LDL.LU.64 R238, [R1+0x3a70] ;  /* 0x003a700001ee7983 */ /* 0x0027680000300a00 */
[----:B------:R3:W5:Y:S01]  /*36cb0*/  LDL.LU R241, [R1+0x3a6c] ;  /* 0x003a6c0001f17983 */ /* 0x0007620000300800 */
[----:B------:R-:W-:Y:S01]  /*36cc0*/  IMAD.MOV.U32 R252, RZ, RZ, c[0x0][0x180] ;  /* 0x00006000fffc7624 */ /* 0x000fe200078e00ff */
[----:B--2---:R-:W-:-:S02]  /*36cd0*/  ISETP.NE.U32.AND P3, PT, R0, RZ, PT ;  /* 0x000000ff0000720c */ /* 0x004fc40003f65070 */
[----:B------:R-:W-:Y:S02]  /*36ce0*/  MOV R0, c[0x0][0x180] ;  /* 0x0000600000007a02 */ /* 0x000fe40000000f00 */
[----:B------:R-:W-:-:S04]  /*36cf0*/  IADD3 R252, R252, -0x95, RZ ;  /* 0xffffff6bfcfc7810 */ /* 0x000fc80007ffe0ff */
[----:B------:R-:W-:Y:S02]  /*36d00*/  ISETP.GE.U32.AND P4, PT, R252, 0x7ffffeec, PT ;  /* 0x7ffffeecfc00780c */ /* 0x000fe40003f86070 */
[----:B------:R-:W-:-:S06]  /*36d10*/  IADD3 R252, R0, -0x99, RZ ;  /* 0xffffff6700fc7810 */ /* 0x000fcc0007ffe0ff */
[----:B---3--:R-:W1:Y:S02]  /*36d20*/  S2R R252, SR_TID.X ;  /* 0x0000000000fc7919 */ /* 0x008e640000002100 */
[----:B-1----:R-:W-:-:S05]  /*36d30*/  LOP3.LUT R252, R252, 0x7f, RZ, 0xc0, !PT ;  /* 0x0000007ffcfc7812 */ /* 0x002fca00078ec0ff */
[----:B------:R-:W-:-:S05]  /*36d40*/  IMAD.SHL.U32 R0, R252, 0x4, RZ ;  /* 0x00000004fc007824 */ /* 0x000fca00078e00ff */
[C---:B------:R-:W-:Y:S02]  /*36d50*/  LOP3.LUT R252, R0.reuse, 0x10, RZ, 0x3c, !PT ;  /* 0x0000001000fc7812 */ /* 0x040fe400078e3cff */
[C---:B------:R-:W-:Y:S02]  /*36d60*/  LOP3.LUT R252, R0.reuse, 0x30, RZ, 0x3c, !PT ;  /* 0x0000003000fc7812 */ /* 0x040fe400078e3cff */
[C---:B------:R-:W-:Y:S01]  /*36d70*/  LOP3.LUT R252, R0.reuse, 0x50, RZ, 0x3c, !PT ;  /* 0x0000005000fc7812 */ /* 0x040fe200078e3cff */
[----:B------:R-:W-:Y:S01]  /*36d80*/  IMAD.MOV.U32 R252, RZ, RZ, c[0x0][0x180] ;  /* 0x00006000fffc7624 */ /* 0x000fe200078e00ff */
[----:B------:R-:W-:Y:S01]  /*36d90*/  LOP3.LUT R0, R0, 0x70, RZ, 0x3c, !PT ;  /* 0x0000007000007812 */ /* 0x000fe200078e3cff */
[----:B------:R-:W-:-:S03]  /*36da0*/  IMAD.MOV.U32 R0, RZ, RZ, c[0x0][0x180] ;  /* 0x00006000ff007624 */ /* 0x000fc600078e00ff */
[----:B------:R-:W-:Y:S02]  /*36db0*/  IADD3 R252, R252, -0x99, RZ ;  /* 0xffffff67fcfc7810 */ /* 0x000fe40007ffe0ff */
[----:B-----5:R1:W-:Y:S04]  /*36dc0*/  STL.64 [R1+0x3bf8], R60 ;  /* 0x003bf83c01007387 */ /* 0x0203e80000100a00 */
[----:B------:R-:W0:Y:S04]  /*36dd0*/  LDGDEPBAR ;  /* 0x00000000000079af */ /* 0x000e280000000000 */
[----:B-1----:R-:W2:Y:S04]  /*36de0*/  LDL.64 R60, [R1+0x2018] ;  /* 0x00201800013c7983 */ /* 0x002ea80000100a00 */
[----:B------:R1:W-:Y:S04]  /*36df0*/  STL.64 [R1+0x3bf0], R58 ;  /* 0x003bf03a01007387 */ /* 0x0003e80000100a00 */
[----:B-1----:R-:W3:Y:S04]  /*36e00*/  LDL.64 R58, [R1+0x6b8] ;  /* 0x0006b800013a7983 */ /* 0x002ee80000100a00 */
[----:B------:R-:W-:Y:S04]  /*36e10*/  STL.64 [R1+0x3be8], R56 ;  /* 0x003be83801007387 */ /* 0x000fe80000100a00 */
[----:B------:R1:W-:Y:S04]  /*36e20*/  STL.64 [R1+0x3be0], R54 ;  /* 0x003be03601007387 */ /* 0x0003e80000100a00 */
[----:B-1----:R-:W4:Y:S04]  /*36e30*/  LDL.64 R54, [R1+0x698] ;  /* 0x0006980001367983 */ /* 0x002f280000100a00 */
[----:B------:R1:W-:Y:S04]  /*36e40*/  STL.64 [R1+0x3bd8], R52 ;  /* 0x003bd83401007387 */ /* 0x0003e80000100a00 */
[----:B-1----:R-:W2:Y:S04]  /*36e50*/  LDL.64 R52, [R1+0x728] ;  /* 0x0007280001347983 */ /* 0x002ea80000100a00 */
[----:B------:R1:W-:Y:S04]  /*36e60*/  STL.64 [R1+0x3bd0], R50 ;  /* 0x003bd03201007387 */ /* 0x0003e80000100a00 */
[----:B-1----:R-:W2:Y:S04]  /*36e70*/  LDL.64 R50, [R1+0x2110] ;  /* 0x0021100001327983 */ /* 0x002ea80000100a00 */
[----:B------:R1:W-:Y:S04]  /*36e80*/  STL.64 [R1+0x3bc8], R48 ;  /* 0x003bc83001007387 */ /* 0x0003e80000100a00 */
[----:B-1----:R-:W3:Y:S04]  /*36e90*/  LDL.64 R48, [R1+0x2038] ;  /* 0x0020380001307983 */ /* 0x002ee80000100a00 */
        /* <DEDUP_REMOVED lines=9> */
[----:B-1----:R-:W4:Y:S04]  /*36f30*/  LDL.64 R38, [R1+0x2030] ;  /* 0x0020300001267983 */ /* 0x002f280000100a00 */
        /* <DEDUP_REMOVED lines=12> */
[----:B------:R-:W1:Y:S04]  /*37000*/  S2R R56, SR_TID.X ;  /* 0x0000000000387919 */ /* 0x000e680000002100 */
[----:B------:R-:W-:Y:S04]  /*37010*/  STL.64 [R1+0x3b68], R24 ;  /* 0x003b681801007387 */ /* 0x000fe80000100a00 */
[----:B------:R-:W-:Y:S04]  /*37020*/  STL.64 [R1+0x3b60], R22 ;  /* 0x003b601601007387 */ /* 0x000fe80000100a00 */
[----:B------:R-:W-:Y:S04]  /*37030*/  STL.64 [R1+0x3b58], R20 ;  /* 0x003b581401007387 */ /* 0x000fe80000100a00 */
[----:B------:R1:W-:Y:S04]  /*37040*/  STL.64 [R1+0x3b50], R18 ;  /* 0x003b501201007387 */ /* 0x0003e80000100a00 */
[----:B------:R-:W-:Y:S01]  /*37050*/  STL.64 [R1+0x3b48], R16 ;  /* 0x003b481001007387 */ /* 0x000fe20000100a00 */
[----:B-1----:R-:W-:-:S03]  /*37060*/  LOP3.LUT R0, R56, 0x7f, RZ, 0xc0, !PT ;  /* 0x0000007f38007812 */ /* 0x002fc600078ec0ff */
[----:B------:R1:W-:Y:S04]  /*37070*/  STL.64 [R1+0x3b40], R14 ;  /* 0x003b400e01007387 */ /* 0x0003e80000100a00 */
[----:B------:R-:W-:Y:S01]  /*37080*/  STL.64 [R1+0x3b38], R12 ;  /* 0x003b380c01007387 */ /* 0x000fe20000100a00 */
[----:B------:R-:W-:-:S03]  /*37090*/  IMAD.SHL.U32 R57, R0, 0x4, RZ ;  /* 0x0000000400397824 */ /* 0x000fc600078e00ff */
[----:B------:R1:W-:Y:S04]  /*370a0*/  STL.64 [R1+0x3b30], R10 ;  /* 0x003b300a01007387 */ /* 0x0003e80000100a00 */
[----:B------:R1:W-:Y:S04]  /*370b0*/  STL.64 [R1+0x3b28], R8 ;  /* 0x003b280801007387 */ /* 0x0003e80000100a00 */
[----:B------:R1:W-:Y:S04]  /*370c0*/  STL.64 [R1+0x3b20], R6 ;  /* 0x003b200601007387 */ /* 0x0003e80000100a00 */
[----:B------:R1:W-:Y:S04]  /*370d0*/  STL.64 [R1+0x3b18], R4 ;  /* 0x003b180401007387 */ /* 0x0003e80000100a00 */
[----:B------:R1:W-:Y:S04]  /*370e0*/  STL.64 [R1+0x3b10], R2 ;  /* 0x003b100201007387 */ /* 0x0003e80000100a00 */
[----:B------:R-:W-:Y:S04]  /*370f0*/  STL [R1+0x3b08], R250 ;  /* 0x003b08fa01007387 */ /* 0x000fe80000100800 */
[----:B------:R-:W-:Y:S04]  /*37100*/  STL.64 [R1+0x3b00], R246 ;  /* 0x003b00f601007387 */ /* 0x000fe80000100a00 */
[----:B------:R-:W-:Y:S04]  /*37110*/  STL [R1+0x3af8], R251 ;  /* 0x003af8fb01007387 */ /* 0x000fe80000100800 */
[----:B------:R-:W4:Y:S04]  /*37120*/  LDL.64 R18, [R1+0x20c0] ;  /* 0x0020c00001127983 */ /* 0x000f280000100a00 */
[----:B------:R-:W4:Y:S04]  /*37130*/  LDL.64 R20, [R1+0x20c8] ;  /* 0x0020c80001147983 */ /* 0x000f280000100a00 */
[----:B------:R-:W4:Y:S04]  /*37140*/  LDL.64 R22, [R1+0x20d8] ;  /* 0x0020d80001167983 */ /* 0x000f280000100a00 */
[----:B------:R-:W4:Y:S04]  /*37150*/  LDL.64 R24, [R1+0x20e0] ;  /* 0x0020e00001187983 */ /* 0x000f280000100a00 */
[----:B-1----:R-:W4:Y:S04]  /*37160*/  LDL.64 R14, [R1+0x1b80] ;  /* 0x001b8000010e7983 */ /* 0x002f280000100a00 */
[----:B------:R-:W4:Y:S01]  /*37170*/  LDL.64 R16, [R1+0x1aa0] ;  /* 0x001aa00001107983 */ /* 0x000f220000100a00 */
[----:B------:R-:W-:-:S03]  /*37180*/  LOP3.LUT R56, R56, 0x7f, RZ, 0xc0, !PT ;  /* 0x0000007f38387812 */ /* 0x000fc600078ec0ff */
[----:B------:R-:W4:Y:S04]  /*37190*/  LDL.64 R10, [R1+0x1c58] ;  /* 0x001c5800010a7983 */ /* 0x000f280000100a00 */
[----:B------:R-:W4:Y:S04]  /*371a0*/  LDL.64 R12, [R1+0x1c20] ;  /* 0x001c2000010c7983 */ /* 0x000f280000100a00 */
[----:B------:R-:W4:Y:S04]  /*371b0*/  LDL.64 R8, [R1+0x1cf8] ;  /* 0x001cf80001087983 */ /* 0x000f280000100a00 */
[----:B------:R-:W4:Y:S04]  /*371c0*/  LDL.64 R6, [R1+0x1dd0] ;  /* 0x001dd00001067983 */ /* 0x000f280000100a00 */
[----:B--2---:R1:W-:Y:S04]  /*371d0*/  LDGSTS.E [R57], [R50.64], P3 ;  /* 0x0000000032397fae */ /* 0x0043e80009921844 */
[----:B------:R-:W2:Y:S04]  /*371e0*/  LDL.64 R4, [R1+0x1e70] ;  /* 0x001e700001047983 */ /* 0x000ea80000100a00 */
[----:B------:R-:W2:Y:S04]  /*371f0*/  LDL.64 R2, [R1+0x1f10] ;  /* 0x001f100001027983 */ /* 0x000ea80000100a00 */
[----:B-1----:R-:W2:Y:S04]  /*37200*/  LDL.64 R50, [R1+0x2048] ;  /* 0x0020480001327983 */ /* 0x002ea80000100a00 */
[----:B---3--:R1:W-:Y:S04]  /*37210*/  LDGSTS.E [R57+0x1000], [R40.64], P3 ;  /* 0x0100000028397fae */ /* 0x0083e80009921844 */
[----:B----4-:R3:W-:Y:S04]  /*37220*/  LDGSTS.E [R57+0x2000], [R54.64], P3 ;  /* 0x0200000036397fae */ /* 0x0107e80009921844 */
[----:B-1----:R-:W4:Y:S04]  /*37230*/  LDL.64 R40, [R1+0x2050] ;  /* 0x0020500001287983 */ /* 0x002f280000100a00 */
[----:B---3--:R-:W4:Y:S04]  /*37240*/  LDL.64 R54, [R1+0x2060] ;  /* 0x0020600001367983 */ /* 0x008f280000100a00 */
[----:B------:R1:W-:Y:S04]  /*37250*/  LDGSTS.E [R57+0x3000], [R26.64], P3 ;  /* 0x030000001a397fae */ /* 0x0003e80009921844 */
[----:B------:R1:W-:Y:S04]  /*37260*/  LDGSTS.E [R57+0x4000], [R58.64], P3 ;  /* 0x040000003a397fae */ /* 0x0003e80009921844 */
[----:B------:R1:W-:Y:S04]  /*37270*/  LDGSTS.E [R57+0x5000], [R28.64], P3 ;  /* 0x050000001c397fae */ /* 0x0003e80009921844 */
[----:B------:R1:W-:Y:S04]  /*37280*/  LDGSTS.E [R57+0x6000], [R46.64], P3 ;  /* 0x060000002e397fae */ /* 0x0003e80009921844 */
[----:B-1----:R-:W3:Y:S04]  /*37290*/  LDL.64 R58, [R1+0x2068] ;  /* 0x00206800013a7983 */ /* 0x002ee80000100a00 */
[----:B------:R1:W-:Y:S04]  /*372a0*/  LDGSTS.E [R57+0x7000], [R30.64], P3 ;  /* 0x070000001e397fae */ /* 0x0003e80009921844 */
[----:B------:R-:W3:Y:S04]  /*372b0*/  LDL.64 R46, [R1+0x2078] ;  /* 0x00207800012e7983 */ /* 0x000ee80000100a00 */
[----:B------:R1:W-:Y:S04]  /*372c0*/  LDGSTS.E [R57+0x8000], [R52.64], P3 ;  /* 0x0800000034397fae */ /* 0x0003e80009921844 */
[----:B------:R1:W-:Y:S04]  /*372d0*/  LDGSTS.E [R57+0x9000], [R32.64], P3 ;  /* 0x0900000020397fae */ /* 0x0003e80009921844 */
[----:B------:R1:W-:Y:S04]  /*372e0*/  LDGSTS.E [R57+0xa000], [R36.64], P3 ;  /* 0x0a00000024397fae */ /* 0x0003e80009921844 */
[----:B-1----:R-:W3:Y:S04]  /*372f0*/  LDL.64 R52, [R1+0x2080] ;  /* 0x0020800001347983 */ /* 0x002ee80000100a00 */
[----:B------:R1:W-:Y:S04]  /*37300*/  LDGSTS.E [R57+0xb000], [R42.64], P3 ;  /* 0x0b0000002a397fae */ /* 0x0003e80009921844 */
[----:B------:R1:W-:Y:S04]  /*37310*/  LDGSTS.E [R57+0xc000], [R44.64], P3 ;  /* 0x0c0000002c397fae */ /* 0x0003e80009921844 */
[----:B------:R-:W3:Y:S04]  /*37320*/  LDL.64 R36, [R1+0x2098] ;  /* 0x0020980001247983 */ /* 0x000ee80000100a00 */
[----:B-1----:R-:W3:Y:S04]  /*37330*/  LDL.64 R42, [R1+0x2090] ;  /* 0x00209000012a7983 */ /* 0x002ee80000100a00 */
[----:B------:R1:W-:Y:S04]  /*37340*/  LDGSTS.E [R57+0xd000], [R60.64], P3 ;  /* 0x0d0000003c397fae */ /* 0x0003e80009921844 */
[----:B------:R-:W3:Y:S04]  /*37350*/  LDL.64 R44, [R1+0x20a8] ;  /* 0x0020a800012c7983 */ /* 0x000ee80000100a00 */
[----:B------:R1:W-:Y:S04]  /*37360*/  LDGSTS.E [R57+0xe000], [R34.64], P3 ;  /* 0x0e00000022397fae */ /* 0x0003e80009921844 */
[----:B-1----:R-:W3:Y:S04]  /*37370*/  LDL.64 R60, [R1+0x20b0] ;  /* 0x0020b000013c7983 */ /* 0x002ee80000100a00 */
[----:B------:R1:W-:Y:S04]  /*37380*/  LDGSTS.E [R57+0xf000], [R38.64], P3 ;  /* 0x0f00000026397fae */ /* 0x0003e80009921844 */
[----:B------:R1:W-:Y:S04]  /*37390*/  LDGSTS.E [R57+0x10000], [R48.64], P3 ;  /* 0x1000000030397fae */ /* 0x0003e80009921844 */
[----:B------:R-:W3:Y:S04]  /*373a0*/  LDL.64 R26, [R1+0x1868] ;  /* 0x00186800011a7983 */ /* 0x000ee80000100a00 */
[----:B-1----:R-:W3:Y:S04]  /*373b0*/  LDL.64 R38, [R1+0x20f0] ;  /* 0x0020f00001267983 */ /* 0x002ee80000100a00 */
[----:B------:R-:W3:Y:S04]  /*373c0*/  LDL.64 R48, [R1+0x1918] ;  /* 0x0019180001307983 */ /* 0x000ee80000100a00 */
[----:B------:R-:W3:Y:S04]  /*373d0*/  LDL.64 R28, [R1+0x12a8] ;  /* 0x0012a800011c7983 */ /* 0x000ee80000100a00 */
[----:B------:R-:W3:Y:S04]  /*373e0*/  LDL.64 R30, [R1+0x1228] ;  /* 0x00122800011e7983 */ /* 0x000ee80000100a00 */
[----:B------:R-:W3:Y:S04]  /*373f0*/  LDL.64 R32, [R1+0x11a8] ;  /* 0x0011a80001207983 */ /* 0x000ee80000100a00 */
[----:B------:R-:W3:Y:S04]  /*37400*/  LDL.64 R34, [R1+0x1168] ;  /* 0x0011680001227983 */ /* 0x000ee80000100a00 */
[----:B--2---:R1:W-:Y:S04]  /*37410*/  LDGSTS.E [R57+0x11000], [R50.64], P3 ;  /* 0x1100000032397fae */ /* 0x0043e80009921844 */
[----:B-1----:R-:W2:Y:S04]  /*37420*/  LDL.64 R50, [R1+0x20f8] ;  /* 0x0020f80001327983 */ /* 0x002ea80000100a00 */
[----:B----4-:R1:W-:Y:S04]  /*37430*/  LDGSTS.E [R57+0x12000], [R40.64], P3 ;  /* 0x1200000028397fae */ /* 0x0103e80009921844 */
[----:B------:R4:W-:Y:S04]  /*37440*/  LDGSTS.E [R57+0x13000], [R54.64], P3 ;  /* 0x1300000036397fae */ /* 0x0009e80009921844 */
[----:B-1----:R-:W2:Y:S04]  /*37450*/  LDL.64 R40, [R1+0x1128] ;  /* 0x0011280001287983 */ /* 0x002ea80000100a00 */
[----:B----4-:R-:W2:Y:S04]  /*37460*/  LDL.64 R54, [R1+0x1828] ;  /* 0x0018280001367983 */ /* 0x010ea80000100a00 */
[----:B---3--:R1:W-:Y:S04]  /*37470*/  LDGSTS.E [R57+0x14000], [R58.64], P3 ;  /* 0x140000003a397fae */ /* 0x0083e80009921844 */
[----:B------:R3:W-:Y:S04]  /*37480*/  LDGSTS.E [R57+0x15000], [R46.64], P3 ;  /* 0x150000002e397fae */ /* 0x0007e80009921844 */
[----:B-1----:R-:W4:Y:S04]  /*37490*/  LDL.64 R58, [R1+0x1268] ;  /* 0x00126800013a7983 */ /* 0x002f280000100a00 */
[----:B---3--:R-:W3:Y:S04]  /*374a0*/  LDL.64 R46, [R1+0x11e8] ;  /* 0x0011e800012e7983 */ /* 0x008ee80000100a00 */
[----:B------:R1:W-:Y:S04]  /*374b0*/  LDGSTS.E [R57+0x16000], [R52.64], P3 ;  /* 0x1600000034397fae */ /* 0x0003e80009921844 */
[----:B-1----:R-:W3:Y:S04]  /*374c0*/  LDL.64 R52, [R1+0x10e8] ;  /* 0x0010e80001347983 */ /* 0x002ee80000100a00 */
[----:B------:R1:W-:Y:S04]  /*374d0*/  LDGSTS.E [R57+0x17000], [R42.64], P3 ;  /* 0x170000002a397fae */ /* 0x0003e80009921844 */
[----:B------:R1:W-:Y:S04]  /*374e0*/  LDGSTS.E [R57+0x18000], [R36.64], P3 ;  /* 0x1800000024397fae */ /* 0x0003e80009921844 */
[----:B------:R1:W-:Y:S04]  /*374f0*/  LDGSTS.E [R57+0x19000], [R44.64], P3 ;  /* 0x190000002c397fae */ /* 0x0003e80009921844 */
[----:B-1----:R-:W3:Y:S04]  /*37500*/  LDL.64 R42, [R1+0x10a8] ;  /* 0x0010a800012a7983 */ /* 0x002ee80000100a00 */
[----:B------:R-:W3:Y:S04]  /*37510*/  LDL.64 R36, [R1+0x1068] ;  /* 0x0010680001247983 */ /* 0x000ee80000100a00 */
[----:B------:R1:W-:Y:S04]  /*37520*/  LDGSTS.E [R57+0x1a000], [R60.64], P3 ;  /* 0x1a0000003c397fae */ /* 0x0003e80009921844 */
[----:B------:R-:W3:Y:S04]  /*37530*/  LDL.64 R44, [R1+0x1028] ;  /* 0x00102800012c7983 */ /* 0x000ee80000100a00 */
[----:B------:R1:W-:Y:S04]  /*37540*/  LDGSTS.E [R57+0x1b000], [R18.64], P3 ;  /* 0x1b00000012397fae */ /* 0x0003e80009921844 */
[----:B-1----:R-:W3:Y:S04]  /*37550*/  LDL.64 R60, [R1+0xfe8] ;  /* 0x000fe800013c7983 */ /* 0x002ee80000100a00 */
[----:B------:R1:W-:Y:S04]  /*37560*/  LDGSTS.E [R57+0x1c000], [R20.64], P3 ;  /* 0x1c00000014397fae */ /* 0x0003e80009921844 */
[----:B------:R1:W-:Y:S04]  /*37570*/  LDGSTS.E [R57+0x1d000], [R22.64], P3 ;  /* 0x1d00000016397fae */ /* 0x0003e80009921844 */
[----:B------:R1:W-:Y:S04]  /*37580*/  LDGSTS.E [R57+0x1e000], [R24.64], P3 ;  /* 0x1e00000018397fae */ /* 0x0003e80009921844 */
        /* <DEDUP_REMOVED lines=8> */
[----:B--2---:R1:W-:Y:S04]  /*37610*/  LDGSTS.E [R57+0x21000], [R50.64], P3 ;  /* 0x2100000032397fae */ /* 0x0043e80009921844 */
[----:B------:R2:W-:Y:S04]  /*37620*/  LDGSTS.E [R57+0x22000], [R26.64], P3 ;  /* 0x220000001a397fae */ /* 0x0005e80009921844 */
[----:B-1----:R-:W3:Y:S04]  /*37630*/  LDL.64 R50, [R1+0xf28] ;  /* 0x000f280001327983 */ /* 0x002ee80000100a00 */
[----:B--2---:R-:W3:Y:S04]  /*37640*/  LDL.64 R26, [R1+0x1fa8] ;  /* 0x001fa800011a7983 */ /* 0x004ee80000100a00 */
[----:B------:R1:W-:Y:S04]  /*37650*/  LDGSTS.E [R57+0x23000], [R54.64], P3 ;  /* 0x2300000036397fae */ /* 0x0003e80009921844 */
[----:B------:R1:W-:Y:S04]  /*37660*/  LDGSTS.E [R57+0x24000], [R28.64], P3 ;  /* 0x240000001c397fae */ /* 0x0003e80009921844 */
[----:B-1----:R-:W3:Y:S04]  /*37670*/  LDL.64 R54, [R1+0xee8] ;  /* 0x000ee80001367983 */ /* 0x002ee80000100a00 */
[----:B------:R-:W3:Y:S04]  /*37680*/  LDL.64 R28, [R1+0x1f38] ;  /* 0x001f3800011c7983 */ /* 0x000ee80000100a00 */
[----:B----4-:R1:W-:Y:S04]  /*37690*/  LDGSTS.E [R57+0x25000], [R58.64], P3 ;  /* 0x250000003a397fae */ /* 0x0103e80009921844 */
[----:B------:R4:W-:Y:S04]  /*376a0*/  LDGSTS.E [R57+0x26000], [R30.64], P3 ;  /* 0x260000001e397fae */ /* 0x0009e80009921844 */
[----:B---3--:R3:W-:Y:S04]  /*376b0*/  LDGSTS.E [R57+0x27000], [R46.64], P3 ;  /* 0x270000002e397fae */ /* 0x0087e80009921844 */
[----:B------:R3:W-:Y:S04]  /*376c0*/  LDGSTS.E [R57+0x28000], [R32.64], P3 ;  /* 0x2800000020397fae */ /* 0x0007e80009921844 */
[----:B------:R3:W-:Y:S04]  /*376d0*/  LDGSTS.E [R57+0x29000], [R34.64], P3 ;  /* 0x2900000022397fae */ /* 0x0007e80009921844 */
[----:B-1----:R-:W2:Y:S04]  /*376e0*/  LDL.64 R58, [R1+0xea8] ;  /* 0x000ea800013a7983 */ /* 0x002ea80000100a00 */
[----:B------:R1:W-:Y:S04]  /*376f0*/  LDGSTS.E [R57+0x2a000], [R40.64], P3 ;  /* 0x2a00000028397fae */ /* 0x0003e80009921844 */
[----:B---3--:R-:W3:Y:S04]  /*37700*/  LDL.64 R46, [R1+0xe68] ;  /* 0x000e6800012e7983 */ /* 0x008ee80000100a00 */
[----:B------:R1:W-:Y:S04]  /*37710*/  LDGSTS.E [R57+0x2b000], [R52.64], P3 ;  /* 0x2b00000034397fae */ /* 0x0003e80009921844 */
[----:B------:R-:W3:Y:S04]  /*37720*/  LDL.64 R34, [R1+0xde8] ;  /* 0x000de80001227983 */ /* 0x000ee80000100a00 */
[----:B------:R4:W-:Y:S04]  /*37730*/  LDGSTS.E [R57+0x2c000], [R42.64], P3 ;  /* 0x2c0000002a397fae */ /* 0x0009e80009921844 */
[----:B-1----:R-:W3:Y:S04]  /*37740*/  LDL.64 R52, [R1+0xe28] ;  /* 0x000e280001347983 */ /* 0x002ee80000100a00 */
[----:B------:R-:W3:Y:S04]  /*37750*/  LDL.64 R40, [R1+0xda8] ;  /* 0x000da80001287983 */ /* 0x000ee80000100a00 */
[----:B----4-:R-:W4:Y:S04]  /*37760*/  LDL.64 R42, [R1+0xd68] ;  /* 0x000d6800012a7983 */ /* 0x010f280000100a00 */
[----:B------:R1:W-:Y:S04]  /*37770*/  LDGSTS.E [R57+0x2d000], [R36.64], P3 ;  /* 0x2d00000024397fae */ /* 0x0003e80009921844 */
[----:B------:R1:W-:Y:S04]  /*37780*/  LDGSTS.E [R57+0x2e000], [R44.64], P3 ;  /* 0x2e0000002c397fae */ /* 0x0003e80009921844 */
[----:B------:R1:W-:Y:S04]  /*37790*/  LDGSTS.E [R57+0x2f000], [R60.64], P3 ;  /* 0x2f0000003c397fae */ /* 0x0003e80009921844 */
[----:B------:R-:W4:Y:S04]  /*377a0*/  LDL.64 R30, [R1+0x1ec8] ;  /* 0x001ec800011e7983 */ /* 0x000f280000100a00 */
[----:B-1----:R-:W4:Y:S04]  /*377b0*/  LDL.64 R44, [R1+0x9b0] ;  /* 0x0009b000012c7983 */ /* 0x002f280000100a00 */
[----:B------:R-:W4:Y:S04]  /*377c0*/  LDL.64 R60, [R1+0xb10] ;  /* 0x000b1000013c7983 */ /* 0x000f280000100a00 */
[----:B------:R-:W4:Y:S04]  /*377d0*/  LDL.64 R32, [R1+0x1e58] ;  /* 0x001e580001207983 */ /* 0x000f280000100a00 */
[----:B------:R-:W4:Y:S04]  /*377e0*/  LDL.64 R36, [R1+0x1e20] ;  /* 0x001e200001247983 */ /* 0x000f280000100a00 */
[----:B------:R1:W-:Y:S04]  /*377f0*/  LDGSTS.E [R57+0x30000], [R48.64], P3 ;  /* 0x3000000030397fae */ /* 0x0003e80009921844 */
[----:B------:R1:W-:Y:S04]  /*37800*/  LDGSTS.E [R57+0x31000], [R38.64], P3 ;  /* 0x3100000026397fae */ /* 0x0003e80009921844 */
[----:B-1----:R-:W4:Y:S04]  /*37810*/  LDL.64 R48, [R1+0x1fe0] ;  /* 0x001fe00001307983 */ /* 0x002f280000100a00 */
[----:B------:R-:W4:Y:S04]  /*37820*/  LDL.64 R38, [R1+0x1de8] ;  /* 0x001de80001267983 */ /* 0x000f280000100a00 */
[----:B------:R1:W-:Y:S04]  /*37830*/  LDGSTS.E [R57+0x32000], [R50.64], P3 ;  /* 0x3200000032397fae */ /* 0x0003e80009921844 */
[----:B-1----:R-:W4:Y:S04]  /*37840*/  LDL.64 R50, [R1+0x1f70] ;  /* 0x001f700001327983 */ /* 0x002f280000100a00 */
[----:B------:R1:W-:Y:S04]  /*37850*/  LDGSTS.E [R57+0x33000], [R54.64], P3 ;  /* 0x3300000036397fae */ /* 0x0003e80009921844 */
[----:B-1----:R-:W4:Y:S04]  /*37860*/  LDL.64 R54, [R1+0x1f00] ;  /* 0x001f000001367983 */ /* 0x002f280000100a00 */
[----:B--2---:R1:W-:Y:S04]  /*37870*/  LDGSTS.E [R57+0x34000], [R58.64], P3 ;  /* 0x340000003a397fae */ /* 0x0043e80009921844 */
[----:B---3--:R2:W-:Y:S04]  /*37880*/  LDGSTS.E [R57+0x35000], [R46.64], P3 ;  /* 0x350000002e397fae */ /* 0x0085e80009921844 */
[----:B-1----:R-:W3:Y:S04]  /*37890*/  LDL.64 R58, [R1+0x1e90] ;  /* 0x001e9000013a7983 */ /* 0x002ee80000100a00 */
[----:B--2---:R-:W2:Y:S04]  /*378a0*/  LDL.64 R46, [R1+0x1db0] ;  /* 0x001db000012e7983 */ /* 0x004ea80000100a00 */
[----:B------:R1:W-:Y:S04]  /*378b0*/  LDGSTS.E [R57+0x36000], [R52.64], P3 ;  /* 0x3600000034397fae */ /* 0x0003e80009921844 */
[----:B------:R4:W-:Y:S04]  /*378c0*/  LDGSTS.E [R57+0x37000], [R34.64], P3 ;  /* 0x3700000022397fae */ /* 0x0009e80009921844 */
[----:B------:R4:W-:Y:S04]  /*378d0*/  LDGSTS.E [R57+0x38000], [R40.64], P3 ;  /* 0x3800000028397fae */ /* 0x0009e80009921844 */
[----:B-1----:R-:W1:Y:S04]  /*378e0*/  S2R R53, SR_TID.X ;  /* 0x0000000000357919 */ /* 0x002e680000002100 */
[----:B----4-:R1:W-:Y:S04]  /*378f0*/  LDGSTS.E [R57+0x39000], [R42.64], P3 ;  /* 0x390000002a397fae */ /* 0x0103e80009921844 */
[----:B------:R4:W-:Y:S04]  /*37900*/  LDGSTS.E [R57+0x3a000], [R18.64], P3 ;  /* 0x3a00000012397fae */ /* 0x0009e80009921844 */
[----:B------:R-:W2:Y:S04]  /*37910*/  LDL.64 R34, [R1+0x1d78] ;  /* 0x001d780001227983 */ /* 0x000ea80000100a00 */
[----:B------:R4:W-:Y:S04]  /*37920*/  LDGSTS.E [R57+0x3b000], [R20.64], P3 ;  /* 0x3b00000014397fae */ /* 0x0009e80009921844 */
[----:B------:R-:W2:Y:S01]  /*37930*/  LDL.64 R40, [R1+0x1d40] ;  /* 0x001d400001287983 */ /* 0x000ea20000100a00 */
[----:B-1----:R-:W-:-:S03]  /*37940*/  LOP3.LUT R43, R53, 0x7f, RZ, 0xc0, !PT ;  /* 0x0000007f352b7812 */ /* 0x002fc600078ec0ff */
[----:B------:R1:W-:Y:S04]  /*37950*/  LDGSTS.E [R57+0x3c000], [R22.64], P3 ;  /* 0x3c00000016397fae */ /* 0x0003e80009921844 */
[----:B------:R-:W2:Y:S04]  /*37960*/  LDL.64 R52, [R1+0x1d08] ;  /* 0x001d080001347983 */ /* 0x000ea80000100a00 */
[----:B------:R1:W-:Y:S04]  /*37970*/  LDGSTS.E [R57+0x3d000], [R24.64], P3 ;  /* 0x3d00000018397fae */ /* 0x0003e80009921844 */
[----:B------:R1:W-:Y:S01]  /*37980*/  LDGSTS.E [R57+0x3e000], [R60.64], P3 ;  /* 0x3e0000003c397fae */ /* 0x0003e20009921844 */
[----:B------:R-:W-:-:S03]  /*37990*/  IMAD.SHL.U32 R43, R43, 0x4, RZ ;  /* 0x000000042b2b7824 */ /* 0x000fc600078e00ff */
[----:B------:R4:W-:Y:S04]  /*379a0*/  LDGSTS.E [R57+0x3f000], [R44.64], P3 ;  /* 0x3f0000002c397fae */ /* 0x0009e80009921844 */
[----:B----4-:R-:W4:Y:S04]  /*379b0*/  LDL.64 R18, [R1+0x1a68] ;  /* 0x001a680001127983 */ /* 0x010f280000100a00 */
[----:B-1----:R-:W4:Y:S01]  /*379c0*/  LDL.64 R60, [R1+0x1cd0] ;  /* 0x001cd000013c7983 */ /* 0x002f220000100a00 */
[----:B------:R-:W-:-:S03]  /*379d0*/  LOP3.LUT R42, R43, 0x10, RZ, 0x3c, !PT ;  /* 0x000000102b2a7812 */ /* 0x000fc600078e3cff */
[----:B------:R-:W4:Y:S04]  /*379e0*/  LDL.64 R44, [R1+0x1c98] ;  /* 0x001c9800012c7983 */ /* 0x000f280000100a00 */
[----:B------:R1:W-:Y:S04]  /*379f0*/  LDGSTS.E [R42+0x200], [R48.64], P3 ;  /* 0x00200000302a7fae */ /* 0x0003e80009921844 */
[----:B------:R1:W-:Y:S04]  /*37a00*/  LDGSTS.E [R42+0x1200], [R26.64], P3 ;  /* 0x012000001a2a7fae */ /* 0x0003e80009921844 */
[----:B------:R-:W4:Y:S04]  /*37a10*/  LDL.64 R20, [R1+0x1a30] ;  /* 0x001a300001147983 */ /* 0x000f280000100a00 */
[----:B-1----:R-:W4:Y:S04]  /*37a20*/  LDL.64 R48, [R1+0x1c60] ;  /* 0x001c600001307983 */ /* 0x002f280000100a00 */
[----:B------:R-:W4:Y:S04]  /*37a30*/  LDL.64 R22, [R1+0x19f8] ;  /* 0x0019f80001167983 */ /* 0x000f280000100a00 */
[----:B------:R1:W-:Y:S04]  /*37a40*/  LDGSTS.E [R42+0x2200], [R50.64], P3 ;  /* 0x02200000322a7fae */ /* 0x0003e80009921844 */
[----:B------:R1:W-:Y:S04]  /*37a50*/  LDGSTS.E [R42+0x3200], [R28.64], P3 ;  /* 0x032000001c2a7fae */ /* 0x0003e80009921844 */
[----:B------:R-:W4:Y:S04]  /*37a60*/  LDL.64 R24, [R1+0x19c0] ;  /* 0x0019c00001187983 */ /* 0x000f280000100a00 */
[----:B-1----:R-:W4:Y:S04]  /*37a70*/  LDL.64 R50, [R1+0x1c28] ;  /* 0x001c280001327983 */ /* 0x002f280000100a00 */
[----:B------:R-:W4:Y:S04]  /*37a80*/  LDL.64 R26, [R1+0x18d8] ;  /* 0x0018d800011a7983 */ /* 0x000f280000100a00 */
[----:B------:R-:W4:Y:S04]  /*37a90*/  LDL.64 R28, [R1+0x1860] ;  /* 0x00186000011c7983 */ /* 0x000f280000100a00 */
[----:B------:R1:W-:Y:S04]  /*37aa0*/  LDGSTS.E [R42+0x4200], [R54.64], P3 ;  /* 0x04200000362a7fae */ /* 0x0003e80009921844 */
[----:B------:R1:W-:Y:S04]  /*37ab0*/  LDGSTS.E [R42+0x5200], [R30.64], P3 ;  /* 0x052000001e2a7fae */ /* 0x0003e80009921844 */
[----:B-1----:R-:W4:Y:S04]  /*37ac0*/  LDL.64 R54, [R1+0x1bf0] ;  /* 0x001bf00001367983 */ /* 0x002f280000100a00 */
[----:B------:R-:W4:Y:S04]  /*37ad0*/  LDL.64 R30, [R1+0x12a0] ;  /* 0x0012a000011e7983 */ /* 0x000f280000100a00 */
[----:B---3--:R1:W-:Y:S04]  /*37ae0*/  LDGSTS.E [R42+0x6200], [R58.64], P3 ;  /* 0x062000003a2a7fae */ /* 0x0083e80009921844 */
[----:B------:R3:W-:Y:S04]  /*37af0*/  LDGSTS.E [R42+0x7200], [R32.64], P3 ;  /* 0x07200000202a7fae */ /* 0x0007e80009921844 */
[----:B------:R3:W-:Y:S04]  /*37b00*/  LDGSTS.E [R42+0x8200], [R36.64], P3 ;  /* 0x08200000242a7fae */ /* 0x0007e80009921844 */
[----:B-1----:R-:W4:Y:S04]  /*37b10*/  LDL.64 R58, [R1+0x1bb8] ;  /* 0x001bb800013a7983 */ /* 0x002f280000100a00 */
[----:B------:R1:W-:Y:S04]  /*37b20*/  LDGSTS.E [R42+0x9200], [R38.64], P3 ;  /* 0x09200000262a7fae */ /* 0x0003e80009921844 */
[----:B---3--:R-:W3:Y:S04]  /*37b30*/  LDL.64 R36, [R1+0x1b48] ;  /* 0x001b480001247983 */ /* 0x008ee80000100a00 */
[----:B--2---:R2:W-:Y:S04]  /*37b40*/  LDGSTS.E [R42+0xa200], [R46.64], P3 ;  /* 0x0a2000002e2a7fae */ /* 0x0045e80009921844 */
[----:B-1----:R-:W3:Y:S04]  /*37b50*/  LDL.64 R38, [R1+0x1b10] ;  /* 0x001b100001267983 */ /* 0x002ee80000100a00 */
[----:B------:R-:W3:Y:S04]  /*37b60*/  LDL.64 R32, [R1+0x1220] ;  /* 0x0012200001207983 */ /* 0x000ee80000100a00 */
[----:B--2---:R-:W2:Y:S04]  /*37b70*/  LDL.64 R46, [R1+0x1ad8] ;  /* 0x001ad800012e7983 */ /* 0x004ea80000100a00 */
[----:B------:R1:W-:Y:S04]  /*37b80*/  LDGSTS.E [R42+0xb200], [R34.64], P3 ;  /* 0x0b200000222a7fae */ /* 0x0003e80009921844 */
[----:B------:R1:W-:Y:S04]  /*37b90*/  LDGSTS.E [R42+0xc200], [R40.64], P3 ;  /* 0x0c200000282a7fae */ /* 0x0003e80009921844 */
[----:B-1----:R-:W2:Y:S04]  /*37ba0*/  LDL.64 R34, [R1+0x11e0] ;  /* 0x0011e00001227983 */ /* 0x002ea80000100a00 */
[----:B------:R1:W-:Y:S04]  /*37bb0*/  LDGSTS.E [R42+0xd200], [R52.64], P3 ;  /* 0x0d200000342a7fae */ /* 0x0003e80009921844 */
[----:B------:R-:W2:Y:S04]  /*37bc0*/  LDL.64 R40, [R1+0x1950] ;  /* 0x0019500001287983 */ /* 0x000ea80000100a00 */
[----:B-1----:R-:W2:Y:S04]  /*37bd0*/  LDL.64 R52, [R1+0x1988] ;  /* 0x0019880001347983 */ /* 0x002ea80000100a00 */
[----:B----4-:R1:W-:Y:S04]  /*37be0*/  LDGSTS.E [R42+0xe200], [R60.64], P3 ;  /* 0x0e2000003c2a7fae */ /* 0x0103e80009921844 */
[----:B------:R4:W-:Y:S04]  /*37bf0*/  LDGSTS.E [R42+0xf200], [R44.64], P3 ;  /* 0x0f2000002c2a7fae */ /* 0x0009e80009921844 */
[----:B-1----:R-:W2:Y:S04]  /*37c00*/  LDL.64 R60, [R1+0x1910] ;  /* 0x00191000013c7983 */ /* 0x002ea80000100a00 */
[----:B----4-:R-:W2:Y:S04]  /*37c10*/  LDL.64 R44, [R1+0x11a0] ;  /* 0x0011a000012c7983 */ /* 0x010ea80000100a00 */
[----:B------:R1:W-:Y:S04]  /*37c20*/  LDGSTS.E [R42+0x10200], [R48.64], P3 ;  /* 0x10200000302a7fae */ /* 0x0003e80009921844 */
[----:B-1----:R-:W2:Y:S04]  /*37c30*/  LDL.64 R48, [R1+0x18a0] ;  /* 0x0018a00001307983 */ /* 0x002ea80000100a00 */
[----:B------:R1:W-:Y:S04]  /*37c40*/  LDGSTS.E [R42+0x11200], [R50.64], P3 ;  /* 0x11200000322a7fae */ /* 0x0003e80009921844 */
[----:B-1----:R-:W2:Y:S04]  /*37c50*/  LDL.64 R50, [R1+0x1820] ;  /* 0x0018200001327983 */ /* 0x002ea80000100a00 */
[----:B------:R1:W-:Y:S04]  /*37c60*/  LDGSTS.E [R42+0x12200], [R54.64], P3 ;  /* 0x12200000362a7fae */ /* 0x0003e80009921844 */
[----:B-1----:R-:W2:Y:S04]  /*37c70*/  LDL.64 R54, [R1+0x1260] ;  /* 0x0012600001367983 */ /* 0x002ea80000100a00 */
[----:B------:R1:W-:Y:S04]  /*37c80*/  LDGSTS.E [R42+0x13200], [R58.64], P3 ;  /* 0x132000003a2a7fae */ /* 0x0003e80009921844 */
[----:B------:R2:W-:Y:S04]  /*37c90*/  LDGSTS.E [R42+0x14200], [R14.64], P3 ;  /* 0x142000000e2a7fae */ /* 0x0005e80009921844 */
[----:B---3--:R3:W-:Y:S04]  /*37ca0*/  LDGSTS.E [R42+0x15200], [R36.64], P3 ;  /* 0x15200000242a7fae */ /* 0x0087e80009921844 */
[----:B-1----:R-:W4:Y:S04]  /*37cb0*/  LDL.64 R58, [R1+0x1160] ;  /* 0x00116000013a7983 */ /* 0x002f280000100a00 */
[----:B------:R1:W-:Y:S04]  /*37cc0*/  LDGSTS.E [R42+0x16200], [R38.64], P3 ;  /* 0x16200000262a7fae */ /* 0x0003e80009921844 */
[----:B---3--:R-:W3:Y:S04]  /*37cd0*/  LDL.64 R36, [R1+0x1120] ;  /* 0x0011200001247983 */ /* 0x008ee80000100a00 */
[----:B--2---:R2:W-:Y:S04]  /*37ce0*/  LDGSTS.E [R42+0x17200], [R46.64], P3 ;  /* 0x172000002e2a7fae */ /* 0x0045e80009921844 */
[----:B------:R1:W-:Y:S04]  /*37cf0*/  LDGSTS.E [R42+0x18200], [R16.64], P3 ;  /* 0x18200000102a7fae */ /* 0x0003e80009921844 */
[----:B------:R1:W-:Y:S04]  /*37d00*/  LDGSTS.E [R42+0x19200], [R18.64], P3 ;  /* 0x19200000122a7fae */ /* 0x0003e80009921844 */
[----:B------:R2:W-:Y:S04]  /*37d10*/  LDGSTS.E [R42+0x1a200], [R20.64], P3 ;  /* 0x1a200000142a7fae */ /* 0x0005e80009921844 */
[----:B------:R2:W-:Y:S04]  /*37d20*/  LDGSTS.E [R42+0x1b200], [R22.64], P3 ;  /* 0x1b200000162a7fae */ /* 0x0005e80009921844 */
[----:B-1----:R-:W3:Y:S04]  /*37d30*/  LDL.64 R38, [R1+0x10e0] ;  /* 0x0010e00001267983 */ /* 0x002ee80000100a00 */
[----:B------:R1:W-:Y:S04]  /*37d40*/  LDGSTS.E [R42+0x1c200], [R24.64], P3 ;  /* 0x1c200000182a7fae */ /* 0x0003e80009921844 */
[----:B--2---:R-:W2:Y:S04]  /*37d50*/  LDL.64 R46, [R1+0x10a0] ;  /* 0x0010a000012e7983 */ /* 0x004ea80000100a00 */
[----:B------:R1:W-:Y:S04]  /*37d60*/  LDGSTS.E [R42+0x1d200], [R52.64], P3 ;  /* 0x1d200000342a7fae */ /* 0x0003e80009921844 */
[----:B------:R1:W-:Y:S04]  /*37d70*/  LDGSTS.E [R42+0x1e200], [R40.64], P3 ;  /* 0x1e200000282a7fae */ /* 0x0003e80009921844 */
[----:B------:R-:W2:Y:S04]  /*37d80*/  LDL.64 R14, [R1+0xee0] ;  /* 0x000ee000010e7983 */ /* 0x000ea80000100a00 */
[----:B-1----:R-:W2:Y:S04]  /*37d90*/  LDL.64 R52, [R1+0x1060] ;  /* 0x0010600001347983 */ /* 0x002ea80000100a00 */
[----:B------:R-:W2:Y:S04]  /*37da0*/  LDL.64 R40, [R1+0x1020] ;  /* 0x0010200001287983 */ /* 0x000ea80000100a00 */
        /* <DEDUP_REMOVED lines=15> */
[----:B------:R-:W2:Y:S04]  /*37ea0*/  LDL.64 R28, [R1+0xbd0] ;  /* 0x000bd000011c7983 */ /* 0x000ea80000100a00 */
[----:B------:R-:W2:Y:S04]  /*37eb0*/  LDL.64 R30, [R1+0x908] ;  /* 0x00090800011e7983 */ /* 0x000ea80000100a00 */
[----:B------:R1:W-:Y:S04]  /*37ec0*/  LDGSTS.E [R42+0x25200], [R54.64], P3 ;  /* 0x25200000362a7fae */ /* 0x0003e80009921844 */
[----:B------:R1:W-:Y:S04]  /*37ed0*/  LDGSTS.E [R42+0x26200], [R32.64], P3 ;  /* 0x26200000202a7fae */ /* 0x0003e80009921844 */
[----:B------:R1:W-:Y:S04]  /*37ee0*/  LDGSTS.E [R42+0x27200], [R34.64], P3 ;  /* 0x27200000222a7fae */ /* 0x0003e80009921844 */
[----:B-1----:R-:W2:Y:S04]  /*37ef0*/  LDL.64 R54, [R1+0xf20] ;  /* 0x000f200001367983 */ /* 0x002ea80000100a00 */
[----:B------:R1:W-:Y:S04]  /*37f00*/  LDGSTS.E [R42+0x28200], [R44.64], P3 ;  /* 0x282000002c2a7fae */ /* 0x0003e80009921844 */
[----:B------:R-:W2:Y:S04]  /*37f10*/  LDL.64 R32, [R1+0x1fa0] ;  /* 0x001fa00001207983 */ /* 0x000ea80000100a00 */
[----:B------:R-:W2:Y:S04]  /*37f20*/  LDL.64 R34, [R1+0x1f30] ;  /* 0x001f300001227983 */ /* 0x000ea80000100a00 */
[----:B-1----:R-:W2:Y:S04]  /*37f30*/  LDL.64 R44, [R1+0xe60] ;  /* 0x000e6000012c7983 */ /* 0x002ea80000100a00 */
[----:B----4-:R1:W-:Y:S04]  /*37f40*/  LDGSTS.E [R42+0x29200], [R58.64], P3 ;  /* 0x292000003a2a7fae */ /* 0x0103e80009921844 */
[----:B---3--:R3:W-:Y:S04]  /*37f50*/  LDGSTS.E [R42+0x2a200], [R36.64], P3 ;  /* 0x2a200000242a7fae */ /* 0x0087e80009921844 */
[----:B-1----:R-:W4:Y:S04]  /*37f60*/  LDL.64 R58, [R1+0xe20] ;  /* 0x000e2000013a7983 */ /* 0x002f280000100a00 */
[----:B---3--:R-:W3:Y:S04]  /*37f70*/  LDL.64 R36, [R1+0x1ec0] ;  /* 0x001ec00001247983 */ /* 0x008ee80000100a00 */
[----:B------:R1:W-:Y:S04]  /*37f80*/  LDGSTS.E [R42+0x2b200], [R38.64], P3 ;  /* 0x2b200000262a7fae */ /* 0x0003e80009921844 */
[----:B--2---:R2:W-:Y:S04]  /*37f90*/  LDGSTS.E [R42+0x2c200], [R46.64], P3 ;  /* 0x2c2000002e2a7fae */ /* 0x0045e80009921844 */
[----:B-1----:R-:W3:Y:S04]  /*37fa0*/  LDL.64 R38, [R1+0x1e88] ;  /* 0x001e880001267983 */ /* 0x002ee80000100a00 */
[----:B--2---:R-:W2:Y:S04]  /*37fb0*/  LDL.64 R46, [R1+0xb48] ;  /* 0x000b4800012e7983 */ /* 0x004ea80000100a00 */
[----:B------:R1:W-:Y:S04]  /*37fc0*/  LDGSTS.E [R42+0x2d200], [R52.64], P3 ;  /* 0x2d200000342a7fae */ /* 0x0003e80009921844 */
[----:B------:R1:W-:Y:S04]  /*37fd0*/  LDGSTS.E [R42+0x2e200], [R40.64], P3 ;  /* 0x2e200000282a7fae */ /* 0x0003e80009921844 */
[----:B-1----:R-:W3:Y:S04]  /*37fe0*/  LDL.64 R52, [R1+0xb08] ;  /* 0x000b080001347983 */ /* 0x002ee80000100a00 */
[----:B------:R-:W3:Y:S04]  /*37ff0*/  LDL.64 R40, [R1+0x1e50] ;  /* 0x001e500001287983 */ /* 0x000ee80000100a00 */
[----:B------:R1:W-:Y:S04]  /*38000*/  LDGSTS.E [R42+0x2f200], [R60.64], P3 ;  /* 0x2f2000003c2a7fae */ /* 0x0003e80009921844 */
[----:B-1----:R-:W3:Y:S04]  /*38010*/  LDL.64 R60, [R1+0x1fd8] ;  /* 0x001fd800013c7983 */ /* 0x002ee80000100a00 */
[----:B------:R1:W-:Y:S04]  /*38020*/  LDGSTS.E [R42+0x30200], [R48.64], P3 ;  /* 0x30200000302a7fae */ /* 0x0003e80009921844 */
[----:B-1----:R-:W3:Y:S04]  /*38030*/  LDL.64 R48, [R1+0x1f68] ;  /* 0x001f680001307983 */ /* 0x002ee80000100a00 */
[----:B------:R1:W-:Y:S04]  /*38040*/  LDGSTS.E [R42+0x31200], [R50.64], P3 ;  /* 0x31200000322a7fae */ /* 0x0003e80009921844 */
[----:B-1----:R-:W3:Y:S01]  /*38050*/  LDL.64 R50, [R1+0x1ef8] ;  /* 0x001ef80001327983 */ /* 0x002ee20000100a00 */
[----:B------:R-:W-:-:S05]  /*38060*/  IMAD.SHL.U32 R43, R56, 0x4, RZ ;  /* 0x00000004382b7824 */ /* 0x000fca00078e00ff */
[C---:B------:R-:W-:Y:S01]  /*38070*/  LOP3.LUT R56, R43.reuse, 0x20, RZ, 0x3c, !PT ;  /* 0x000000202b387812 */ /* 0x040fe200078e3cff */
[----:B------:R1:W-:Y:S04]  /*38080*/  LDGSTS.E [R42+0x32200], [R54.64], P3 ;  /* 0x32200000362a7fae */ /* 0x0003e80009921844 */
[----:B------:R1:W-:Y:S04]  /*38090*/  LDGSTS.E [R42+0x33200], [R14.64], P3 ;  /* 0x332000000e2a7fae */ /* 0x0003e80009921844 */
[----:B------:R1:W-:Y:S04]  /*380a0*/  LDGSTS.E [R42+0x34200], [R16.64], P3 ;  /* 0x34200000102a7fae */ /* 0x0003e80009921844 */
[----:B-1----:R-:W3:Y:S04]  /*380b0*/  LDL.64 R54, [R1+0x1e18] ;  /* 0x001e180001367983 */ /* 0x002ee80000100a00 */
[----:B------:R1:W-:Y:S04]  /*380c0*/  LDGSTS.E [R42+0x35200], [R44.64], P3 ;  /* 0x352000002c2a7fae */ /* 0x0003e80009921844 */
[----:B------:R-:W3:Y:S04]  /*380d0*/  LDL.64 R14, [R1+0x1b78] ;  /* 0x001b7800010e7983 */ /* 0x000ee80000100a00 */
[----:B------:R-:W3:Y:S04]  /*380e0*/  LDL.64 R16, [R1+0x1b40] ;  /* 0x001b400001107983 */ /* 0x000ee80000100a00 */
[----:B-1----:R-:W3:Y:S04]  /*380f0*/  LDL.64 R44, [R1+0x1de0] ;  /* 0x001de000012c7983 */ /* 0x002ee80000100a00 */
[----:B----4-:R1:W-:Y:S04]  /*38100*/  LDGSTS.E [R42+0x36200], [R58.64], P3 ;  /* 0x362000003a2a7fae */ /* 0x0103e80009921844 */
[----:B------:R4:W-:Y:S04]  /*38110*/  LDGSTS.E [R42+0x37200], [R18.64], P3 ;  /* 0x37200000122a7fae */ /* 0x0009e80009921844 */
[----:B------:R4:W-:Y:S04]  /*38120*/  LDGSTS.E [R42+0x38200], [R20.64], P3 ;  /* 0x38200000142a7fae */ /* 0x0009e80009921844 */
[----:B-1----:R-:W3:Y:S04]  /*38130*/  LDL.64 R58, [R1+0x1da8] ;  /* 0x001da800013a7983 */ /* 0x002ee80000100a00 */
[----:B------:R1:W-:Y:S04]  /*38140*/  LDGSTS.E [R42+0x39200], [R22.64], P3 ;  /* 0x39200000162a7fae */ /* 0x0003e80009921844 */
[----:B------:R1:W-:Y:S04]  /*38150*/  LDGSTS.E [R42+0x3a200], [R24.64], P3 ;  /* 0x3a200000182a7fae */ /* 0x0003e80009921844 */
[----:B------:R1:W-:Y:S04]  /*38160*/  LDGSTS.E [R42+0x3b200], [R26.64], P3 ;  /* 0x3b2000001a2a7fae */ /* 0x0003e80009921844 */
[----:B------:R1:W-:Y:S04]  /*38170*/  LDGSTS.E [R42+0x3c200], [R28.64], P3 ;  /* 0x3c2000001c2a7fae */ /* 0x0003e80009921844 */
[----:B----4-:R-:W4:Y:S04]  /*38180*/  LDL.64 R18, [R1+0x1b08] ;  /* 0x001b080001127983 */ /* 0x010f280000100a00 */
[----:B------:R-:W4:Y:S04]  /*38190*/  LDL.64 R20, [R1+0x1ad0] ;  /* 0x001ad00001147983 */ /* 0x000f280000100a00 */
[----:B--2---:R2:W-:Y:S04]  /*381a0*/  LDGSTS.E [R42+0x3d200], [R46.64], P3 ;  /* 0x3d2000002e2a7fae */ /* 0x0045e80009921844 */
[----:B-1----:R-:W4:Y:S04]  /*381b0*/  LDL.64 R22, [R1+0x1a98] ;  /* 0x001a980001167983 */ /* 0x002f280000100a00 */
[----:B------:R-:W4:Y:S04]  /*381c0*/  LDL.64 R24, [R1+0x1a60] ;  /* 0x001a600001187983 */ /* 0x000f280000100a00 */
[----:B--2---:R-:W2:Y:S04]  /*381d0*/  LDL.64 R46, [R1+0x1d70] ;  /* 0x001d7000012e7983 */ /* 0x004ea80000100a00 */
[----:B---3--:R1:W-:Y:S04]  /*381e0*/  LDGSTS.E [R42+0x3e200], [R52.64], P3 ;  /* 0x3e200000342a7fae */ /* 0x0083e80009921844 */
[----:B------:R3:W-:Y:S04]  /*381f0*/  LDGSTS.E [R42+0x3f200], [R30.64], P3 ;  /* 0x3f2000001e2a7fae */ /* 0x0007e80009921844 */
[----:B------:R-:W4:Y:S04]  /*38200*/  LDL.64 R26, [R1+0x1a28] ;  /* 0x001a2800011a7983 */ /* 0x000f280000100a00 */
[----:B-1----:R-:W4:Y:S04]  /*38210*/  LDL.64 R52, [R1+0x1d38] ;  /* 0x001d380001347983 */ /* 0x002f280000100a00 */
[----:B------:R-:W4:Y:S04]  /*38220*/  LDL.64 R28, [R1+0x19f0] ;  /* 0x0019f000011c7983 */ /* 0x000f280000100a00 */
[----:B------:R1:W-:Y:S04]  /*38230*/  LDGSTS.E [R56+0x400], [R60.64], P3 ;  /* 0x004000003c387fae */ /* 0x0003e80009921844 */
[----:B------:R3:W-:Y:S04]  /*38240*/  LDGSTS.E [R56+0x1400], [R32.64], P3 ;  /* 0x0140000020387fae */ /* 0x0007e80009921844 */
[----:B---3--:R-:W3:Y:S04]  /*38250*/  LDL.64 R30, [R1+0x1948] ;  /* 0x00194800011e7983 */ /* 0x008ee80000100a00 */
[----:B-1----:R-:W3:Y:S04]  /*38260*/  LDL.64 R60, [R1+0x1d00] ;  /* 0x001d0000013c7983 */ /* 0x002ee80000100a00 */
[----:B------:R-:W3:Y:S04]  /*38270*/  LDL.64 R32, [R1+0x18d0] ;  /* 0x0018d00001207983 */ /* 0x000ee80000100a00 */
[----:B------:R1:W-:Y:S04]  /*38280*/  LDGSTS.E [R56+0x2400], [R48.64], P3 ;  /* 0x0240000030387fae */ /* 0x0003e80009921844 */
[----:B------:R1:W-:Y:S04]  /*38290*/  LDGSTS.E [R56+0x3400], [R34.64], P3 ;  /* 0x0340000022387fae */ /* 0x0003e80009921844 */
[----:B-1----:R-:W3:Y:S04]  /*382a0*/  LDL.64 R48, [R1+0x1cc8] ;  /* 0x001cc80001307983 */ /* 0x002ee80000100a00 */
[----:B------:R-:W3:Y:S04]  /*382b0*/  LDL.64 R34, [R1+0x1858] ;  /* 0x0018580001227983 */ /* 0x000ee80000100a00 */
        /* <DEDUP_REMOVED lines=8> */
[----:B------:R1:W-:Y:S04]  /*38340*/  LDGSTS.E [R56+0x8400], [R54.64], P3 ;  /* 0x0840000036387fae */ /* 0x0003e80009921844 */
[----:B-1----:R-:W3:Y:S04]  /*38350*/  LDL.64 R54, [R1+0x1bb0] ;  /* 0x001bb00001367983 */ /* 0x002ee80000100a00 */
[----:B------:R1:W-:Y:S04]  /*38360*/  LDGSTS.E [R56+0x9400], [R44.64], P3 ;  /* 0x094000002c387fae */ /* 0x0003e80009921844 */
[----:B-1----:R-:W3:Y:S04]  /*38370*/  LDL.64 R44, [R1+0x19b8] ;  /* 0x0019b800012c7983 */ /* 0x002ee80000100a00 */
[----:B------:R1:W-:Y:S04]  /*38380*/  LDGSTS.E [R56+0xa400], [R58.64], P3 ;  /* 0x0a4000003a387fae */ /* 0x0003e80009921844 */
[----:B-1----:R-:W3:Y:S04]  /*38390*/  LDL.64 R58, [R1+0x1980] ;  /* 0x00198000013a7983 */ /* 0x002ee80000100a00 */
[----:B--2---:R1:W-:Y:S04]  /*383a0*/  LDGSTS.E [R56+0xb400], [R46.64], P3 ;  /* 0x0b4000002e387fae */ /* 0x0043e80009921844 */
[----:B-1----:R-:W2:Y:S04]  /*383b0*/  LDL.64 R46, [R1+0x1818] ;  /* 0x00181800012e7983 */ /* 0x002ea80000100a00 */
[----:B----4-:R1:W-:Y:S04]  /*383c0*/  LDGSTS.E [R56+0xc400], [R52.64], P3 ;  /* 0x0c40000034387fae */ /* 0x0103e80009921844 */
[----:B-1----:R-:W4:Y:S04]  /*383d0*/  LDL.64 R52, [R1+0x1908] ;  /* 0x0019080001347983 */ /* 0x002f280000100a00 */
[----:B---3--:R1:W-:Y:S04]  /*383e0*/  LDGSTS.E [R56+0xd400], [R60.64], P3 ;  /* 0x0d4000003c387fae */ /* 0x0083e80009921844 */
[----:B-1----:R-:W3:Y:S04]  /*383f0*/  LDL.64 R60, [R1+0x1898] ;  /* 0x00189800013c7983 */ /* 0x002ee80000100a00 */
[----:B------:R1:W-:Y:S04]  /*38400*/  LDGSTS.E [R56+0xe400], [R48.64], P3 ;  /* 0x0e40000030387fae */ /* 0x0003e80009921844 */
[----:B-1----:R-:W2:Y:S04]  /*38410*/  LDL.64 R48, [R1+0x1218] ;  /* 0x0012180001307983 */ /* 0x002ea80000100a00 */
        /* <DEDUP_REMOVED lines=8> */
[----:B------:R1:W-:Y:S04]  /*384a0*/  LDGSTS.E [R56+0x13400], [R54.64], P3 ;  /* 0x1340000036387fae */ /* 0x0003e80009921844 */
[----:B------:R1:W-:Y:S04]  /*384b0*/  LDGSTS.E [R56+0x14400], [R14.64], P3 ;  /* 0x144000000e387fae */ /* 0x0003e80009921844 */
[----:B------:R1:W-:Y:S04]  /*384c0*/  LDGSTS.E [R56+0x15400], [R16.64], P3 ;  /* 0x1540000010387fae */ /* 0x0003e80009921844 */
[----:B------:R1:W-:Y:S04]  /*384d0*/  LDGSTS.E [R56+0x16400], [R18.64], P3 ;  /* 0x1640000012387fae */ /* 0x0003e80009921844 */
[----:B------:R1:W-:Y:S04]  /*384e0*/  LDGSTS.E [R56+0x17400], [R20.64], P3 ;  /* 0x1740000014387fae */ /* 0x0003e80009921844 */
[----:B------:R1:W-:Y:S04]  /*384f0*/  LDGSTS.E [R56+0x18400], [R22.64], P3 ;  /* 0x1840000016387fae */ /* 0x0003e80009921844 */
[----:B------:R1:W-:Y:S04]  /*38500*/  LDGSTS.E [R56+0x19400], [R24.64], P3 ;  /* 0x1940000018387fae */ /* 0x0003e80009921844 */
[----:B-1----:R-:W2:Y:S04]  /*38510*/  LDL.64 R54, [R1+0x1158] ;  /* 0x0011580001367983 */ /* 0x002ea80000100a00 */
[----:B------:R1:W-:Y:S04]  /*38520*/  LDGSTS.E [R56+0x1a400], [R26.64], P3 ;  /* 0x1a4000001a387fae */ /* 0x0003e80009921844 */
[----:B------:R1:W-:Y:S04]  /*38530*/  LDGSTS.E [R56+0x1b400], [R28.64], P3 ;  /* 0x1b4000001c387fae */ /* 0x0003e80009921844 */
[----:B------:R1:W-:Y:S04]  /*38540*/  LDGSTS.E [R56+0x1c400], [R44.64], P3 ;  /* 0x1c4000002c387fae */ /* 0x0003e80009921844 */
[----:B------:R-:W2:Y:S04]  /*38550*/  LDL.64 R14, [R1+0xed8] ;  /* 0x000ed800010e7983 */ /* 0x000ea80000100a00 */
[----:B------:R-:W2:Y:S04]  /*38560*/  LDL.64 R16, [R1+0xe98] ;  /* 0x000e980001107983 */ /* 0x000ea80000100a00 */
[----:B-1----:R-:W2:Y:S04]  /*38570*/  LDL.64 R44, [R1+0x1118] ;  /* 0x00111800012c7983 */ /* 0x002ea80000100a00 */
[----:B------:R-:W2:Y:S04]  /*38580*/  LDL.64 R18, [R1+0xe58] ;  /* 0x000e580001127983 */ /* 0x000ea80000100a00 */
[----:B------:R-:W2:Y:S04]  /*38590*/  LDL.64 R20, [R1+0xe18] ;  /* 0x000e180001147983 */ /* 0x000ea80000100a00 */
[----:B------:R-:W2:Y:S04]  /*385a0*/  LDL.64 R22, [R1+0xdd8] ;  /* 0x000dd80001167983 */ /* 0x000ea80000100a00 */
[----:B------:R-:W2:Y:S04]  /*385b0*/  LDL.64 R24, [R1+0xd98] ;  /* 0x000d980001187983 */ /* 0x000ea80000100a00 */
[----:B------:R-:W2:Y:S04]  /*385c0*/  LDL.64 R26, [R1+0xd58] ;  /* 0x000d5800011a7983 */ /* 0x000ea80000100a00 */
[----:B------:R-:W2:Y:S04]  /*385d0*/  LDL.64 R28, [R1+0xd18] ;  /* 0x000d1800011c7983 */ /* 0x000ea80000100a00 */
[----:B------:R1:W-:Y:S04]  /*385e0*/  LDGSTS.E [R56+0x1d400], [R58.64], P3 ;  /* 0x1d4000003a387fae */ /* 0x0003e80009921844 */
[----:B------:R1:W-:Y:S04]  /*385f0*/  LDGSTS.E [R56+0x1e400], [R30.64], P3 ;  /* 0x1e4000001e387fae */ /* 0x0003e80009921844 */
[----:B-1----:R-:W2:Y:S04]  /*38600*/  LDL.64 R58, [R1+0x10d8] ;  /* 0x0010d800013a7983 */ /* 0x002ea80000100a00 */
[----:B------:R-:W2:Y:S04]  /*38610*/  LDL.64 R30, [R1+0xc38] ;  /* 0x000c3800011e7983 */ /* 0x000ea80000100a00 */
[----:B----4-:R1:W-:Y:S04]  /*38620*/  LDGSTS.E [R56+0x1f400], [R52.64], P3 ;  /* 0x1f40000034387fae */ /* 0x0103e80009921844 */
[----:B------:R4:W-:Y:S04]  /*38630*/  LDGSTS.E [R56+0x20400], [R32.64], P3 ;  /* 0x2040000020387fae */ /* 0x0009e80009921844 */
[----:B-1----:R-:W2:Y:S04]  /*38640*/  LDL.64 R52, [R1+0x1098] ;  /* 0x0010980001347983 */ /* 0x002ea80000100a00 */
[----:B----4-:R-:W4:Y:S04]  /*38650*/  LDL.64 R32, [R1+0xb40] ;  /* 0x000b400001207983 */ /* 0x010f280000100a00 */
[----:B---3--:R1:W-:Y:S04]  /*38660*/  LDGSTS.E [R56+0x21400], [R60.64], P3 ;  /* 0x214000003c387fae */ /* 0x0083e80009921844 */
[----:B------:R3:W-:Y:S04]  /*38670*/  LDGSTS.E [R56+0x22400], [R34.64], P3 ;  /* 0x2240000022387fae */ /* 0x0007e80009921844 */
[----:B--2---:R2:W-:Y:S04]  /*38680*/  LDGSTS.E [R56+0x23400], [R46.64], P3 ;  /* 0x234000002e387fae */ /* 0x0045e80009921844 */
[----:B-1----:R-:W4:Y:S04]  /*38690*/  LDL.64 R60, [R1+0x1058] ;  /* 0x00105800013c7983 */ /* 0x002f280000100a00 */
[----:B------:R1:W-:Y:S04]  /*386a0*/  LDGSTS.E [R56+0x24400], [R36.64], P3 ;  /* 0x2440000024387fae */ /* 0x0003e80009921844 */
[----:B--2---:R-:W2:Y:S04]  /*386b0*/  LDL.64 R46, [R1+0x1018] ;  /* 0x00101800012e7983 */ /* 0x004ea80000100a00 */
[----:B------:R1:W-:Y:S04]  /*386c0*/  LDGSTS.E [R56+0x25400], [R38.64], P3 ;  /* 0x2540000026387fae */ /* 0x0003e80009921844 */
[----:B------:R1:W-:Y:S04]  /*386d0*/  LDGSTS.E [R56+0x26400], [R48.64], P3 ;  /* 0x2640000030387fae */ /* 0x0003e80009921844 */
[----:B---3--:R-:W3:Y:S04]  /*386e0*/  LDL.64 R34, [R1+0x900] ;  /* 0x0009000001227983 */ /* 0x008ee80000100a00 */
        /* <DEDUP_REMOVED lines=15> */
[----:B----4-:R1:W-:Y:S04]  /*387e0*/  LDGSTS.E [R56+0x2d400], [R60.64], P3 ;  /* 0x2d4000003c387fae */ /* 0x0103e80009921844 */
[----:B--2---:R2:W-:Y:S04]  /*387f0*/  LDGSTS.E [R56+0x2e400], [R46.64], P3 ;  /* 0x2e4000002e387fae */ /* 0x0045e80009921844 */
[----:B-1----:R-:W4:Y:S04]  /*38800*/  LDL.64 R60, [R1+0x1f60] ;  /* 0x001f6000013c7983 */ /* 0x002f280000100a00 */
[----:B------:R1:W-:Y:S04]  /*38810*/  LDGSTS.E [R56+0x2f400], [R10.64], P3 ;  /* 0x2f4000000a387fae */ /* 0x0003e80009921844 */
[----:B--2---:R-:W2:Y:S04]  /*38820*/  LDL.64 R46, [R1+0x1e80] ;  /* 0x001e8000012e7983 */ /* 0x004ea80000100a00 */
[----:B------:R3:W-:Y:S01]  /*38830*/  LDGSTS.E [R56+0x30400], [R12.64], P3 ;  /* 0x304000000c387fae */ /* 0x0007e20009921844 */
[----:B------:R-:W-:-:S03]  /*38840*/  LOP3.LUT R43, R43, 0x30, RZ, 0x3c, !PT ;  /* 0x000000302b2b7812 */ /* 0x000fc600078e3cff */
[----:B-1----:R-:W2:Y:S04]  /*38850*/  LDL.64 R10, [R1+0x1cc0] ;  /* 0x001cc000010a7983 */ /* 0x002ea80000100a00 */
[----:B---3--:R1:W-:Y:S04]  /*38860*/  LDGSTS.E [R56+0x31400], [R48.64], P3 ;  /* 0x3140000030387fae */ /* 0x0083e80009921844 */
[----:B------:R-:W3:Y:S04]  /*38870*/  LDL.64 R12, [R1+0x1c18] ;  /* 0x001c1800010c7983 */ /* 0x000ee80000100a00 */
[----:B------:R1:W-:Y:S04]  /*38880*/  LDGSTS.E [R56+0x32400], [R50.64], P3 ;  /* 0x3240000032387fae */ /* 0x0003e80009921844 */
[----:B------:R1:W-:Y:S04]  /*38890*/  LDGSTS.E [R56+0x33400], [R14.64], P3 ;  /* 0x334000000e387fae */ /* 0x0003e80009921844 */
[----:B------:R1:W-:Y:S04]  /*388a0*/  LDGSTS.E [R56+0x34400], [R16.64], P3 ;  /* 0x3440000010387fae */ /* 0x0003e80009921844 */
[----:B------:R1:W-:Y:S04]  /*388b0*/  LDGSTS.E [R56+0x35400], [R18.64], P3 ;  /* 0x3540000012387fae */ /* 0x0003e80009921844 */
[----:B------:R1:W-:Y:S04]  /*388c0*/  LDGSTS.E [R56+0x36400], [R20.64], P3 ;  /* 0x3640000014387fae */ /* 0x0003e80009921844 */
[----:B------:R1:W-:Y:S04]  /*388d0*/  LDGSTS.E [R56+0x37400], [R22.64], P3 ;  /* 0x3740000016387fae */ /* 0x0003e80009921844 */
[----:B------:R1:W-:Y:S04]  /*388e0*/  LDGSTS.E [R56+0x38400], [R24.64], P3 ;  /* 0x3840000018387fae */ /* 0x0003e80009921844 */
[----:B------:R1:W-:Y:S04]  /*388f0*/  LDGSTS.E [R56+0x39400], [R26.64], P3 ;  /* 0x394000001a387fae */ /* 0x0003e80009921844 */
[----:B-1----:R-:W3:Y:S04]  /*38900*/  LDL.64 R48, [R1+0x1e48] ;  /* 0x001e480001307983 */ /* 0x002ee80000100a00 */
[----:B------:R1:W-:Y:S04]  /*38910*/  LDGSTS.E [R56+0x3a400], [R28.64], P3 ;  /* 0x3a4000001c387fae */ /* 0x0003e80009921844 */
[----:B------:R1:W-:Y:S04]  /*38920*/  LDGSTS.E [R56+0x3b400], [R30.64], P3 ;  /* 0x3b4000001e387fae */ /* 0x0003e80009921844 */
[----:B------:R-:W3:Y:S04]  /*38930*/  LDL.64 R50, [R1+0x1e10] ;  /* 0x001e100001327983 */ /* 0x000ee80000100a00 */
[----:B------:R-:W3:Y:S04]  /*38940*/  LDL.64 R14, [R1+0x1be0] ;  /* 0x001be000010e7983 */ /* 0x000ee80000100a00 */
[----:B------:R-:W3:Y:S04]  /*38950*/  LDL.64 R16, [R1+0x1ba8] ;  /* 0x001ba80001107983 */ /* 0x000ee80000100a00 */
[----:B------:R-:W3:Y:S04]  /*38960*/  LDL.64 R18, [R1+0x1b70] ;  /* 0x001b700001127983 */ /* 0x000ee80000100a00 */
[----:B------:R-:W3:Y:S04]  /*38970*/  LDL.64 R20, [R1+0x1b38] ;  /* 0x001b380001147983 */ /* 0x000ee80000100a00 */
[----:B------:R-:W3:Y:S04]  /*38980*/  LDL.64 R22, [R1+0x1b00] ;  /* 0x001b000001167983 */ /* 0x000ee80000100a00 */
[----:B------:R-:W3:Y:S04]  /*38990*/  LDL.64 R24, [R1+0x1ac8] ;  /* 0x001ac80001187983 */ /* 0x000ee80000100a00 */
[----:B------:R-:W3:Y:S04]  /*389a0*/  LDL.64 R26, [R1+0x1a90] ;  /* 0x001a9000011a7983 */ /* 0x000ee80000100a00 */
        /* <DEDUP_REMOVED lines=14> */
[----:B----4-:R1:W-:Y:S04]  /*38a90*/  LDGSTS.E [R43+0x2600], [R60.64], P3 ;  /* 0x026000003c2b7fae */ /* 0x0103e80009921844 */
[----:B------:R4:W-:Y:S04]  /*38aa0*/  LDGSTS.E [R43+0x3600], [R38.64], P3 ;  /* 0x03600000262b7fae */ /* 0x0009e80009921844 */
[----:B------:R2:W-:Y:S04]  /*38ab0*/  LDGSTS.E [R43+0x4600], [R40.64], P3 ;  /* 0x04600000282b7fae */ /* 0x0005e80009921844 */
[----:B-1----:R-:W3:Y:S04]  /*38ac0*/  LDL.64 R60, [R1+0x1d30] ;  /* 0x001d3000013c7983 */ /* 0x002ee80000100a00 */
[----:B------:R1:W-:Y:S04]  /*38ad0*/  LDGSTS.E [R43+0x5600], [R44.64], P3 ;  /* 0x056000002c2b7fae */ /* 0x0003e80009921844 */
[----:B--2---:R2:W-:Y:S04]  /*38ae0*/  LDGSTS.E [R43+0x6600], [R46.64], P3 ;  /* 0x066000002e2b7fae */ /* 0x0045e80009921844 */
[----:B----4-:R-:W4:Y:S04]  /*38af0*/  LDL.64 R38, [R1+0x1850] ;  /* 0x0018500001267983 */ /* 0x010f280000100a00 */
[----:B-1----:R-:W4:Y:S04]  /*38b00*/  LDL.64 R44, [R1+0x1c88] ;  /* 0x001c8800012c7983 */ /* 0x002f280000100a00 */
[----:B--2---:R-:W2:Y:S04]  /*38b10*/  LDL.64 R46, [R1+0x1c50] ;  /* 0x001c5000012e7983 */ /* 0x004ea80000100a00 */
[----:B------:R-:W2:Y:S04]  /*38b20*/  LDL.64 R40, [R1+0x1810] ;  /* 0x0018100001287983 */ /* 0x000ea80000100a00 */
[----:B---3--:R1:W-:Y:S04]  /*38b30*/  LDGSTS.E [R43+0x7600], [R48.64], P3 ;  /* 0x07600000302b7fae */ /* 0x0083e80009921844 */
        /* <DEDUP_REMOVED lines=10> */
[----:B------:R2:W-:Y:S04]  /*38be0*/  LDGSTS.E [R43+0xd600], [R8.64], P3 ;  /* 0x0d600000082b7fae */ /* 0x0005e80009921844 */
[----:B------:R2:W-:Y:S04]  /*38bf0*/  LDGSTS.E [R43+0xe600], [R10.64], P3 ;  /* 0x0e6000000a2b7fae */ /* 0x0005e80009921844 */
[----:B-1----:R-:W3:Y:S04]  /*38c00*/  LDL.64 R60, [R1+0x1250] ;  /* 0x00125000013c7983 */ /* 0x002ee80000100a00 */
[----:B----4-:R1:W-:Y:S04]  /*38c10*/  LDGSTS.E [R43+0xf600], [R44.64], P3 ;  /* 0x0f6000002c2b7fae */ /* 0x0103e80009921844 */
[----:B--2---:R2:W-:Y:S04]  /*38c20*/  LDGSTS.E [R43+0x10600], [R46.64], P3 ;  /* 0x106000002e2b7fae */ /* 0x0045e80009921844 */
        /* <DEDUP_REMOVED lines=9> */
[----:B---3--:R3:W-:Y:S04]  /*38cc0*/  LDGSTS.E [R43+0x1a600], [R48.64], P3 ;  /* 0x1a600000302b7fae */ /* 0x0087e80009921844 */
[----:B-1----:R-:W3:Y:S04]  /*38cd0*/  LDL.64 R44, [R1+0x1210] ;  /* 0x00121000012c7983 */ /* 0x002ee80000100a00 */
[----:B------:R1:W-:Y:S04]  /*38ce0*/  LDGSTS.E [R43+0x1b600], [R30.64], P3 ;  /* 0x1b6000001e2b7fae */ /* 0x0003e80009921844 */
[----:B--2---:R-:W2:Y:S04]  /*38cf0*/  LDL.64 R46, [R1+0x11d0] ;  /* 0x0011d000012e7983 */ /* 0x004ea80000100a00 */
[----:B------:R1:W-:Y:S04]  /*38d00*/  LDGSTS.E [R43+0x1c600], [R32.64], P3 ;  /* 0x1c600000202b7fae */ /* 0x0003e80009921844 */
[----:B---3--:R-:W3:Y:S04]  /*38d10*/  LDL.64 R48, [R1+0x1190] ;  /* 0x0011900001307983 */ /* 0x008ee80000100a00 */
[----:B------:R-:W3:Y:S04]  /*38d20*/  LDL.64 R8, [R1+0x1090] ;  /* 0x0010900001087983 */ /* 0x000ee80000100a00 */
[----:B------:R-:W3:Y:S04]  /*38d30*/  LDL.64 R10, [R1+0x1050] ;  /* 0x00105000010a7983 */ /* 0x000ee80000100a00 */
[----:B----4-:R-:W4:Y:S04]  /*38d40*/  LDL.64 R12, [R1+0xf90] ;  /* 0x000f9000010c7983 */ /* 0x010f280000100a00 */
[----:B------:R-:W4:Y:S04]  /*38d50*/  LDL.64 R14, [R1+0xf50] ;  /* 0x000f5000010e7983 */ /* 0x000f280000100a00 */
[----:B------:R-:W4:Y:S04]  /*38d60*/  LDL.64 R16, [R1+0xf10] ;  /* 0x000f100001107983 */ /* 0x000f280000100a00 */
[----:B------:R-:W4:Y:S04]  /*38d70*/  LDL.64 R18, [R1+0xed0] ;  /* 0x000ed00001127983 */ /* 0x000f280000100a00 */
[----:B------:R-:W4:Y:S04]  /*38d80*/  LDL.64 R20, [R1+0xe90] ;  /* 0x000e900001147983 */ /* 0x000f280000100a00 */
[----:B------:R-:W4:Y:S04]  /*38d90*/  LDL.64 R22, [R1+0xe50] ;  /* 0x000e500001167983 */ /* 0x000f280000100a00 */
[----:B------:R-:W4:Y:S04]  /*38da0*/  LDL.64 R24, [R1+0xe10] ;  /* 0x000e100001187983 */ /* 0x000f280000100a00 */
[----:B------:R-:W4:Y:S04]  /*38db0*/  LDL.64 R26, [R1+0xdd0] ;  /* 0x000dd000011a7983 */ /* 0x000f280000100a00 */
[----:B------:R-:W4:Y:S04]  /*38dc0*/  LDL.64 R28, [R1+0xd90] ;  /* 0x000d9000011c7983 */ /* 0x000f280000100a00 */
[----:B-1----:R-:W4:Y:S04]  /*38dd0*/  LDL.64 R30, [R1+0xd50] ;  /* 0x000d5000011e7983 */ /* 0x002f280000100a00 */
[----:B------:R1:W-:Y:S04]  /*38de0*/  LDGSTS.E [R43+0x1d600], [R54.64], P3 ;  /* 0x1d600000362b7fae */ /* 0x0003e80009921844 */
[----:B------:R1:W-:Y:S04]  /*38df0*/  LDGSTS.E [R43+0x1e600], [R34.64], P3 ;  /* 0x1e600000222b7fae */ /* 0x0003e80009921844 */
[----:B------:R-:W4:Y:S04]  /*38e00*/  LDL.64 R32, [R1+0xd10] ;  /* 0x000d100001207983 */ /* 0x000f280000100a00 */
[----:B-1----:R-:W4:Y:S04]  /*38e10*/  LDL.64 R54, [R1+0x1150] ;  /* 0x0011500001367983 */ /* 0x002f280000100a00 */
[----:B------:R-:W4:Y:S04]  /*38e20*/  LDL.64 R34, [R1+0xc30] ;  /* 0x000c300001227983 */ /* 0x000f280000100a00 */
[----:B------:R1:W-:Y:S04]  /*38e30*/  LDGSTS.E [R43+0x1f600], [R58.64], P3 ;  /* 0x1f6000003a2b7fae */ /* 0x0003e80009921844 */
[----:B------:R1:W-:Y:S04]  /*38e40*/  LDGSTS.E [R43+0x20600], [R36.64], P3 ;  /* 0x20600000242b7fae */ /* 0x0003e80009921844 */
[----:B------:R1:W-:Y:S04]  /*38e50*/  LDGSTS.E [R43+0x21600], [R50.64], P3 ;  /* 0x21600000322b7fae */ /* 0x0003e80009921844 */
[----:B-1----:R-:W4:Y:S04]  /*38e60*/  LDL.64 R58, [R1+0x1110] ;  /* 0x00111000013a7983 */ /* 0x002f280000100a00 */
[----:B------:R1:W-:Y:S04]  /*38e70*/  LDGSTS.E [R43+0x22600], [R38.64], P3 ;  /* 0x22600000262b7fae */ /* 0x0003e80009921844 */
[----:B------:R-:W4:Y:S04]  /*38e80*/  LDL.64 R50, [R1+0x10d0] ;  /* 0x0010d00001327983 */ /* 0x000f280000100a00 */
[----:B------:R1:W-:Y:S04]  /*38e90*/  LDGSTS.E [R43+0x23600], [R40.64], P3 ;  /* 0x23600000282b7fae */ /* 0x0003e80009921844 */
[----:B------:R-:W4:Y:S04]  /*38ea0*/  LDL.64 R36, [R1+0xba0] ;  /* 0x000ba00001247983 */ /* 0x000f280000100a00 */
[----:B-1----:R-:W4:Y:S04]  /*38eb0*/  LDL.64 R38, [R1+0xb38] ;  /* 0x000b380001267983 */ /* 0x002f280000100a00 */
[----:B------:R-:W4:Y:S04]  /*38ec0*/  LDL.64 R40, [R1+0x818] ;  /* 0x0008180001287983 */ /* 0x000f280000100a00 */
[----:B------:R1:W-:Y:S04]  /*38ed0*/  LDGSTS.E [R43+0x24600], [R52.64], P3 ;  /* 0x24600000342b7fae */ /* 0x0003e80009921844 */
[----:B-1----:R-:W4:Y:S04]  /*38ee0*/  LDL.64 R52, [R1+0x1010] ;  /* 0x0010100001347983 */ /* 0x002f280000100a00 */
[----:B------:R1:W-:Y:S04]  /*38ef0*/  LDGSTS.E [R43+0x25600], [R60.64], P3 ;  /* 0x256000003c2b7fae */ /* 0x0003e80009921844 */
[----:B-1----:R-:W4:Y:S04]  /*38f00*/  LDL.64 R60, [R1+0xfd0] ;  /* 0x000fd000013c7983 */ /* 0x002f280000100a00 */
[----:B------:R1:W-:Y:S04]  /*38f10*/  LDGSTS.E [R43+0x26600], [R44.64], P3 ;  /* 0x266000002c2b7fae */ /* 0x0003e80009921844 */
[----:B--2---:R2:W-:Y:S04]  /*38f20*/  LDGSTS.E [R43+0x27600], [R46.64], P3 ;  /* 0x276000002e2b7fae */ /* 0x0045e80009921844 */
[----:B-1----:R-:W4:Y:S04]  /*38f30*/  LDL.64 R44, [R1+0x1f90] ;  /* 0x001f9000012c7983 */ /* 0x002f280000100a00 */
[----:B---3--:R1:W-:Y:S04]  /*38f40*/  LDGSTS.E [R43+0x28600], [R48.64], P3 ;  /* 0x28600000302b7fae */ /* 0x0083e80009921844 */
[----:B--2---:R-:W2:Y:S04]  /*38f50*/  LDL.64 R46, [R1+0x1f58] ;  /* 0x001f5800012e7983 */ /* 0x004ea80000100a00 */
[----:B-1----:R-:W3:Y:S04]  /*38f60*/  LDL.64 R48, [R1+0x1f20] ;  /* 0x001f200001307983 */ /* 0x002ee80000100a00 */
[----:B----4-:R1:W-:Y:S04]  /*38f70*/  LDGSTS.E [R43+0x29600], [R54.64], P3 ;  /* 0x29600000362b7fae */ /* 0x0103e80009921844 */
[----:B-1----:R-:W4:Y:S04]  /*38f80*/  LDL.64 R54, [R1+0xaa8] ;  /* 0x000aa80001367983 */ /* 0x002f280000100a00 */
[----:B------:R1:W-:Y:S04]  /*38f90*/  LDGSTS.E [R43+0x2a600], [R58.64], P3 ;  /* 0x2a6000003a2b7fae */ /* 0x0003e80009921844 */
[----:B------:R1:W-:Y:S04]  /*38fa0*/  LDGSTS.E [R43+0x2b600], [R50.64], P3 ;  /* 0x2b600000322b7fae */ /* 0x0003e80009921844 */
[----:B-1----:R-:W2:Y:S04]  /*38fb0*/  LDL.64 R58, [R1+0x1fc8] ;  /* 0x001fc800013a7983 */ /* 0x002ea80000100a00 */
[----:B------:R1:W-:Y:S04]  /*38fc0*/  LDGSTS.E [R43+0x2c600], [R8.64], P3 ;  /* 0x2c600000082b7fae */ /* 0x0003e80009921844 */
[----:B------:R-:W3:Y:S04]  /*38fd0*/  LDL.64 R50, [R1+0x1ee8] ;  /* 0x001ee80001327983 */ /* 0x000ee80000100a00 */
[----:B------:R1:W-:Y:S01]  /*38fe0*/  LDGSTS.E [R43+0x2d600], [R10.64], P3 ;  /* 0x2d6000000a2b7fae */ /* 0x0003e20009921844 */
[----:B------:R-:W-:-:S03]  /*38ff0*/  SHF.L.U32 R56, R0, 0x2, RZ ;  /* 0x0000000200387819 */ /* 0x000fc600000006ff */
[----:B-1----:R-:W3:Y:S04]  /*39000*/  LDL.64 R8, [R1+0x1d98] ;  /* 0x001d980001087983 */ /* 0x002ee80000100a00 */
[----:B------:R-:W3:Y:S04]  /*39010*/  LDL.64 R10, [R1+0x1cf0] ;  /* 0x001cf000010a7983 */ /* 0x000ee80000100a00 */
[----:B------:R1:W-:Y:S04]  /*39020*/  LDGSTS.E [R43+0x2e600], [R52.64], P3 ;  /* 0x2e600000342b7fae */ /* 0x0003e80009921844 */
[----:B-1----:R-:W3:Y:S04]  /*39030*/  LDL.64 R52, [R1+0x1eb0] ;  /* 0x001eb00001347983 */ /* 0x002ee80000100a00 */
[----:B------:R1:W-:Y:S04]  /*39040*/  LDGSTS.E [R43+0x2f600], [R60.64], P3 ;  /* 0x2f6000003c2b7fae */ /* 0x0003e80009921844 */
[----:B------:R1:W-:Y:S04]  /*39050*/  LDGSTS.E [R43+0x30600], [R12.64], P3 ;  /* 0x306000000c2b7fae */ /* 0x0003e80009921844 */
[----:B------:R1:W-:Y:S04]  /*39060*/  LDGSTS.E [R43+0x31600], [R14.64], P3 ;  /* 0x316000000e2b7fae */ /* 0x0003e80009921844 */
[----:B-1----:R-:W3:Y:S04]  /*39070*/  LDL.64 R60, [R1+0x1e78] ;  /* 0x001e7800013c7983 */ /* 0x002ee80000100a00 */
[----:B------:R1:W-:Y:S04]  /*39080*/  LDGSTS.E [R43+0x32600], [R16.64], P3 ;  /* 0x32600000102b7fae */ /* 0x0003e80009921844 */
[----:B------:R1:W-:Y:S04]  /*39090*/  LDGSTS.E [R43+0x33600], [R18.64], P3 ;  /* 0x33600000122b7fae */ /* 0x0003e80009921844 */
[----:B------:R1:W-:Y:S04]  /*390a0*/  LDGSTS.E [R43+0x34600], [R20.64], P3 ;  /* 0x34600000142b7fae */ /* 0x0003e80009921844 */
[----:B------:R1:W-:Y:S04]  /*390b0*/  LDGSTS.E [R43+0x35600], [R22.64], P3 ;  /* 0x35600000162b7fae */ /* 0x0003e80009921844 */
[----:B------:R1:W-:Y:S04]  /*390c0*/  LDGSTS.E [R43+0x36600], [R24.64], P3 ;  /* 0x36600000182b7fae */ /* 0x0003e80009921844 */
[----:B------:R1:W-:Y:S04]  /*390d0*/  LDGSTS.E [R43+0x37600], [R26.64], P3 ;  /* 0x376000001a2b7fae */ /* 0x0003e80009921844 */
[----:B------:R1:W-:Y:S04]  /*390e0*/  LDGSTS.E [R43+0x38600], [R28.64], P3 ;  /* 0x386000001c2b7fae */ /* 0x0003e80009921844 */
[----:B------:R1:W-:Y:S01]  /*390f0*/  LDGSTS.E [R43+0x39600], [R30.64], P3 ;  /* 0x396000001e2b7fae */ /* 0x0003e20009921844 */
[----:B------:R-:W-:-:S03]  /*39100*/  LOP3.LUT R0, R56, 0x40, RZ, 0x3c, !PT ;  /* 0x0000004038007812 */ /* 0x000fc600078e3cff */
[----:B------:R1:W-:Y:S04]  /*39110*/  LDGSTS.E [R43+0x3a600], [R32.64], P3 ;  /* 0x3a600000202b7fae */ /* 0x0003e80009921844 */
[----:B------:R1:W-:Y:S04]  /*39120*/  LDGSTS.E [R43+0x3b600], [R34.64], P3 ;  /* 0x3b600000222b7fae */ /* 0x0003e80009921844 */
[----:B------:R1:W-:Y:S04]  /*39130*/  LDGSTS.E [R43+0x3c600], [R36.64], P3 ;  /* 0x3c600000242b7fae */ /* 0x0003e80009921844 */
[----:B------:R1:W-:Y:S04]  /*39140*/  LDGSTS.E [R43+0x3d600], [R38.64], P3 ;  /* 0x3d600000262b7fae */ /* 0x0003e80009921844 */
[----:B------:R-:W3:Y:S04]  /*39150*/  LDL.64 R12, [R1+0x1cb8] ;  /* 0x001cb800010c7983 */ /* 0x000ee80000100a00 */
[----:B------:R-:W3:Y:S04]  /*39160*/  LDL.64 R14, [R1+0x1c80] ;  /* 0x001c8000010e7983 */ /* 0x000ee80000100a00 */
[----:B-1----:R-:W3:Y:S04]  /*39170*/  LDL.64 R16, [R1+0x1c48] ;  /* 0x001c480001107983 */ /* 0x002ee80000100a00 */
        /* <DEDUP_REMOVED lines=11> */
[----:B----4-:R1:W-:Y:S04]  /*39230*/  LDGSTS.E [R43+0x3e600], [R54.64], P3 ;  /* 0x3e600000362b7fae */ /* 0x0103e80009921844 */
[----:B------:R4:W-:Y:S04]  /*39240*/  LDGSTS.E [R43+0x3f600], [R40.64], P3 ;  /* 0x3f600000282b7fae */ /* 0x0009e80009921844 */
[----:B-1----:R-:W3:Y:S04]  /*39250*/  LDL.64 R54, [R1+0x1e40] ;  /* 0x001e400001367983 */ /* 0x002ee80000100a00 */
[----:B----4-:R-:W4:Y:S04]  /*39260*/  LDL.64 R40, [R1+0x19a8] ;  /* 0x0019a80001287983 */ /* 0x010f280000100a00 */
[----:B------:R-:W4:Y:S04]  /*39270*/  LDL.64 R42, [R1+0x1938] ;  /* 0x00193800012a7983 */ /* 0x000f280000100a00 */
[----:B--2---:R1:W-:Y:S04]  /*39280*/  LDGSTS.E [R0+0x800], [R58.64], P3 ;  /* 0x008000003a007fae */ /* 0x0043e80009921844 */
[----:B------:R2:W-:Y:S04]  /*39290*/  LDGSTS.E [R0+0x1800], [R44.64], P3 ;  /* 0x018000002c007fae */ /* 0x0005e80009921844 */
[----:B------:R2:W-:Y:S04]  /*392a0*/  LDGSTS.E [R0+0x2800], [R46.64], P3 ;  /* 0x028000002e007fae */ /* 0x0005e80009921844 */
[----:B-1----:R-:W4:Y:S04]  /*392b0*/  LDL.64 R58, [R1+0x1e08] ;  /* 0x001e0800013a7983 */ /* 0x002f280000100a00 */
[----:B---3--:R1:W-:Y:S04]  /*392c0*/  LDGSTS.E [R0+0x3800], [R48.64], P3 ;  /* 0x0380000030007fae */ /* 0x0083e80009921844 */
[----:B------:R3:W-:Y:S04]  /*392d0*/  LDGSTS.E [R0+0x4800], [R50.64], P3 ;  /* 0x0480000032007fae */ /* 0x0007e80009921844 */
[----:B--2---:R-:W2:Y:S04]  /*392e0*/  LDL.64 R44, [R1+0x18c0] ;  /* 0x0018c000012c7983 */ /* 0x004ea80000100a00 */
[----:B-1----:R-:W2:Y:S04]  /*392f0*/  LDL.64 R48, [R1+0x1d60] ;  /* 0x001d600001307983 */ /* 0x002ea80000100a00 */
[----:B---3--:R-:W2:Y:S04]  /*39300*/  LDL.64 R50, [R1+0x1d28] ;  /* 0x001d280001327983 */ /* 0x008ea80000100a00 */
[----:B------:R-:W2:Y:S04]  /*39310*/  LDL.64 R46, [R1+0x1888] ;  /* 0x00188800012e7983 */ /* 0x000ea80000100a00 */
[----:B------:R1:W-:Y:S04]  /*39320*/  LDGSTS.E [R0+0x5800], [R52.64], P3 ;  /* 0x0580000034007fae */ /* 0x0003e80009921844 */
[----:B-1----:R-:W2:Y:S04]  /*39330*/  LDL.64 R52, [R1+0x18f8] ;  /* 0x0018f80001347983 */ /* 0x002ea80000100a00 */
[----:B------:R1:W-:Y:S04]  /*39340*/  LDGSTS.E [R0+0x6800], [R60.64], P3 ;  /* 0x068000003c007fae */ /* 0x0003e80009921844 */
[----:B-1----:R-:W2:Y:S04]  /*39350*/  LDL.64 R60, [R1+0x1970] ;  /* 0x00197000013c7983 */ /* 0x002ea80000100a00 */
[----:B------:R1:W-:Y:S04]  /*39360*/  LDGSTS.E [R0+0x7800], [R54.64], P3 ;  /* 0x0780000036007fae */ /* 0x0003e80009921844 */
[----:B-1----:R-:W4:Y:S04]  /*39370*/  LDL.64 R54, [R1+0x1848] ;  /* 0x0018480001367983 */ /* 0x002f280000100a00 */
[----:B----4-:R1:W-:Y:S04]  /*39380*/  LDGSTS.E [R0+0x8800], [R58.64], P3 ;  /* 0x088000003a007fae */ /* 0x0103e80009921844 */
[----:B------:R4:W-:Y:S04]  /*39390*/  LDGSTS.E [R0+0x9800], [R6.64], P3 ;  /* 0x0980000006007fae */ /* 0x0009e80009921844 */
[----:B------:R2:W-:Y:S04]  /*393a0*/  LDGSTS.E [R0+0xa800], [R8.64], P3 ;  /* 0x0a80000008007fae */ /* 0x0005e80009921844 */
[----:B-1----:R-:W3:Y:S04]  /*393b0*/  LDL.64 R58, [R1+0x1808] ;  /* 0x00180800013a7983 */ /* 0x002ee80000100a00 */
        /* <DEDUP_REMOVED lines=22> */
[----:B------:R1:W-:Y:S04]  /*39520*/  LDGSTS.E [R0+0x1f800], [R52.64], P3 ;  /* 0x1f80000034007fae */ /* 0x0003e80009921844 */
[----:B-1----:R-:W2:Y:S04]  /*39530*/  LDL.64 R60, [R1+0x1208] ;  /* 0x00120800013c7983 */ /* 0x002ea80000100a00 */
[----:B------:R1:W-:Y:S04]  /*39540*/  LDGSTS.E [R0+0x20800], [R44.64], P3 ;  /* 0x208000002c007fae */ /* 0x0003e80009921844 */
[----:B------:R-:W2:Y:S04]  /*39550*/  LDL.64 R52, [R1+0x11c8] ;  /* 0x0011c80001347983 */ /* 0x000ea80000100a00 */
[----:B------:R1:W-:Y:S04]  /*39560*/  LDGSTS.E [R0+0x21800], [R46.64], P3 ;  /* 0x218000002e007fae */ /* 0x0003e80009921844 */
        /* <DEDUP_REMOVED lines=20> */
[----:B------:R-:W4:Y:S04]  /*396b0*/  LDL.64 R46, [R1+0x810] ;  /* 0x00081000012e7983 */ /* 0x000f280000100a00 */
[----:B------:R1:W-:Y:S04]  /*396c0*/  LDGSTS.E [R0+0x22800], [R54.64], P3 ;  /* 0x2280000036007fae */ /* 0x0003e80009921844 */
[----:B-1----:R-:W4:Y:S04]  /*396d0*/  LDL.64 R54, [R1+0x1108] ;  /* 0x0011080001367983 */ /* 0x002f280000100a00 */
[----:B---3--:R1:W-:Y:S04]  /*396e0*/  LDGSTS.E [R0+0x23800], [R58.64], P3 ;  /* 0x238000003a007fae */ /* 0x0083e80009921844 */
[----:B-1----:R-:W3:Y:S04]  /*396f0*/  LDL.64 R58, [R1+0x10c8] ;  /* 0x0010c800013a7983 */ /* 0x002ee80000100a00 */
[----:B------:R1:W-:Y:S04]  /*39700*/  LDGSTS.E [R0+0x24800], [R48.64], P3 ;  /* 0x2480000030007fae */ /* 0x0003e80009921844 */
[----:B--2---:R2:W-:Y:S04]  /*39710*/  LDGSTS.E [R0+0x25800], [R50.64], P3 ;  /* 0x2580000032007fae */ /* 0x0045e80009921844 */
[----:B-1----:R-:W3:Y:S04]  /*39720*/  LDL.64 R48, [R1+0x1fc0] ;  /* 0x001fc00001307983 */ /* 0x002ee80000100a00 */
[----:B--2---:R-:W2:Y:S04]  /*39730*/  LDL.64 R50, [R1+0x1f88] ;  /* 0x001f880001327983 */ /* 0x004ea80000100a00 */
[----:B------:R1:W-:Y:S04]  /*39740*/  LDGSTS.E [R0+0x26800], [R60.64], P3 ;  /* 0x268000003c007fae */ /* 0x0003e80009921844 */
[----:B------:R4:W-:Y:S04]  /*39750*/  LDGSTS.E [R0+0x27800], [R52.64], P3 ;  /* 0x2780000034007fae */ /* 0x0009e80009921844 */
[----:B-1----:R-:W2:Y:S04]  /*39760*/  LDL.64 R60, [R1+0xaa0] ;  /* 0x000aa000013c7983 */ /* 0x002ea80000100a00 */
[----:B----4-:R1:W-:Y:S04]  /*39770*/  LDGSTS.E [R0+0x28800], [R6.64], P3 ;  /* 0x2880000006007fae */ /* 0x0103e80009921844 */
[----:B------:R-:W2:Y:S04]  /*39780*/  LDL.64 R52, [R1+0x1f50] ;  /* 0x001f500001347983 */ /* 0x000ea80000100a00 */
[----:B------:R1:W-:Y:S01]  /*39790*/  LDGSTS.E [R0+0x29800], [R8.64], P3 ;  /* 0x2980000008007fae */ /* 0x0003e20009921844 */
[----:B------:R-:W-:-:S03]  /*397a0*/  LOP3.LUT R56, R56, 0x50, RZ, 0x3c, !PT ;  /* 0x0000005038387812 */ /* 0x000fc600078e3cff */
[----:B-1----:R-:W2:Y:S04]  /*397b0*/  LDL.64 R6, [R1+0x1e38] ;  /* 0x001e380001067983 */ /* 0x002ea80000100a00 */
[----:B------:R-:W2:Y:S04]  /*397c0*/  LDL.64 R8, [R1+0x1d90] ;  /* 0x001d900001087983 */ /* 0x000ea80000100a00 */
[----:B------:R1:W-:Y:S04]  /*397d0*/  LDGSTS.E [R0+0x2a800], [R54.64], P3 ;  /* 0x2a80000036007fae */ /* 0x0003e80009921844 */
[----:B-1----:R-:W2:Y:S04]  /*397e0*/  LDL.64 R54, [R1+0x1f18] ;  /* 0x001f180001367983 */ /* 0x002ea80000100a00 */
[----:B---3--:R1:W-:Y:S04]  /*397f0*/  LDGSTS.E [R0+0x2b800], [R58.64], P3 ;  /* 0x2b8000003a007fae */ /* 0x0083e80009921844 */
        /* <DEDUP_REMOVED lines=18> */
[----:B-1----:R-:W4:Y:S04]  /*39920*/  LDL.64 R58, [R1+0x1ee0] ;  /* 0x001ee000013a7983 */ /* 0x002f280000100a00 */
[----:B---3--:R-:W3:Y:S04]  /*39930*/  LDL.64 R10, [R1+0x1d58] ;  /* 0x001d5800010a7983 */ /* 0x008ee80000100a00 */
[----:B------:R-:W3:Y:S04]  /*39940*/  LDL.64 R12, [R1+0x1d20] ;  /* 0x001d2000010c7983 */ /* 0x000ee80000100a00 */
[----:B------:R-:W3:Y:S04]  /*39950*/  LDL.64 R14, [R1+0x1ce8] ;  /* 0x001ce800010e7983 */ /* 0x000ee80000100a00 */
[----:B------:R-:W3:Y:S04]  /*39960*/  LDL.64 R16, [R1+0x1cb0] ;  /* 0x001cb00001107983 */ /* 0x000ee80000100a00 */
[----:B--2---:R1:W-:Y:S04]  /*39970*/  LDGSTS.E [R0+0x3e800], [R60.64], P3 ;  /* 0x3e8000003c007fae */ /* 0x0043e80009921844 */
[----:B------:R2:W-:Y:S04]  /*39980*/  LDGSTS.E [R0+0x3f800], [R46.64], P3 ;  /* 0x3f8000002e007fae */ /* 0x0005e80009921844 */
        /* <DEDUP_REMOVED lines=20> */
[----:B--2---:R-:W2:Y:S04]  /*39ad0*/  LDL.64 R46, [R1+0x1930] ;  /* 0x00193000012e7983 */ /* 0x004ea80000100a00 */
[----:B------:R-:W2:Y:S04]  /*39ae0*/  LDL.64 R48, [R1+0x18f0] ;  /* 0x0018f00001307983 */ /* 0x000ea80000100a00 */
[----:B------:R1:W-:Y:S04]  /*39af0*/  LDGSTS.E [R56+0x3a00], [R54.64], P3 ;  /* 0x03a0000036387fae */ /* 0x0003e80009921844 */
[----:B-1----:R-:W2:Y:S04]  /*39b00*/  LDL.64 R54, [R1+0x1968] ;  /* 0x0019680001367983 */ /* 0x002ea80000100a00 */
[----:B----4-:R1:W-:Y:S04]  /*39b10*/  LDGSTS.E [R56+0x4a00], [R58.64], P3 ;  /* 0x04a000003a387fae */ /* 0x0103e80009921844 */
[----:B-1----:R-:W4:Y:S04]  /*39b20*/  LDL.64 R58, [R1+0x18b8] ;  /* 0x0018b800013a7983 */ /* 0x002f280000100a00 */
[----:B---3--:R1:W-:Y:S04]  /*39b30*/  LDGSTS.E [R56+0x5a00], [R60.64], P3 ;  /* 0x05a000003c387fae */ /* 0x0083e80009921844 */
[----:B------:R3:W-:Y:S04]  /*39b40*/  LDGSTS.E [R56+0x6a00], [R4.64], P3 ;  /* 0x06a0000004387fae */ /* 0x0007e80009921844 */
[----:B------:R2:W-:Y:S04]  /*39b50*/  LDGSTS.E [R56+0x7a00], [R6.64], P3 ;  /* 0x07a0000006387fae */ /* 0x0005e80009921844 */
[----:B-1----:R-:W4:Y:S04]  /*39b60*/  LDL.64 R60, [R1+0x1880] ;  /* 0x00188000013c7983 */ /* 0x002f280000100a00 */
        /* <DEDUP_REMOVED lines=21> */
[----:B------:R1:W-:Y:S04]  /*39cc0*/  LDGSTS.E [R56+0x1ca00], [R44.64], P3 ;  /* 0x1ca000002c387fae */ /* 0x0003e80009921844 */
[----:B------:R-:W4:Y:S04]  /*39cd0*/  LDL.64 R52, [R1+0x1680] ;  /* 0x0016800001347983 */ /* 0x000f280000100a00 */
[----:B---3--:R-:W3:Y:S04]  /*39ce0*/  LDL.64 R4, [R1+0x1240] ;  /* 0x0012400001047983 */ /* 0x008ee80000100a00 */
[----:B--2---:R2:W-:Y:S04]  /*39cf0*/  LDGSTS.E [R56+0x1da00], [R54.64], P3 ;  /* 0x1da0000036387fae */ /* 0x0045e80009921844 */
[----:B------:R1:W-:Y:S04]  /*39d00*/  LDGSTS.E [R56+0x1ea00], [R46.64], P3 ;  /* 0x1ea000002e387fae */ /* 0x0003e80009921844 */
[----:B------:R1:W-:Y:S04]  /*39d10*/  LDGSTS.E [R56+0x1fa00], [R48.64], P3 ;  /* 0x1fa0000030387fae */ /* 0x0003e80009921844 */
[----:B--2---:R-:W2:Y:S04]  /*39d20*/  LDL.64 R54, [R1+0x1280] ;  /* 0x0012800001367983 */ /* 0x004ea80000100a00 */
        /* <DEDUP_REMOVED lines=21> */
[----:B------:R-:W3:Y:S04]  /*39e80*/  LDL.64 R48, [R1+0xb28] ;  /* 0x000b280001307983 */ /* 0x000ee80000100a00 */
[----:B----4-:R1:W-:Y:S04]  /*39e90*/  LDGSTS.E [R56+0x20a00], [R58.64], P3 ;  /* 0x20a000003a387fae */ /* 0x0103e80009921844 */
[----:B-1----:R-:W4:Y:S04]  /*39ea0*/  LDL.64 R58, [R1+0x11c0] ;  /* 0x0011c000013a7983 */ /* 0x002f280000100a00 */
[----:B------:R1:W-:Y:S04]  /*39eb0*/  LDGSTS.E [R56+0x21a00], [R60.64], P3 ;  /* 0x21a000003c387fae */ /* 0x0003e80009921844 */
[----:B-1----:R-:W4:Y:S04]  /*39ec0*/  LDL.64 R60, [R1+0x1180] ;  /* 0x00118000013c7983 */ /* 0x002f280000100a00 */
[----:B------:R1:W-:Y:S04]  /*39ed0*/  LDGSTS.E [R56+0x22a00], [R50.64], P3 ;  /* 0x22a0000032387fae */ /* 0x0003e80009921844 */
[----:B------:R1:W-:Y:S04]  /*39ee0*/  LDGSTS.E [R56+0x23a00], [R52.64], P3 ;  /* 0x23a0000034387fae */ /* 0x0003e80009921844 */
[----:B-1----:R-:W4:Y:S04]  /*39ef0*/  LDL.64 R50, [R1+0xa68] ;  /* 0x000a680001327983 */ /* 0x002f280000100a00 */
[----:B------:R-:W4:Y:S04]  /*39f00*/  LDL.64 R52, [R1+0x748] ;  /* 0x0007480001347983 */ /* 0x000f280000100a00 */
[----:B--2---:R1:W-:Y:S04]  /*39f10*/  LDGSTS.E [R56+0x24a00], [R54.64], P3 ;  /* 0x24a0000036387fae */ /* 0x0043e80009921844 */
[----:B---3--:R2:W-:Y:S04]  /*39f20*/  LDGSTS.E [R56+0x25a00], [R4.64], P3 ;  /* 0x25a0000004387fae */ /* 0x0085e80009921844 */
[----:B------:R3:W-:Y:S04]  /*39f30*/  LDGSTS.E [R56+0x26a00], [R6.64], P3 ;  /* 0x26a0000006387fae */ /* 0x0007e80009921844 */
[----:B-1----:R-:W4:Y:S01]  /*39f40*/  LDL.64 R54, [R1+0x1fb8] ;  /* 0x001fb80001367983 */ /* 0x002f220000100a00 */
[----:B------:R-:W-:-:S03]  /*39f50*/  LOP3.LUT R0, R57, 0x60, RZ, 0x3c, !PT ;  /* 0x0000006039007812 */ /* 0x000fc600078e3cff */
[----:B--2---:R-:W2:Y:S04]  /*39f60*/  LDL.64 R4, [R1+0x1ed8] ;  /* 0x001ed80001047983 */ /* 0x004ea80000100a00 */
[----:B---3--:R-:W3:Y:S04]  /*39f70*/  LDL.64 R6, [R1+0x1e30] ;  /* 0x001e300001067983 */ /* 0x008ee80000100a00 */
[----:B----4-:R1:W-:Y:S04]  /*39f80*/  LDGSTS.E [R56+0x27a00], [R58.64], P3 ;  /* 0x27a000003a387fae */ /* 0x0103e80009921844 */
[----:B-1----:R-:W4:Y:S04]  /*39f90*/  LDL.64 R58, [R1+0x1f80] ;  /* 0x001f8000013a7983 */ /* 0x002f280000100a00 */
[----:B------:R1:W-:Y:S04]  /*39fa0*/  LDGSTS.E [R56+0x28a00], [R60.64], P3 ;  /* 0x28a000003c387fae */ /* 0x0003e80009921844 */
[----:B------:R1:W-:Y:S04]  /*39fb0*/  LDGSTS.E [R56+0x29a00], [R8.64], P3 ;  /* 0x29a0000008387fae */ /* 0x0003e80009921844 */
[----:B------:R1:W-:Y:S04]  /*39fc0*/  LDGSTS.E [R56+0x2aa00], [R10.64], P3 ;  /* 0x2aa000000a387fae */ /* 0x0003e80009921844 */
        /* <DEDUP_REMOVED lines=22> */
[----:B------:R-:W3:Y:S04]  /*3a130*/  LDL.64 R8, [R1+0x1df8] ;  /* 0x001df80001087983 */ /* 0x000ee80000100a00 */
[----:B------:R-:W3:Y:S04]  /*3a140*/  LDL.64 R10, [R1+0x1dc0] ;  /* 0x001dc000010a7983 */ /* 0x000ee80000100a00 */
[----:B-1----:R-:W3:Y:S04]  /*3a150*/  LDL.64 R52, [R1+0x1ea0] ;  /* 0x001ea00001347983 */ /* 0x002ee80000100a00 */
        /* <DEDUP_REMOVED lines=23> */
[----:B-1----:R-:W4:Y:S04]  /*3a2d0*/  LDL.64 R58, [R1+0x1928] ;  /* 0x00192800013a7983 */ /* 0x002f280000100a00 */
[----:B--2---:R1:W-:Y:S04]  /*3a2e0*/  LDGSTS.E [R0+0x2c00], [R60.64], P3 ;  /* 0x02c000003c007fae */ /* 0x0043e80009921844 */
[----:B------:R2:W-:Y:S04]  /*3a2f0*/  LDGSTS.E [R0+0x3c00], [R2.64], P3 ;  /* 0x03c0000002007fae */ /* 0x0005e80009921844 */
[----:B------:R2:W-:Y:S04]  /*3a300*/  LDGSTS.E [R0+0x4c00], [R4.64], P3 ;  /* 0x04c0000004007fae */ /* 0x0005e80009921844 */
[----:B-1----:R-:W4:Y:S04]  /*3a310*/  LDL.64 R60, [R1+0x18e8] ;  /* 0x0018e800013c7983 */ /* 0x002f280000100a00 */
[----:B--2---:R-:W2:Y:S04]  /*3a320*/  LDL.64 R2, [R1+0x1838] ;  /* 0x0018380001027983 */ /* 0x004ea80000100a00 */
[----:B------:R-:W2:Y:S04]  /*3a330*/  LDL.64 R4, [R1+0x12b8] ;  /* 0x0012b80001047983 */ /* 0x000ea80000100a00 */
[----:B---3--:R1:W-:Y:S04]  /*3a340*/  LDGSTS.E [R0+0x5c00], [R52.64], P3 ;  /* 0x05c0000034007fae */ /* 0x0083e80009921844 */
        /* <DEDUP_REMOVED lines=26> */
[----:B------:R-:W2:Y:S04]  /*3a4f0*/  LDL.64 R6, [R1+0x11f8] ;  /* 0x0011f80001067983 */ /* 0x000ea80000100a00 */
        /* <DEDUP_REMOVED lines=16> */
[----:B----4-:R4:W-:Y:S04]  /*3a600*/  LDGSTS.E [R0+0x1ec00], [R58.64], P3 ;  /* 0x1ec000003a007fae */ /* 0x0109e80009921844 */
[----:B------:R-:W2:Y:S04]  /*3a610*/  LDL.64 R40, [R1+0xdb8] ;  /* 0x000db80001287983 */ /* 0x000ea80000100a00 */
[----:B------:R-:W2:Y:S04]  /*3a620*/  LDL.64 R42, [R1+0xd78] ;  /* 0x000d7800012a7983 */ /* 0x000ea80000100a00 */
[----:B----4-:R-:W4:Y:S04]  /*3a630*/  LDL.64 R58, [R1+0x1278] ;  /* 0x00127800013a7983 */ /* 0x010f280000100a00 */
        /* <DEDUP_REMOVED lines=8> */
[----:B--2---:R1:W-:Y:S04]  /*3a6c0*/  LDGSTS.E [R0+0x21c00], [R54.64], P3 ;  /* 0x21c0000036007fae */ /* 0x0043e80009921844 */
[----:B------:R2:W-:Y:S04]  /*3a6d0*/  LDGSTS.E [R0+0x22c00], [R2.64], P3 ;  /* 0x22c0000002007fae */ /* 0x0005e80009921844 */
[----:B------:R2:W-:Y:S04]  /*3a6e0*/  LDGSTS.E [R0+0x23c00], [R4.64], P3 ;  /* 0x23c0000004007fae */ /* 0x0005e80009921844 */
[----:B-1----:R-:W3:Y:S04]  /*3a6f0*/  LDL.64 R54, [R1+0xa60] ;  /* 0x000a600001367983 */ /* 0x002ee80000100a00 */
[----:B----4-:R1:W-:Y:S04]  /*3a700*/  LDGSTS.E [R0+0x24c00], [R58.64], P3 ;  /* 0x24c000003a007fae */ /* 0x0103e80009921844 */
[----:B-1----:R-:W4:Y:S04]  /*3a710*/  LDL.64 R58, [R1+0x1fb0] ;  /* 0x001fb000013a7983 */ /* 0x002f280000100a00 */
[----:B------:R1:W-:Y:S04]  /*3a720*/  LDGSTS.E [R0+0x25c00], [R60.64], P3 ;  /* 0x25c000003c007fae */ /* 0x0003e80009921844 */
        /* <DEDUP_REMOVED lines=19> */
[----:B--2---:R-:W-:-:S03]  /*3a860*/  LOP3.LUT R2, R57, 0x70, RZ, 0x3c, !PT ;  /* 0x0000007039027812 */ /* 0x004fc600078e3cff */
[----:B------:R2:W-:Y:S04]  /*3a870*/  LDGSTS.E [R0+0x38c00], [R42.64], P3 ;  /* 0x38c000002a007fae */ /* 0x0005e80009921844 */
[----:B------:R1:W-:Y:S04]  /*3a880*/  LDGSTS.E [R0+0x39c00], [R44.64], P3 ;  /* 0x39c000002c007fae */ /* 0x0003e80009921844 */
[----:B------:R1:W-:Y:S04]  /*3a890*/  LDGSTS.E [R0+0x3ac00], [R46.64], P3 ;  /* 0x3ac000002e007fae */ /* 0x0003e80009921844 */
[----:B------:R1:W-:Y:S04]  /*3a8a0*/  LDGSTS.E [R0+0x3bc00], [R48.64], P3 ;  /* 0x3bc0000030007fae */ /* 0x0003e80009921844 */
[----:B------:R1:W-:Y:S04]  /*3a8b0*/  LDGSTS.E [R0+0x3cc00], [R50.64], P3 ;  /* 0x3cc0000032007fae */ /* 0x0003e80009921844 */
[----:B---3--:R2:W-:Y:S04]  /*3a8c0*/  LDGSTS.E [R0+0x3dc00], [R52.64], P3 ;  /* 0x3dc0000034007fae */ /* 0x0085e80009921844 */
[----:B------:R1:W-:Y:S04]  /*3a8d0*/  STL.64 [R1+0x3a78], R248 ;  /* 0x003a78f801007387 */ /* 0x0003e80000100a00 */
[----:B------:R1:W-:Y:S04]  /*3a8e0*/  LDGSTS.E [R0+0x3ec00], [R54.64], P3 ;  /* 0x3ec0000036007fae */ /* 0x0003e80009921844 */
[----:B------:R1:W-:Y:S04]  /*3a8f0*/  LDGSTS.E [R0+0x3fc00], [R248.64], P3 ;  /* 0x3fc00000f8007fae */ /* 0x0003e80009921844 */
[----:B-1----:R-:W3:Y:S04]  /*3a900*/  LDL.LU.64 R248, [R1+0x1870] ;  /* 0x0018700001f87983 */ /* 0x002ee80000300a00 */
        /* <DEDUP_REMOVED lines=19> */
[----:B------:R-:W2:Y:S04]  /*3aa40*/  LDL.64 R34, [R1+0x1ae0] ;  /* 0x001ae00001227983 */ /* 0x000ea80000100a00 */
[----:B------:R-:W3:Y:S04]  /*3aa50*/  LDL.64 R36, [R1+0x1aa8] ;  /* 0x001aa80001247983 */ /* 0x000ee80000100a00 */
[----:B-1----:R-:W3:Y:S04]  /*3aa60*/  LDL.64 R58, [R1+0x1f08] ;  /* 0x001f0800013a7983 */ /* 0x002ee80000100a00 */
[----:B------:R-:W3:Y:S04]  /*3aa70*/  LDL.64 R38, [R1+0x1a70] ;  /* 0x001a700001267983 */ /* 0x000ee80000100a00 */
[----:B------:R-:W3:Y:S04]  /*3aa80*/  LDL.64 R40, [R1+0x1a38] ;  /* 0x001a380001287983 */ /* 0x000ee80000100a00 */
[----:B--2---:R-:W2:Y:S04]  /*3aa90*/  LDL.64 R42, [R1+0x1a00] ;  /* 0x001a0000012a7983 */ /* 0x004ea80000100a00 */
[----:B------:R-:W2:Y:S04]  /*3aaa0*/  LDL.64 R44, [R1+0x19c8] ;  /* 0x0019c800012c7983 */ /* 0x000ea80000100a00 */
[----:B------:R1:W-:Y:S04]  /*3aab0*/  LDGSTS.E [R2+0x1e00], [R60.64], P3 ;  /* 0x01e000003c027fae */ /* 0x0003e80009921844 */
[----:B------:R-:W2:Y:S04]  /*3aac0*/  LDL.64 R46, [R1+0x1990] ;  /* 0x00199000012e7983 */ /* 0x000ea80000100a00 */
[----:B------:R-:W2:Y:S04]  /*3aad0*/  LDL.64 R48, [R1+0x1958] ;  /* 0x0019580001307983 */ /* 0x000ea80000100a00 */
[----:B-1----:R-:W2:Y:S04]  /*3aae0*/  LDL.64 R60, [R1+0x1f40] ;  /* 0x001f4000013c7983 */ /* 0x002ea80000100a00 */
[----:B------:R-:W3:Y:S04]  /*3aaf0*/  LDL.64 R50, [R1+0x1920] ;  /* 0x0019200001327983 */ /* 0x000ee80000100a00 */
[----:B------:R-:W2:Y:S04]  /*3ab00*/  LDL.64 R52, [R1+0x18e0] ;  /* 0x0018e00001347983 */ /* 0x000ea80000100a00 */
[----:B------:R-:W2:Y:S04]  /*3ab10*/  LDL.64 R54, [R1+0x18a8] ;  /* 0x0018a80001367983 */ /* 0x000ea80000100a00 */
[----:B--2---:R1:W-:Y:S04]  /*3ab20*/  LDGSTS.E [R2+0x2e00], [R60.64], P3 ;  /* 0x02e000003c027fae */ /* 0x0043e80009921844 */
[----:B---3--:R2:W-:Y:S04]  /*3ab30*/  LDGSTS.E [R2+0x3e00], [R58.64], P3 ;  /* 0x03e000003a027fae */ /* 0x0085e80009921844 */
[----:B------:R3:W-:Y:S04]  /*3ab40*/  LDGSTS.E [R2+0x4e00], [R56.64], P3 ;  /* 0x04e0000038027fae */ /* 0x0007e80009921844 */
[----:B-1----:R-:W4:Y:S04]  /*3ab50*/  LDL.LU.64 R60, [R1+0x3bf8] ;  /* 0x003bf800013c7983 */ /* 0x002f280000300a00 */
[----:B--2---:R-:W2:Y:S04]  /*3ab60*/  LDL.LU.64 R58, [R1+0x3bf0] ;  /* 0x003bf000013a7983 */ /* 0x004ea80000300a00 */
[----:B------:R1:W-:Y:S04]  /*3ab70*/  LDGSTS.E [R2+0x5e00], [R250.64], P3 ;  /* 0x05e00000fa027fae */ /* 0x0003e80009921844 */
[----:B---3--:R-:W3:Y:S04]  /*3ab80*/  LDL.LU.64 R56, [R1+0x3be8] ;  /* 0x003be80001387983 */ /* 0x008ee80000300a00 */
        /* <DEDUP_REMOVED lines=29> */
[----:B------:R-:W3:Y:S04]  /*3ad60*/  LDL.64 R52, [R1+0x1270] ;  /* 0x0012700001347983 */ /* 0x000ee80000100a00 */
[----:B------:R-:W3:Y:S04]  /*3ad70*/  LDL.64 R54, [R1+0x12b0] ;  /* 0x0012b00001367983 */ /* 0x000ee80000100a00 */
        /* <DEDUP_REMOVED lines=24> */
[----:B------:R1:W-:Y:S04]  /*3af00*/  LDGSTS.E [R2+0x21e00], [R248.64], P3 ;  /* 0x21e00000f8027fae */ /* 0x0003e80009921844 */
[----:B------:R1:W-:Y:S04]  /*3af10*/  STL.64 [R1+0x3ae8], R248 ;  /* 0x003ae8f801007387 */ /* 0x0003e80000100a00 */
[----:B-1----:R-:W4:Y:S04]  /*3af20*/  LDL.64 R248, [R1+0xb18] ;  /* 0x000b180001f87983 */ /* 0x002f280000100a00 */
[----:B--2---:R1:W-:Y:S04]  /*3af30*/  LDGSTS.E [R2+0x22e00], [R246.64], P3 ;  /* 0x22e00000f6027fae */ /* 0x0043e80009921844 */
[----:B-1----:R-:W4:Y:S04]  /*3af40*/  LDL.64 R246, [R1+0x740] ;  /* 0x0007400001f67983 */ /* 0x002f280000100a00 */
[----:B------:R-:W1:Y:S02]  /*3af50*/  S2R R0, SR_TID.X ;  /* 0x0000000000007919 */ /* 0x000e640000002100 */
[----:B-1----:R-:W-:Y:S01]  /*3af60*/  LOP3.LUT R3, R0, 0x7f, RZ, 0xc0, !PT ;  /* 0x0000007f00037812 */ /* 0x002fe200078ec0ff */
[----:B------:R-:W-:Y:S01]  /*3af70*/  IMAD.MOV.U32 R0, RZ, RZ, c[0x0][0x188] ;  /* 0x00006200ff007624 */ /* 0x000fe200078e00ff */
[----:B---3--:R1:W-:Y:S04]  /*3af80*/  LDGSTS.E [R2+0x23e00], [R54.64], P3 ;  /* 0x23e0000036027fae */ /* 0x0083e80009921844 */
[----:B------:R3:W-:Y:S04]  /*3af90*/  LDGSTS.E [R2+0x24e00], [R52.64], P3 ;  /* 0x24e0000034027fae */ /* 0x0007e80009921844 */
[----:B------:R1:W-:Y:S04]  /*3afa0*/  LDGSTS.E [R2+0x25e00], [R50.64], P3 ;  /* 0x25e0000032027fae */ /* 0x0003e80009921844 */
[----:B----4-:R4:W-:Y:S04]  /*3afb0*/  LDGSTS.E [R2+0x26e00], [R48.64], P3 ;  /* 0x26e0000030027fae */ /* 0x0109e80009921844 */
[----:B------:R1:W-:Y:S04]  /*3afc0*/  LDGSTS.E [R2+0x27e00], [R46.64], P3 ;  /* 0x27e000002e027fae */ /* 0x0003e80009921844 */
[----:B------:R1:W-:Y:S04]  /*3afd0*/  LDGSTS.E [R2+0x28e00], [R44.64], P3 ;  /* 0x28e000002c027fae */ /* 0x0003e80009921844 */
[----:B------:R1:W-:Y:S04]  /*3afe0*/  LDGSTS.E [R2+0x29e00], [R42.64], P3 ;  /* 0x29e000002a027fae */ /* 0x0003e80009921844 */
[----:B------:R3:W-:Y:S04]  /*3aff0*/  LDGSTS.E [R2+0x2ae00], [R40.64], P3 ;  /* 0x2ae0000028027fae */ /* 0x0007e80009921844 */
[----:B------:R3:W-:Y:S04]  /*3b000*/  LDGSTS.E [R2+0x2be00], [R38.64], P3 ;  /* 0x2be0000026027fae */ /* 0x0007e80009921844 */
[----:B-1----:R-:W2:Y:S04]  /*3b010*/  LDL.LU.64 R54, [R1+0x3be0] ;  /* 0x003be00001367983 */ /* 0x002ea80000300a00 */
[----:B------:R1:W-:Y:S04]  /*3b020*/  LDGSTS.E [R2+0x2ce00], [R36.64], P3 ;  /* 0x2ce0000024027fae */ /* 0x0003e80009921844 */
[----:B---3--:R-:W3:Y:S04]  /*3b030*/  LDL.LU.64 R52, [R1+0x3bd8] ;  /* 0x003bd80001347983 */ /* 0x008ee80000300a00 */
[----:B------:R1:W-:Y:S04]  /*3b040*/  LDGSTS.E [R2+0x2de00], [R34.64], P3 ;  /* 0x2de0000022027fae */ /* 0x0003e80009921844 */
[----:B------:R-:W2:Y:S04]  /*3b050*/  LDL.LU.64 R50, [R1+0x3bd0] ;  /* 0x003bd00001327983 */ /* 0x000ea80000300a00 */
[----:B------:R1:W-:Y:S04]  /*3b060*/  LDGSTS.E [R2+0x2ee00], [R32.64], P3 ;  /* 0x2ee0000020027fae */ /* 0x0003e80009921844 */
[----:B----4-:R-:W4:Y:S04]  /*3b070*/  LDL.LU.64 R48, [R1+0x3bc8] ;  /* 0x003bc80001307983 */ /* 0x010f280000300a00 */
[----:B------:R1:W-:Y:S04]  /*3b080*/  LDGSTS.E [R2+0x2fe00], [R30.64], P3 ;  /* 0x2fe000001e027fae */ /* 0x0003e80009921844 */
[----:B------:R-:W2:Y:S04]  /*3b090*/  LDL.LU.64 R46, [R1+0x3bc0] ;  /* 0x003bc000012e7983 */ /* 0x000ea80000300a00 */
        /* <DEDUP_REMOVED lines=9> */
[----:B-1----:R-:W2:Y:S04]  /*3b130*/  LDL.LU.64 R36, [R1+0x3b98] ;  /* 0x003b980001247983 */ /* 0x002ea80000300a00 */
        /* <DEDUP_REMOVED lines=20> */
[----:B------:R-:W2:Y:S01]  /*3b280*/  LDL.LU.64 R14, [R1+0x3b40] ;  /* 0x003b4000010e7983 */ /* 0x000ea20000300a00 */
[----:B------:R-:W-:-:S03]  /*3b290*/  IMAD.SHL.U32 R248, R3, 0x4, RZ ;  /* 0x0000000403f87824 */ /* 0x000fc600078e00ff */
[----:B------:R-:W2:Y:S04]  /*3b2a0*/  LDL.LU.64 R12, [R1+0x3b38] ;  /* 0x003b3800010c7983 */ /* 0x000ea80000300a00 */
[----:B------:R-:W2:Y:S04]  /*3b2b0*/  LDL.LU.64 R10, [R1+0x3b30] ;  /* 0x003b3000010a7983 */ /* 0x000ea80000300a00 */
[----:B------:R1:W-:Y:S01]  /*3b2c0*/  LDGSTS.E [R2+0x3fe00], [R246.64], P3 ;  /* 0x3fe00000f6027fae */ /* 0x0003e20009921844 */
[----:B------:R-:W-:Y:S01]  /*3b2d0*/  ISETP.GE.U32.AND P3, PT, R252, 0x7ffffee8, PT ;  /* 0x7ffffee8fc00780c */ /* 0x000fe20003f66070 */
[----:B------:R-:W-:-:S02]  /*3b2e0*/  IMAD.SHL.U32 R252, R0, 0x80, RZ ;  /* 0x0000008000fc7824 */ /* 0x000fc400078e00ff */
[----:B------:R-:W2:Y:S04]  /*3b2f0*/  LDL.LU.64 R8, [R1+0x3b28] ;  /* 0x003b280001087983 */ /* 0x000ea80000300a00 */
[----:B------:R-:W2:Y:S04]  /*3b300*/  LDL.LU.64 R6, [R1+0x3b20] ;  /* 0x003b200001067983 */ /* 0x000ea80000300a00 */
[----:B------:R-:W2:Y:S01]  /*3b310*/  LDL.LU.64 R4, [R1+0x3b18] ;  /* 0x003b180001047983 */ /* 0x000ea20000300a00 */
[----:B-1----:R-:W-:-:S03]  /*3b320*/  IMAD.WIDE R2, R252, 0x4, R242 ;  /* 0x00000004fc027825 */ /* 0x002fc600078e02f2 */
[----:B------:R-:W2:Y:S04]  /*3b330*/  LDL.LU.64 R242, [R1+0x418] ;  /* 0x0004180001f27983 */ /* 0x000ea80000300a00 */
[----:B------:R-:W0:Y:S01]  /*3b340*/  LDGDEPBAR ;  /* 0x00000000000079af */ /* 0x000e220000000000 */
[----:B------:R-:W-:Y:S01]  /*3b350*/  IMAD.WIDE R246, R252, 0x4, R244 ;  /* 0x00000004fcf67825 */ /* 0x000fe200078e02f4 */
[----:B------:R-:W-:Y:S02]  /*3b360*/  IADD3 R250, R248, 0x100000, RZ ;  /* 0x00100000f8fa7810 */ /* 0x000fe40007ffe0ff */
[----:B------:R-:W-:Y:S01]  /*3b370*/  BAR.SYNC.DEFER_BLOCKING 0x0 ;  /* 0x0000000000007b1d */ /* 0x000fe20000010000 */
[----:B------:R-:W-:-:S05]  /*3b380*/  IMAD.MOV.U32 R245, RZ, RZ, c[0x0][0x180] ;  /* 0x00006000fff57624 */ /* 0x000fca00078e00ff */
[----:B------:R1:W-:Y:S04]  /*3b390*/  STL.64 [R1+0x23f8], R2 ;  /* 0x0023f80201007387 */ /* 0x0003e80000100a00 */
[----:B------:R1:W-:Y:S01]  /*3b3a0*/  STL.64 [R1+0x2400], R246 ;  /* 0x002400f601007387 */ /* 0x0003e20000100a00 */
[----:B------:R-:W-:Y:S01]  /*3b3b0*/  IADD3 R251, R248, 0x100000, RZ ;  /* 0x00100000f8fb7810 */ /* 0x000fe20007ffe0ff */
[----:B------:R-:W-:Y:S01]  /*3b3c0*/  IMAD.WIDE R240, R252, 0x4, R240 ;  /* 0x00000004fcf07825 */ /* 0x000fe200078e02f0 */
[C---:B------:R-:W-:Y:S02]  /*3b3d0*/  IADD3 R0, R248.reuse, 0x100000, RZ ;  /* 0x00100000f8007810 */ /* 0x040fe40007ffe0ff */
[----:B------:R-:W-:Y:S01]  /*3b3e0*/  IADD3 R249, R248, 0x100000, RZ ;  /* 0x00100000f8f97810 */ /* 0x000fe20007ffe0ff */
[----:B------:R-:W-:Y:S01]  /*3b3f0*/  @!PT LDS RZ, [RZ] ;  /* 0x00000000fffff984 */ /* 0x000fe20000000800 */
[----:B------:R-:W-:Y:S01]  /*3b400*/  @!PT LDS RZ, [RZ] ;  /* 0x00000000fffff984 */ /* 0x000fe20000000800 */
[----:B------:R-:W-:Y:S01]  /*3b410*/  @!PT LDS RZ, [RZ] ;  /* 0x00000000fffff984 */ /* 0x000fe20000000800 */
[----:B------:R1:W-:Y:S01]  /*3b420*/  LDGSTS.E [R250+-0x60000], [R2.64], !P5 ;  /* 0xa000000002fa7fae */ /* 0x0003e2000e921844 */
[----:B------:R-:W-:-:S03]  /*3b430*/  IADD3 R245, R245, -0x9d, RZ ;  /* 0xffffff63f5f57810 */ /* 0x000fc60007ffe0ff */
[----:B------:R1:W-:Y:S01]  /*3b440*/  LDGSTS.E [R251+-0x5fe00], [R246.64], !P5 ;  /* 0xa0200000f6fb7fae */ /* 0x0003e2000e921844 */
[----:B------:R-:W-:Y:S01]  /*3b450*/  ISETP.GE.U32.AND P5, PT, R245, 0x7ffffee4, PT ;  /* 0x7ffffee4f500780c */ /* 0x000fe20003fa6070 */
[----:B------:R-:W-:-:S04]  /*3b460*/  IMAD.WIDE R238, R252, 0x4, R238 ;  /* 0x00000004fcee7825 */ /* 0x000fc800078e02ee */
[----:B------:R-:W-:Y:S01]  /*3b470*/  IMAD.WIDE R244, R252, 0x4, R236 ;  /* 0x00000004fcf47825 */ /* 0x000fe200078e02ec */
[----:B------:R-:W-:-:S03]  /*3b480*/  IADD3 R236, R248, 0x100000, RZ ;  /* 0x00100000f8ec7810 */ /* 0x000fc60007ffe0ff */
[----:B------:R-:W-:-:S04]  /*3b490*/  IMAD.WIDE R234, R252, 0x4, R234 ;  /* 0x00000004fcea7825 */ /* 0x000fc800078e02ea */
        /* <DEDUP_REMOVED lines=29> */
[----:B--2---:R-:W-:-:S05]  /*3b670*/  IMAD.WIDE R242, R252, 0x4, R242 ;  /* 0x00000004fcf27825 */ /* 0x004fca00078e02f2 */
[----:B------:R-:W-:Y:S04]  /*3b680*/  STL.64 [R1+0x2298], R242 ;  /* 0x002298f201007387 */ /* 0x000fe80000100a00 */
[----:B-1----:R-:W2:Y:S04]  /*3b690*/  LDL.LU.64 R2, [R1+0x3b10] ;  /* 0x003b100001027983 */ /* 0x002ea80000300a00 */
[----:B------:R-:W2:Y:S04]  /*3b6a0*/  LDL.LU R250, [R1+0x3b08] ;  /* 0x003b080001fa7983 */ /* 0x000ea80000300800 */
[----:B------:R1:W-:Y:S04]  /*3b6b0*/  LDGSTS.E [R0+-0x5f000], [R242.64], !P0 ;  /* 0xa1000000f2007fae */ /* 0x0003e8000c121844 */
[----:B------:R3:W-:Y:S04]  /*3b6c0*/  STL.64 [R1+0x2290], R240 ;  /* 0x002290f001007387 */ /* 0x0007e80000100a00 */
[----:B------:R3:W-:Y:S04]  /*3b6d0*/  LDGSTS.E [R249+-0x5ee00], [R240.64], !P0 ;  /* 0xa1200000f0f97fae */ /* 0x0007e8000c121844 */
[----:B------:R-:W2:Y:S01]  /*3b6e0*/  LDL.LU.64 R246, [R1+0x3b00] ;  /* 0x003b000001f67983 */ /* 0x000ea20000300a00 */
[----:B-1----:R-:W-:-:S03]  /*3b6f0*/  IMAD.MOV.U32 R0, RZ, RZ, c[0x0][0x180] ;  /* 0x00006000ff007624 */ /* 0x002fc600078e00ff */
[----:B------:R-:W2:Y:S01]  /*3b700*/  LDL.LU R251, [R1+0x3af8] ;  /* 0x003af80001fb7983 */ /* 0x000ea20000300800 */
[C---:B---3--:R-:W-:Y:S02]  /*3b710*/  IADD3 R241, R248.reuse, 0x100000, RZ ;  /* 0x00100000f8f17810 */ /* 0x048fe40007ffe0ff */
[----:B------:R-:W-:Y:S01]  /*3b720*/  IADD3 R240, R248, 0x100000, RZ ;  /* 0x00100000f8f07810 */ /* 0x000fe20007ffe0ff */
[----:B------:R1:W-:Y:S04]  /*3b730*/  STL.64 [R1+0x2288], R238 ;  /* 0x002288ee01007387 */ /* 0x0003e80000100a00 */
[----:B------:R1:W-:Y:S04]  /*3b740*/  LDGSTS.E [R241+-0x5e000], [R238.64], !P6 ;  /* 0xa2000000eef17fae */ /* 0x0003e8000f121844 */
[----:B------:R-:W-:Y:S04]  /*3b750*/  STL.64 [R1+0x2280], R244 ;  /* 0x002280f401007387 */ /* 0x000fe80000100a00 */
[----:B------:R3:W-:Y:S04]  /*3b760*/  LDGSTS.E [R240+-0x5de00], [R244.64], !P6 ;  /* 0xa2200000f4f07fae */ /* 0x0007e8000f121844 */
[----:B------:R4:W-:Y:S01]  /*3b770*/  STL.64 [R1+0x2278], R234 ;  /* 0x002278ea01007387 */ /* 0x0009e20000100a00 */
[----:B-1----:R-:W-:-:S03]  /*3b780*/  IMAD.WIDE R238, R252, 0x4, R228 ;  /* 0x00000004fcee7825 */ /* 0x002fc600078e02e4 */
[----:B------:R4:W-:Y:S01]  /*3b790*/  LDGSTS.E [R236+-0x5d000], [R234.64], !P2 ;  /* 0xa3000000eaec7fae */ /* 0x0009e2000d121844 */
[----:B---3--:R-:W-:Y:S01]  /*3b7a0*/  IMAD.WIDE R240, R252, 0x4, R232 ;  /* 0x00000004fcf07825 */ /* 0x008fe200078e02e8 */
[C---:B------:R-:W-:Y:S02]  /*3b7b0*/  IADD3 R233, R248.reuse, 0x100000, RZ ;  /* 0x00100000f8e97810 */ /* 0x040fe40007ffe0ff */
[C---:B------:R-:W-:Y:S02]  /*3b7c0*/  IADD3 R232, R248.reuse, 0x100000, RZ ;  /* 0x00100000f8e87810 */ /* 0x040fe40007ffe0ff */
[----:B----4-:R-:W-:Y:S02]  /*3b7d0*/  IADD3 R234, R248, 0x100000, RZ ;  /* 0x00100000f8ea7810 */ /* 0x010fe40007ffe0ff */
[C---:B------:R-:W-:Y:S01]  /*3b7e0*/  IADD3 R235, R0.reuse, -0xa9, RZ ;  /* 0xffffff5700eb7810 */ /* 0x040fe20007ffe0ff */
[----:B------:R-:W-:Y:S01]  /*3b7f0*/  STL.64 [R1+0x2270], R240 ;  /* 0x002270f001007387 */ /* 0x000fe20000100a00 */
[----:B------:R-:W-:-:S02]  /*3b800*/  IADD3 R228, R0, -0xad, RZ ;  /* 0xffffff5300e47810 */ /* 0x000fc40007ffe0ff */
[----:B------:R-:W-:Y:S01]  /*3b810*/  IADD3 R243, R0, -0xa1, RZ ;  /* 0xffffff5f00f37810 */ /* 0x000fe20007ffe0ff */
[----:B------:R1:W-:Y:S01]  /*3b820*/  LDGSTS.E [R234+-0x5ce00], [R240.64], !P2 ;  /* 0xa3200000f0ea7fae */ /* 0x0003e2000d121844 */
[----:B------:R-:W-:-:S03]  /*3b830*/  ISETP.GE.U32.AND P2, PT, R235, 0x7ffffed8, PT ;  /* 0x7ffffed8eb00780c */ /* 0x000fc60003f46070 */
[----:B------:R3:W-:Y:S01]  /*3b840*/  STL.64 [R1+0x2268], R230 ;  /* 0x002268e601007387 */ /* 0x0007e20000100a00 */
[----:B------:R-:W-:-:S03]  /*3b850*/  IADD3 R229, R248, 0x100000, RZ ;  /* 0x00100000f8e57810 */ /* 0x000fc60007ffe0ff */
[----:B------:R3:W-:Y:S01]  /*3b860*/  LDGSTS.E [R233+-0x5c000], [R230.64], !P1 ;  /* 0xa4000000e6e97fae */ /* 0x0007e2000c921844 */
[----:B------:R-:W-:-:S03]  /*3b870*/  ISETP.GE.U32.AND P0, PT, R243, 0x7ffffee0, PT ;  /* 0x7ffffee0f300780c */ /* 0x000fc60003f06070 */
[----:B------:R4:W-:Y:S01]  /*3b880*/  LDGSTS.E [R232+-0x5be00], [R238.64], !P1 ;  /* 0xa4200000eee87fae */ /* 0x0009e2000c921844 */
[----:B------:R-:W-:Y:S01]  /*3b890*/  ISETP.GE.U32.AND P1, PT, R228, 0x7ffffed4, PT ;  /* 0x7ffffed4e400780c */ /* 0x000fe20003f26070 */
[----:B-1----:R-:W-:Y:S01]  /*3b8a0*/  IMAD.WIDE R234, R252, 0x4, R224 ;  /* 0x00000004fcea7825 */ /* 0x002fe200078e02e0 */
[C---:B------:R-:W-:Y:S01]  /*3b8b0*/  IADD3 R228, R248.reuse, 0x100000, RZ ;  /* 0x00100000f8e47810 */ /* 0x040fe20007ffe0ff */
[----:B------:R-:W-:Y:S01]  /*3b8c0*/  STL.64 [R1+0x2260], R238 ;  /* 0x002260ee01007387 */ /* 0x000fe20000100a00 */
[C---:B------:R-:W-:Y:S02]  /*3b8d0*/  IADD3 R224, R248.reuse, 0x100000, RZ ;  /* 0x00100000f8e07810 */ /* 0x040fe40007ffe0ff */
[----:B---3--:R-:W-:Y:S01]  /*3b8e0*/  IADD3 R230, R248, 0x100000, RZ ;  /* 0x00100000f8e67810 */ /* 0x008fe20007ffe0ff */
[----:B------:R1:W-:Y:S01]  /*3b8f0*/  STL.64 [R1+0x2258], R226 ;  /* 0x002258e201007387 */ /* 0x0003e20000100a00 */
[----:B------:R-:W-:-:S03]  /*3b900*/  IADD3 R242, R0, -0xa5, RZ ;  /* 0xffffff5b00f27810 */ /* 0x000fc60007ffe0ff */
[----:B------:R1:W-:Y:S04]  /*3b910*/  LDGSTS.E [R230+-0x5b000], [R226.64], !P4 ;  /* 0xa5000000e2e67fae */ /* 0x0003e8000e121844 */
[----:B------:R-:W-:Y:S04]  /*3b920*/  STL.64 [R1+0x2250], R234 ;  /* 0x002250ea01007387 */ /* 0x000fe80000100a00 */
[----:B------:R3:W-:Y:S01]  /*3b930*/  LDGSTS.E [R229+-0x5ae00], [R234.64], !P4 ;  /* 0xa5200000eae57fae */ /* 0x0007e2000e121844 */
[----:B------:R-:W-:-:S03]  /*3b940*/  ISETP.GE.U32.AND P6, PT, R242, 0x7ffffedc, PT ;  /* 0x7ffffedcf200780c */ /* 0x000fc60003fc6070 */
[----:B------:R-:W-:Y:S01]  /*3b950*/  STL.64 [R1+0x2248], R222 ;  /* 0x002248de01007387 */ /* 0x000fe20000100a00 */
[----:B-1----:R-:W-:-:S03]  /*3b960*/  IMAD.WIDE R226, R252, 0x4, R216 ;  /* 0x00000004fce27825 */ /* 0x002fc600078e02d8 */
[----:B------:R1:W-:Y:S01]  /*3b970*/  LDGSTS.E [R228+-0x5a000], [R222.64], !P3 ;  /* 0xa6000000dee47fae */ /* 0x0003e2000d921844 */
[----:B------:R-:W-:-:S03]  /*3b980*/  IADD3 R216, R248, 0x100000, RZ ;  /* 0x00100000f8d87810 */ /* 0x000fc60007ffe0ff */
[----:B------:R1:W-:Y:S04]  /*3b990*/  STL.64 [R1+0x2240], R220 ;  /* 0x002240dc01007387 */ /* 0x0003e80000100a00 */
[----:B------:R1:W-:Y:S04]  /*3b9a0*/  LDGSTS.E [R224+-0x59e00], [R220.64], !P3 ;  /* 0xa6200000dce07fae */ /* 0x0003e8000d921844 */
[----:B------:R3:W-:Y:S01]  /*3b9b0*/  STL.64 [R1+0x2238], R218 ;  /* 0x002238da01007387 */ /* 0x0007e20000100a00 */
[C---:B-1----:R-:W-:Y:S02]  /*3b9c0*/  IADD3 R221, R248.reuse, 0x100000, RZ ;  /* 0x00100000f8dd7810 */ /* 0x042fe40007ffe0ff */
[----:B------:R-:W-:Y:S01]  /*3b9d0*/  IADD3 R220, R248, 0x100000, RZ ;  /* 0x00100000f8dc7810 */ /* 0x000fe20007ffe0ff */
[----:B------:R-:W-:Y:S04]  /*3b9e0*/  STL.64 [R1+0x2230], R226 ;  /* 0x002230e201007387 */ /* 0x000fe80000100a00 */
[----:B------:R3:W-:Y:S04]  /*3b9f0*/  LDGSTS.E [R221+-0x59000], [R218.64], !P5 ;  /* 0xa7000000dadd7fae */ /* 0x0007e8000e921844 */
[----:B------:R1:W-:Y:S04]  /*3ba00*/  LDGSTS.E [R220+-0x58e00], [R226.64], !P5 ;  /* 0xa7200000e2dc7fae */ /* 0x0003e8000e921844 */
[----:B------:R4:W-:Y:S04]  /*3ba10*/  STL.64 [R1+0x2228], R214 ;  /* 0x002228d601007387 */ /* 0x0009e80000100a00 */
[----:B------:R4:W-:Y:S01]  /*3ba20*/  LDGSTS.E [R216+-0x58000], [R214.64], !P0 ;  /* 0xa8000000d6d87fae */ /* 0x0009e2000c121844 */
[----:B---3--:R-:W-:-:S04]  /*3ba30*/  IMAD.WIDE R218, R252, 0x4, R208 ;  /* 0x00000004fcda7825 */ /* 0x008fc800078e02d0 */
[----:B-1----:R-:W-:Y:S01]  /*3ba40*/  IMAD.WIDE R220, R252, 0x4, R212 ;  /* 0x00000004fcdc7825 */ /* 0x002fe200078e02d4 */
[C---:B------:R-:W-:Y:S02]  /*3ba50*/  IADD3 R213, R248.reuse, 0x100000, RZ ;  /* 0x00100000f8d57810 */ /* 0x040fe40007ffe0ff */
[C---:B------:R-:W-:Y:S02]  /*3ba60*/  IADD3 R212, R248.reuse, 0x100000, RZ ;  /* 0x00100000f8d47810 */ /* 0x040fe40007ffe0ff */
[----:B----4-:R-:W-:Y:S02]  /*3ba70*/  IADD3 R214, R248, 0x100000, RZ ;  /* 0x00100000f8d67810 */ /* 0x010fe40007ffe0ff */
[C---:B------:R-:W-:Y:S01]  /*3ba80*/  IADD3 R215, R0.reuse, -0xbd, RZ ;  /* 0xffffff4300d77810 */ /* 0x040fe20007ffe0ff */
[----:B------:R-:W-:Y:S01]  /*3ba90*/  STL.64 [R1+0x2220], R220 ;  /* 0x002220dc01007387 */ /* 0x000fe20000100a00 */
[C---:B------:R-:W-:Y:S02]  /*3baa0*/  IADD3 R231, R0.reuse, -0xb1, RZ ;  /* 0xffffff4f00e77810 */ /* 0x040fe40007ffe0ff */
[C---:B------:R-:W-:Y:S01]  /*3bab0*/  IADD3 R208, R0.reuse, -0xc1, RZ ;  /* 0xffffff3f00d07810 */ /* 0x040fe20007ffe0ff */
[----:B------:R1:W-:Y:S01]  /*3bac0*/  LDGSTS.E [R214+-0x57e00], [R220.64], !P0 ;  /* 0xa8200000dcd67fae */ /* 0x0003e2000c121844 */
[----:B------:R-:W-:-:S02]  /*3bad0*/  IADD3 R223, R0, -0xb5, RZ ;  /* 0xffffff4b00df7810 */ /* 0x000fc40007ffe0ff */
[----:B------:R-:W-:Y:S01]  /*3bae0*/  ISETP.GE.U32.AND P0, PT, R215, 0x7ffffec4, PT ;  /* 0x7ffffec4d700780c */ /* 0x000fe20003f06070 */
[----:B------:R3:W-:Y:S01]  /*3baf0*/  STL.64 [R1+0x2218], R210 ;  /* 0x002218d201007387 */ /* 0x0007e20000100a00 */
[----:B------:R-:W-:-:S03]  /*3bb00*/  ISETP.GE.U32.AND P4, PT, R231, 0x7ffffed0, PT ;  /* 0x7ffffed0e700780c */ /* 0x000fc60003f86070 */
[----:B------:R3:W-:Y:S01]  /*3bb10*/  LDGSTS.E [R213+-0x57000], [R210.64], !P6 ;  /* 0xa9000000d2d57fae */ /* 0x0007e2000f121844 */
[----:B------:R-:W-:-:S03]  /*3bb20*/  IADD3 R209, R248, 0x100000, RZ ;  /* 0x00100000f8d17810 */ /* 0x000fc60007ffe0ff */
[----:B------:R4:W-:Y:S01]  /*3bb30*/  LDGSTS.E [R212+-0x56e00], [R218.64], !P6 ;  /* 0xa9200000dad47fae */ /* 0x0009e2000f121844 */
[----:B------:R-:W-:Y:S01]  /*3bb40*/  ISETP.GE.U32.AND P6, PT, R208, 0x7ffffec0, PT ;  /* 0x7ffffec0d000780c */ /* 0x000fe20003fc6070 */
[----:B-1----:R-:W-:Y:S01]  /*3bb50*/  IMAD.WIDE R214, R252, 0x4, R204 ;  /* 0x00000004fcd67825 */ /* 0x002fe200078e02cc */
[C---:B------:R-:W-:Y:S01]  /*3bb60*/  IADD3 R208, R248.reuse, 0x100000, RZ ;  /* 0x00100000f8d07810 */ /* 0x040fe20007ffe0ff */
[----:B------:R-:W-:Y:S01]  /*3bb70*/  STL.64 [R1+0x2210], R218 ;  /* 0x002210da01007387 */ /* 0x000fe20000100a00 */
[----:B------:R-:W-:Y:S02]  /*3bb80*/  ISETP.GE.U32.AND P3, PT, R223, 0x7ffffecc, PT ;  /* 0x7ffffeccdf00780c */ /* 0x000fe40003f66070 */
[C---:B---3--:R-:W-:Y:S02]  /*3bb90*/  IADD3 R210, R248.reuse, 0x100000, RZ ;  /* 0x00100000f8d27810 */ /* 0x048fe40007ffe0ff */
[----:B------:R-:W-:Y:S01]  /*3bba0*/  IADD3 R204, R248, 0x100000, RZ ;  /* 0x00100000f8cc7810 */ /* 0x000fe20007ffe0ff */
        /* <DEDUP_REMOVED lines=64> */
[----:B--2---:R-:W-:-:S04]  /*3bfb0*/  IMAD.WIDE R178, R252, 0x4, R168 ;  /* 0x00000004fcb27825 */ /* 0x004fc800078e02a8 */
[----:B-1----:R-:W-:Y:S01]  /*3bfc0*/  IMAD.WIDE R180, R252, 0x4, R172 ;  /* 0x00000004fcb47825 */ /* 0x002fe200078e02ac */
[C---:B------:R-:W-:Y:S02]  /*3bfd0*/  IADD3 R173, R248.reuse, 0x100000, RZ ;  /* 0x00100000f8ad7810 */ /* 0x040fe40007ffe0ff */
[C---:B------:R-:W-:Y:S02]  /*3bfe0*/  IADD3 R172, R248.reuse, 0x100000, RZ ;  /* 0x00100000f8ac7810 */ /* 0x040fe40007ffe0ff */
[----:B---3--:R-:W-:Y:S02]  /*3bff0*/  IADD3 R174, R248, 0x100000, RZ ;  /* 0x00100000f8ae7810 */ /* 0x008fe40007ffe0ff */
        /* <DEDUP_REMOVED lines=17> */
[C---:B--2---:R-:W-:Y:S02]  /*3c110*/  IADD3 R170, R248.reuse, 0x100000, RZ ;  /* 0x00100000f8aa7810 */ /* 0x044fe40007ffe0ff */
        /* <DEDUP_REMOVED lines=55> */
[----:B------:R1:W-:Y:S01]  /*3c490*/  STL.64 [R1+0x2390], R140 ;  /* 0x0023908c01007387 */ /* 0x0003e20000100a00 */
[----:B------:R-:W-:-:S03]  /*3c4a0*/  IMAD.WIDE R134, R252, 0x4, R134 ;  /* 0x00000004fc867825 */ /* 0x000fc600078e0286 */
[----:B------:R1:W-:Y:S04]  /*3c4b0*/  LDGSTS.E [R144+-0x45e00], [R140.64], !P4 ;  /* 0xba2000008c907fae */ /* 0x0003e8000e121844 */
[----:B------:R2:W-:Y:S01]  /*3c4c0*/  STL.64 [R1+0x23a8], R138 ;  /* 0x0023a88a01007387 */ /* 0x0005e20000100a00 */
[C---:B-1----:R-:W-:Y:S02]  /*3c4d0*/  IADD3 R141, R248.reuse, 0x100000, RZ ;  /* 0x00100000f88d7810 */ /* 0x042fe40007ffe0ff */
[----:B------:R-:W-:Y:S01]  /*3c4e0*/  IADD3 R140, R248, 0x100000, RZ ;  /* 0x00100000f88c7810 */ /* 0x000fe20007ffe0ff */
[----:B------:R-:W-:Y:S04]  /*3c4f0*/  STL.64 [R1+0x23b0], R146 ;  /* 0x0023b09201007387 */ /* 0x000fe80000100a00 */
[----:B------:R2:W-:Y:S01]  /*3c500*/  LDGSTS.E [R141+-0x45000], [R138.64], !P3 ;  /* 0xbb0000008a8d7fae */ /* 0x0005e2000d921844 */
[----:B------:R-:W-:-:S03]  /*3c510*/  IMAD.WIDE R130, R252, 0x4, R130 ;  /* 0x00000004fc827825 */ /* 0x000fc600078e0282 */
        /* <DEDUP_REMOVED lines=13> */
[----:B------:R-:W-:Y:S01]  /*3c5f0*/  IADD3 R143, R0, -0x86, RZ ;  /* 0xffffff7a008f7810 */ /* 0x000fe20007ffe0ff */
[----:B------:R-:W-:Y:S01]  /*3c600*/  IMAD.WIDE R126, R252, 0x4, R126 ;  /* 0x00000004fc7e7825 */ /* 0x000fe200078e027e */
[----:B------:R-:W-:Y:S01]  /*3c610*/  ISETP.GE.U32.AND P5, PT, R135, 0x7ffffef3, PT ;  /* 0x7ffffef38700780c */ /* 0x000fe20003fa6070 */
[----:B------:R2:W-:Y:S01]  /*3c620*/  STL.64 [R1+0x23c8], R130 ;  /* 0x0023c88201007387 */ /* 0x0005e20000100a00 */
[----:B------:R-:W-:-:S03]  /*3c630*/  ISETP.GE.U32.AND P1, PT, R151, 0x7ffffeff, PT ;  /* 0x7ffffeff9700780c */ /* 0x000fc60003f26070 */
[----:B------:R2:W-:Y:S01]  /*3c640*/  LDGSTS.E [R133+-0x43000], [R130.64], !P0 ;  /* 0xbd00000082857fae */ /* 0x0005e2000c121844 */
[----:B------:R-:W-:Y:S01]  /*3c650*/  IADD3 R129, R248, 0x100000, RZ ;  /* 0x00100000f8817810 */ /* 0x000fe20007ffe0ff */
[----:B------:R-:W-:Y:S02]  /*3c660*/  IMAD.WIDE R122, R252, 0x4, R122 ;  /* 0x00000004fc7a7825 */ /* 0x000fe400078e027a */
[----:B------:R3:W-:Y:S01]  /*3c670*/  LDGSTS.E [R132+-0x42e00], [R138.64], !P0 ;  /* 0xbd2000008a847fae */ /* 0x0007e2000c121844 */
[----:B------:R-:W-:Y:S01]  /*3c680*/  ISETP.GE.U32.AND P0, PT, R128, 0x7ffffeef, PT ;  /* 0x7ffffeef8000780c */ /* 0x000fe20003f06070 */
[----:B-1----:R-:W-:Y:S01]  /*3c690*/  IMAD.WIDE R134, R252, 0x4, R124 ;  /* 0x00000004fc867825 */ /* 0x002fe200078e027c */
[C---:B------:R-:W-:Y:S01]  /*3c6a0*/  IADD3 R128, R248.reuse, 0x100000, RZ ;  /* 0x00100000f8807810 */ /* 0x040fe20007ffe0ff */
[----:B------:R-:W-:Y:S01]  /*3c6b0*/  STL.64 [R1+0x23d0], R138 ;  /* 0x0023d08a01007387 */ /* 0x000fe20000100a00 */
[----:B------:R-:W-:Y:S02]  /*3c6c0*/  ISETP.GE.U32.AND P4, PT, R143, 0x7ffffefb, PT ;  /* 0x7ffffefb8f00780c */ /* 0x000fe40003f86070 */
[----:B--2---:R-:W-:Y:S01]  /*3c6d0*/  IADD3 R130, R248, 0x100000, RZ ;  /* 0x00100000f8827810 */ /* 0x004fe20007ffe0ff */
[----:B------:R-:W-:Y:S01]  /*3c6e0*/  IMAD.WIDE R120, R252, 0x4, R120 ;  /* 0x00000004fc787825 */ /* 0x000fe200078e0278 */
[C---:B------:R-:W-:Y:S01]  /*3c6f0*/  IADD3 R124, R248.reuse, 0x100000, RZ ;  /* 0x00100000f87c7810 */ /* 0x040fe20007ffe0ff */
[----:B------:R1:W-:Y:S01]  /*3c700*/  STL.64 [R1+0x23d8], R126 ;  /* 0x0023d87e01007387 */ /* 0x0003e20000100a00 */
[----:B------:R-:W-:-:S02]  /*3c710*/  LOP3.LUT R249, R248, 0x20, RZ, 0x3c, !PT ;  /* 0x00000020f8f97812 */ /* 0x000fc400078e3cff */
[----:B------:R-:W-:Y:S01]  /*3c720*/  IADD3 R142, R0, -0x8a, RZ ;  /* 0xffffff76008e7810 */ /* 0x000fe20007ffe0ff */
[----:B------:R1:W-:Y:S01]  /*3c730*/  LDGSTS.E [R130+-0x42000], [R126.64], !P6 ;  /* 0xbe0000007e827fae */ /* 0x0003e2000f121844 */
[----:B------:R-:W-:-:S03]  /*3c740*/  IMAD.WIDE R118, R252, 0x4, R118 ;  /* 0x00000004fc767825 */ /* 0x000fc600078e0276 */
        /* <DEDUP_REMOVED lines=35> */
[C---:B------:R-:W-:Y:S01]  /*3c980*/  IADD3 R109, R249.reuse, 0x100000, RZ ;  /* 0x00100000f96d7810 */ /* 0x040fe20007ffe0ff */
[----:B------:R-:W-:Y:S02]  /*3c990*/  IMAD.WIDE R102, R252, 0x4, R102 ;  /* 0x00000004fc667825 */ /* 0x000fe400078e0266 */
[----:B------:R3:W-:Y:S01]  /*3c9a0*/  LDGSTS.E [R112+-0x5da00], [R118.64], !P3 ;  /* 0xa260000076707fae */ /* 0x0007e2000d921844 */
[----:B------:R-:W-:Y:S01]  /*3c9b0*/  ISETP.GE.U32.AND P3, PT, R108, 0x7ffffedb, PT ;  /* 0x7ffffedb6c00780c */ /* 0x000fe20003f66070 */
[C---:B-1----:R-:W-:Y:S01]  /*3c9c0*/  IMAD.WIDE R114, R252.reuse, 0x4, R104 ;  /* 0x00000004fc727825 */ /* 0x042fe200078e0268 */
[----:B------:R-:W-:Y:S01]  /*3c9d0*/  IADD3 R108, R249, 0x100000, RZ ;  /* 0x00100000f96c7810 */ /* 0x000fe20007ffe0ff */
[----:B------:R-:W-:Y:S01]  /*3c9e0*/  STL.64 [R1+0x2150], R118 ;  /* 0x0021507601007387 */ /* 0x000fe20000100a00 */
[----:B------:R-:W-:Y:S02]  /*3c9f0*/  ISETP.GE.U32.AND P2, PT, R123, 0x7ffffee7, PT ;  /* 0x7ffffee77b00780c */ /* 0x000fe40003f46070 */
[C---:B--2---:R-:W-:Y:S01]  /*3ca00*/  IADD3 R110, R249.reuse, 0x100000, RZ ;  /* 0x00100000f96e7810 */ /* 0x044fe20007ffe0ff */
[----:B------:R-:W-:Y:S01]  /*3ca10*/  IMAD.WIDE R100, R252, 0x4, R100 ;  /* 0x00000004fc647825 */ /* 0x000fe200078e0264 */
[----:B------:R-:W-:Y:S01]  /*3ca20*/  IADD3 R104, R249, 0x100000, RZ ;  /* 0x00100000f9687810 */ /* 0x000fe20007ffe0ff */
[----:B------:R1:W-:Y:S01]  /*3ca30*/  STL.64 [R1+0x2148], R106 ;  /* 0x0021486a01007387 */ /* 0x0003e20000100a00 */
[----:B------:R-:W-:-:S03]  /*3ca40*/  IADD3 R122, R0, -0x9e, RZ ;  /* 0xffffff62007a7810 */ /* 0x000fc60007ffe0ff */
        /* <DEDUP_REMOVED lines=179> */
[----:B------:R-:W-:Y:S01]  /*3d580*/  IADD3 R28, R0, -0xf6, RZ ;  /* 0xffffff0a001c7810 */ /* 0x000fe20007ffe0ff */
[----:B------:R1:W-:Y:S01]  /*3d590*/  LDGSTS.E [R34+-0x4aa00], [R40.64], !P1 ;  /* 0xb560000028227fae */ /* 0x0003e2000c921844 */
[----:B------:R-:W-:Y:S01]  /*3d5a0*/  ISETP.GE.U32.AND P1, PT, R35, 0x7ffffe8f, PT ;  /* 0x7ffffe8f2300780c */ /* 0x000fe20003f26070 */
[----:B------:R-:W-:-:S02]  /*3d5b0*/  IMAD.WIDE R26, R252, 0x4, R26 ;  /* 0x00000004fc1a7825 */ /* 0x000fc400078e021a */
        /* <DEDUP_REMOVED lines=8> */
[C---:B------:R-:W-:Y:S01]  /*3d640*/  IADD3 R28, R249.reuse, 0x100000, RZ ;  /* 0x00100000f91c7810 */ /* 0x040fe20007ffe0ff */
[----:B------:R-:W-:Y:S01]  /*3d650*/  STL.64 [R1+0x5f0], R38 ;  /* 0x0005f02601007387 */ /* 0x000fe20000100a00 */
[C---:B------:R-:W-:Y:S02]  /*3d660*/  IADD3 R24, R249.reuse, 0x100000, RZ ;  /* 0x00100000f9187810 */ /* 0x040fe40007ffe0ff */
[----:B--2---:R-:W-:Y:S01]  /*3d670*/  IADD3 R30, R249, 0x100000, RZ ;  /* 0x00100000f91e7810 */ /* 0x004fe20007ffe0ff */
[C---:B------:R-:W-:Y:S01]  /*3d680*/  IMAD.WIDE R20, R252.reuse, 0x4, R20 ;  /* 0x00000004fc147825 */ /* 0x040fe200078e0214 */
[----:B------:R1:W-:Y:S04]  /*3d690*/  STL.64 [R1+0x5e8], R26 ;  /* 0x0005e81a01007387 */ /* 0x0003e80000100a00 */
[----:B------:R1:W-:Y:S01]  /*3d6a0*/  LDGSTS.E [R30+-0x48c00], [R26.64], !P3 ;  /* 0xb74000001a1e7fae */ /* 0x0003e2000d921844 */
[----:B------:R-:W-:-:S03]  /*3d6b0*/  IMAD.WIDE R18, R252, 0x4, R18 ;  /* 0x00000004fc127825 */ /* 0x000fc600078e0212 */
[----:B------:R-:W-:Y:S04]  /*3d6c0*/  STL.64 [R1+0x22a0], R34 ;  /* 0x0022a02201007387 */ /* 0x000fe80000100a00 */
[----:B------:R2:W-:Y:S04]  /*3d6d0*/  LDGSTS.E [R29+-0x48a00], [R34.64], !P3 ;  /* 0xb7600000221d7fae */ /* 0x0005e8000d921844 */
[----:B------:R-:W-:Y:S01]  /*3d6e0*/  STL.64 [R1+0x22b8], R22 ;  /* 0x0022b81601007387 */ /* 0x000fe20000100a00 */
[----:B-1----:R-:W-:-:S03]  /*3d6f0*/  IMAD.WIDE R26, R252, 0x4, R16 ;  /* 0x00000004fc1a7825 */ /* 0x002fc600078e0210 */
[----:B------:R1:W-:Y:S04]  /*3d700*/  LDGSTS.E [R28+-0x47c00], [R22.64], !P5 ;  /* 0xb8400000161c7fae */ /* 0x0003e8000e921844 */
[----:B------:R1:W-:Y:S04]  /*3d710*/  STL.64 [R1+0x22c0], R20 ;  /* 0x0022c01401007387 */ /* 0x0003e80000100a00 */
[----:B------:R1:W-:Y:S01]  /*3d720*/  LDGSTS.E [R24+-0x47a00], [R20.64], !P5 ;  /* 0xb860000014187fae */ /* 0x0003e2000e921844 */
[----:B------:R-:W-:Y:S01]  /*3d730*/  IMAD.WIDE R14, R252, 0x4, R14 ;  /* 0x00000004fc0e7825 */ /* 0x000fe200078e020e */
[----:B------:R-:W-:-:S02]  /*3d740*/  IADD3 R43, R0, -0xea, RZ ;  /* 0xffffff16002b7810 */ /* 0x000fc40007ffe0ff */
[----:B------:R2:W-:Y:S01]  /*3d750*/  STL.64 [R1+0x22d8], R18 ;  /* 0x0022d81201007387 */ /* 0x0005e20000100a00 */
[C---:B-1----:R-:W-:Y:S02]  /*3d760*/  IADD3 R21, R249.reuse, 0x100000, RZ ;  /* 0x00100000f9157810 */ /* 0x042fe40007ffe0ff */
[----:B------:R-:W-:-:S03]  /*3d770*/  IADD3 R20, R249, 0x100000, RZ ;  /* 0x00100000f9147810 */ /* 0x000fc60007ffe0ff */
[----:B------:R2:W-:Y:S01]  /*3d780*/  LDGSTS.E [R21+-0x46c00], [R18.64], !P0 ;  /* 0xb940000012157fae */ /* 0x0005e2000c121844 */
[----:B------:R-:W-:-:S03]  /*3d790*/  IMAD.WIDE R10, R252, 0x4, R10 ;  /* 0x00000004fc0a7825 */ /* 0x000fc600078e020a */
[----:B------:R1:W-:Y:S01]  /*3d7a0*/  LDGSTS.E [R20+-0x46a00], [R26.64], !P0 ;  /* 0xb96000001a147fae */ /* 0x0003e2000c121844 */
[----:B------:R-:W-:-:S03]  /*3d7b0*/  ISETP.GE.U32.AND P6, PT, R43, 0x7ffffe97, PT ;  /* 0x7ffffe972b00780c */ /* 0x000fc60003fc6070 */
[----:B------:R-:W-:Y:S01]  /*3d7c0*/  STL.64 [R1+0x22e0], R26 ;  /* 0x0022e01a01007387 */ /* 0x000fe20000100a00 */
[----:B--2---:R-:W-:-:S03]  /*3d7d0*/  IMAD.WIDE R18, R252, 0x4, R8 ;  /* 0x00000004fc127825 */ /* 0x004fc600078e0208 */
[----:B------:R2:W-:Y:S01]  /*3d7e0*/  STL.64 [R1+0x22f8], R14 ;  /* 0x0022f80e01007387 */ /* 0x0005e20000100a00 */
[----:B-1----:R-:W-:-:S03]  /*3d7f0*/  IMAD.WIDE R20, R252, 0x4, R12 ;  /* 0x00000004fc147825 */ /* 0x002fc600078e020c */
[----:B------:R-:W3:Y:S04]  /*3d800*/  LDL.LU.64 R244, [R1] ;  /* 0x0000000001f47983 */ /* 0x000ee80000300a00 */
[----:B------:R-:W-:Y:S04]  /*3d810*/  STL.64 [R1+0x2300], R20 ;  /* 0x0023001401007387 */ /* 0x000fe80000100a00 */
[----:B------:R1:W-:Y:S04]  /*3d820*/  STL.64 [R1+0x2318], R10 ;  /* 0x0023180a01007387 */ /* 0x0003e80000100a00 */
[----:B------:R-:W-:Y:S01]  /*3d830*/  STL.64 [R1+0x2320], R18 ;  /* 0x0023201201007387 */ /* 0x000fe20000100a00 */
[----:B------:R-:W-:-:S03]  /*3d840*/  IADD3 R16, R249, 0x100000, RZ ;  /* 0x00100000f9107810 */ /* 0x000fc60007ffe0ff */
[----:B------:R-:W4:Y:S01]  /*3d850*/  LDL.LU.64 R240, [R1+0x8] ;  /* 0x0000080001f07983 */ /* 0x000f220000300a00 */
[----:B------:R-:W-:-:S03]  /*3d860*/  IMAD.WIDE R6, R252, 0x4, R6 ;  /* 0x00000004fc067825 */ /* 0x000fc600078e0206 */
[----:B------:R-:W4:Y:S01]  /*3d870*/  LDL.LU.64 R234, [R1+0x10] ;  /* 0x0000100001ea7983 */ /* 0x000f220000300a00 */
[----:B------:R-:W-:-:S03]  /*3d880*/  IMAD.WIDE R2, R252, 0x4, R2 ;  /* 0x00000004fc027825 */ /* 0x000fc600078e0202 */
[----:B------:R1:W-:Y:S04]  /*3d890*/  LDGSTS.E [R16+-0x45c00], [R14.64], !P6 ;  /* 0xba4000000e107fae */ /* 0x0003e8000f121844 */
[----:B------:R-:W4:Y:S04]  /*3d8a0*/  LDL.LU.64 R236, [R1+0x18] ;  /* 0x0000180001ec7983 */ /* 0x000f280000300a00 */
[----:B------:R-:W-:Y:S01]  /*3d8b0*/  STL.64 [R1+0x2338], R6 ;  /* 0x0023380601007387 */ /* 0x000fe20000100a00 */
[----:B-1----:R-:W-:-:S05]  /*3d8c0*/  IMAD.WIDE R16, R252, 0x4, R4 ;  /* 0x00000004fc107825 */ /* 0x002fca00078e0204 */
[----:B------:R-:W-:Y:S04]  /*3d8d0*/  STL.64 [R1+0x2340], R16 ;  /* 0x0023401001007387 */ /* 0x000fe80000100a00 */
[----:B------:R1:W-:Y:S04]  /*3d8e0*/  STL.64 [R1+0x2358], R2 ;  /* 0x0023580201007387 */ /* 0x0003e80000100a00 */
[----:B------:R-:W4:Y:S01]  /*3d8f0*/  LDL.LU.64 R238, [R1+0x20] ;  /* 0x0000200001ee7983 */ /* 0x000f220000300a00 */
[----:B------:R-:W-:-:S04]  /*3d900*/  IADD3 R42, R0, -0xee, RZ ;  /* 0xffffff12002a7810 */ /* 0x000fc80007ffe0ff */
[----:B------:R-:W-:Y:S02]  /*3d910*/  ISETP.GE.U32.AND P2, PT, R42, 0x7ffffe93, PT ;  /* 0x7ffffe932a00780c */ /* 0x000fe40003f46070 */
[C---:B--2---:R-:W-:Y:S02]  /*3d920*/  IADD3 R14, R249.reuse, 0x100000, RZ ;  /* 0x00100000f90e7810 */ /* 0x044fe40007ffe0ff */
[C---:B------:R-:W-:Y:S02]  /*3d930*/  IADD3 R13, R249.reuse, 0x100000, RZ ;  /* 0x00100000f90d7810 */ /* 0x040fe40007ffe0ff */
[C---:B------:R-:W-:Y:S01]  /*3d940*/  IADD3 R31, R0.reuse, -0xfa, RZ ;  /* 0xffffff06001f7810 */ /* 0x040fe20007ffe0ff */
[----:B------:R2:W-:Y:S01]  /*3d950*/  LDGSTS.E [R14+-0x45a00], [R20.64], !P6 ;  /* 0xba600000140e7fae */ /* 0x0005e2000f121844 */
[----:B------:R-:W-:Y:S02]  /*3d960*/  IADD3 R12, R249, 0x100000, RZ ;  /* 0x00100000f90c7810 */ /* 0x000fe40007ffe0ff */
[----:B------:R-:W-:-:S02]  /*3d970*/  IADD3 R8, R0, -0x8b, RZ ;  /* 0xffffff7500087810 */ /* 0x000fc40007ffe0ff */
[----:B------:R-:W-:Y:S01]  /*3d980*/  IADD3 R15, R0, -0x87, RZ ;  /* 0xffffff79000f7810 */ /* 0x000fe20007ffe0ff */
[----:B------:R1:W-:Y:S01]  /*3d990*/  LDGSTS.E [R13+-0x44c00], [R10.64], !P2 ;  /* 0xbb4000000a0d7fae */ /* 0x0003e2000d121844 */
[----:B------:R-:W-:Y:S02]  /*3d9a0*/  ISETP.GE.U32.AND P3, PT, R31, 0x7ffffe87, PT ;  /* 0x7ffffe871f00780c */ /* 0x000fe40003f66070 */
[----:B------:R-:W-:Y:S01]  /*3d9b0*/  IADD3 R9, R249, 0x100000, RZ ;  /* 0x00100000f9097810 */ /* 0x000fe20007ffe0ff */
[----:B------:R2:W-:Y:S01]  /*3d9c0*/  LDGSTS.E [R12+-0x44a00], [R18.64], !P2 ;  /* 0xbb600000120c7fae */ /* 0x0005e2000d121844 */
[----:B------:R-:W-:Y:S02]  /*3d9d0*/  ISETP.GE.U32.AND P2, PT, R8, 0x7ffffef6, PT ;  /* 0x7ffffef60800780c */ /* 0x000fe40003f46070 */
[----:B------:R-:W-:Y:S02]  /*3d9e0*/  IADD3 R23, R0, -0xfe, RZ ;  /* 0xffffff0200177810 */ /* 0x000fe40007ffe0ff */
[----:B------:R-:W-:-:S02]  /*3d9f0*/  ISETP.GE.U32.AND P6, PT, R15, 0x7ffffefa, PT ;  /* 0x7ffffefa0f00780c */ /* 0x000fc40003fc6070 */
[C---:B-1----:R-:W-:Y:S01]  /*3da00*/  IADD3 R10, R249.reuse, 0x100000, RZ ;  /* 0x00100000f90a7810 */ /* 0x042fe20007ffe0ff */
[----:B--2---:R-:W-:Y:S01]  /*3da10*/  IMAD.WIDE R14, R252, 0x4, R246 ;  /* 0x00000004fc0e7825 */ /* 0x004fe200078e02f6 */
[----:B------:R-:W-:Y:S02]  /*3da20*/  IADD3 R11, R0, -0x8f, RZ ;  /* 0xffffff71000b7810 */ /* 0x000fe40007ffe0ff */
[----:B------:R-:W-:Y:S01]  /*3da30*/  IADD3 R8, R249, 0x100000, RZ ;  /* 0x00100000f9087810 */ /* 0x000fe20007ffe0ff */
[----:B------:R1:W-:Y:S01]  /*3da40*/  LDGSTS.E [R10+-0x43c00], [R6.64], !P1 ;  /* 0xbc400000060a7fae */ /* 0x0003e2000c921844 */
[----:B------:R-:W-:Y:S01]  /*3da50*/  ISETP.GE.U32.AND P5, PT, R23, 0x7ffffe83, PT ;  /* 0x7ffffe831700780c */ /* 0x000fe20003fa6070 */
[----:B------:R-:W-:Y:S01]  /*3da60*/  IMAD.WIDE R12, R252, 0x4, R250 ;  /* 0x00000004fc0c7825 */ /* 0x000fe200078e02fa */
[----:B------:R-:W-:Y:S01]  /*3da70*/  IADD3 R4, R249, 0x100000, RZ ;  /* 0x00100000f9047810 */ /* 0x000fe20007ffe0ff */
[----:B------:R4:W-:Y:S01]  /*3da80*/  LDGSTS.E [R9+-0x43a00], [R16.64], !P1 ;  /* 0xbc60000010097fae */ /* 0x0009e2000c921844 */
[----:B------:R-:W-:-:S03]  /*3da90*/  ISETP.GE.U32.AND P1, PT, R11, 0x7ffffef2, PT ;  /* 0x7ffffef20b00780c */ /* 0x000fc60003f26070 */
[----:B------:R2:W-:Y:S04]  /*3daa0*/  LDGSTS.E [R8+-0x42c00], [R2.64], !P4 ;  /* 0xbd40000002087fae */ /* 0x0005e8000e121844 */
[----:B------:R-:W-:Y:S04]  /*3dab0*/  STL.64 [R1+0x2360], R14 ;  /* 0x0023600e01007387 */ /* 0x000fe80000100a00 */
[----:B------:R-:W4:Y:S01]  /*3dac0*/  LDL.LU.64 R242, [R1+0x28] ;  /* 0x0000280001f27983 */ /* 0x000f220000300a00 */
[----:B--2---:R-:W-:-:S03]  /*3dad0*/  IADD3 R3, R249, 0x100000, RZ ;  /* 0x00100000f9037810 */ /* 0x004fc60007ffe0ff */
[----:B------:R2:W-:Y:S01]  /*3dae0*/  LDGSTS.E [R4+-0x42a00], [R14.64], !P4 ;  /* 0xbd6000000e047fae */ /* 0x0005e2000e121844 */
[----:B------:R-:W-:-:S03]  /*3daf0*/  IADD3 R2, R249, 0x100000, RZ ;  /* 0x00100000f9027810 */ /* 0x000fc60007ffe0ff */
[----:B------:R2:W-:Y:S01]  /*3db00*/  LDGSTS.E [R4+-0x41c00], [R12.64], !P3 ;  /* 0xbe4000000c047fae */ /* 0x0005e2000d921844 */
[----:B-1----:R-:W-:-:S04]  /*3db10*/  IADD3 R6, R0, -0x93, RZ ;  /* 0xffffff6d00067810 */ /* 0x002fc80007ffe0ff */
[----:B------:R-:W-:Y:S01]  /*3db20*/  ISETP.GE.U32.AND P4, PT, R6, 0x7ffffeee, PT ;  /* 0x7ffffeee0600780c */ /* 0x000fe20003f86070 */
[C---:B---3--:R-:W-:Y:S02]  /*3db30*/  IMAD.WIDE R10, R252.reuse, 0x4, R244 ;  /* 0x00000004fc0a7825 */ /* 0x048fe400078e02f4 */
[----:B------:R-:W3:Y:S04]  /*3db40*/  LDL.LU.64 R244, [R1+0x30] ;  /* 0x0000300001f47983 */ /* 0x000ee80000300a00 */
[----:B------:R-:W-:Y:S04]  /*3db50*/  STL.64 [R1+0x2378], R12 ;  /* 0x0023780c01007387 */ /* 0x000fe80000100a00 */
[----:B------:R1:W-:Y:S04]  /*3db60*/  STL.64 [R1+0x2380], R10 ;  /* 0x0023800a01007387 */ /* 0x0003e80000100a00 */
[----:B------:R1:W-:Y:S01]  /*3db70*/  LDGSTS.E [R3+-0x41a00], [R10.64], !P3 ;  /* 0xbe6000000a037fae */ /* 0x0003e2000d921844 */
[----:B----4-:R-:W-:-:S03]  /*3db80*/  IMAD.WIDE R8, R252, 0x4, R240 ;  /* 0x00000004fc087825 */ /* 0x010fc600078e02f0 */
[----:B------:R-:W4:Y:S04]  /*3db90*/  LDL.LU.64 R240, [R1+0x38] ;  /* 0x0000380001f07983 */ /* 0x000f280000300a00 */
[----:B------:R2:W-:Y:S01]  /*3dba0*/  STL.64 [R1+0x2398], R8 ;  /* 0x0023980801007387 */ /* 0x0005e20000100a00 */
[----:B-1----:R-:W-:-:S03]  /*3dbb0*/  IMAD.WIDE R10, R252, 0x4, R234 ;  /* 0x00000004fc0a7825 */ /* 0x002fc600078e02ea */
[----:B------:R-:W4:Y:S04]  /*3dbc0*/  LDL.LU.64 R232, [R1+0x40] ;  /* 0x0000400001e87983 */ /* 0x000f280000300a00 */
[----:B------:R2:W-:Y:S04]  /*3dbd0*/  LDGSTS.E [R2+-0x40c00], [R8.64], !P5 ;  /* 0xbf40000008027fae */ /* 0x0005e8000e921844 */
[----:B------:R4:W-:Y:S04]  /*3dbe0*/  STL.64 [R1+0x23a0], R10 ;  /* 0x0023a00a01007387 */ /* 0x0009e80000100a00 */
[----:B------:R-:W4:Y:S01]  /*3dbf0*/  LDL.LU.64 R234, [R1+0x48] ;  /* 0x0000480001ea7983 */ /* 0x000f220000300a00 */
[----:B--2---:R-:W-:Y:S01]  /*3dc00*/  IMAD.WIDE R8, R252, 0x4, R236 ;  /* 0x00000004fc087825 */ /* 0x004fe200078e02ec */
[----:B------:R-:W-:-:S02]  /*3dc10*/  IADD3 R22, R0, -0x83, RZ ;  /* 0xffffff7d00167810 */ /* 0x000fc40007ffe0ff */
[----:B------:R-:W2:Y:S01]  /*3dc20*/  LDL.LU.64 R236, [R1+0x50] ;  /* 0x0000500001ec7983 */ /* 0x000ea20000300a00 */
[----:B------:R-:W-:-:S03]  /*3dc30*/  IMAD.WIDE R6, R252, 0x4, R238 ;  /* 0x00000004fc067825 */ /* 0x000fc600078e02ee */
[----:B------:R1:W-:Y:S04]  /*3dc40*/  STL.64 [R1+0x5e0], R8 ;  /* 0x0005e00801007387 */ /* 0x0003e80000100a00 */
[----:B------:R-:W2:Y:S01]  /*3dc50*/  LDL.LU.64 R238, [R1+0x58] ;  /* 0x0000580001ee7983 */ /* 0x000ea20000300a00 */
[----:B------:R-:W-:Y:S02]  /*3dc60*/  ISETP.GE.U32.AND P0, PT, R22, 0x7ffffefe, PT ;  /* 0x7ffffefe1600780c */ /* 0x000fe40003f06070 */
[----:B------:R-:W-:Y:S01]  /*3dc70*/  LOP3.LUT R248, R248, 0x40, RZ, 0x3c, !PT ;  /* 0x00000040f8f87812 */ /* 0x000fe200078e3cff */
[----:B------:R1:W-:Y:S01]  /*3dc80*/  LDGSTS.E [R4+-0x40a00], [R10.64], !P5 ;  /* 0xbf6000000a047fae */ /* 0x0003e2000e921844 */
[----:B------:R-:W-:Y:S02]  /*3dc90*/  IADD3 R5, R0, -0x97, RZ ;  /* 0xffffff6900057810 */ /* 0x000fe40007ffe0ff */
[----:B------:R-:W-:-:S02]  /*3dca0*/  IADD3 R3, R248, 0x100000, RZ ;  /* 0x00100000f8037810 */ /* 0x000fc40007ffe0ff */
[----:B------:R-:W-:Y:S02]  /*3dcb0*/  ISETP.GE.U32.AND P3, PT, R5, 0x7ffffeea, PT ;  /* 0x7ffffeea0500780c */ /* 0x000fe40003f66070 */
[----:B------:R-:W-:Y:S02]  /*3dcc0*/  IADD3 R2, R248, 0x100000, RZ ;  /* 0x00100000f8027810 */ /* 0x000fe40007ffe0ff */
[C---:B------:R-:W-:Y:S01]  /*3dcd0*/  IADD3 R5, R0.reuse, -0x9b, RZ ;  /* 0xffffff6500057810 */ /* 0x040fe20007ffe0ff */
[----:B------:R3:W-:Y:S01]  /*3dce0*/  LDGSTS.E [R3+-0x5f800], [R8.64], !P0 ;  /* 0xa080000008037fae */ /* 0x0007e2000c121844 */
[----:B-1----:R-:W-:Y:S02]  /*3dcf0*/  IADD3 R4, R0, -0x9f, RZ ;  /* 0xffffff6100047810 */ /* 0x002fe40007ffe0ff */
[----:B------:R-:W-:Y:S01]  /*3dd00*/  ISETP.GE.U32.AND P5, PT, R5, 0x7ffffee6, PT ;  /* 0x7ffffee60500780c */ /* 0x000fe20003fa6070 */
[----:B------:R1:W-:Y:S01]  /*3dd10*/  LDGSTS.E [R2+-0x5f600], [R6.64], !P0 ;  /* 0xa0a0000006027fae */ /* 0x0003e2000c121844 */
[----:B------:R-:W-:-:S02]  /*3dd20*/  ISETP.GE.U32.AND P0, PT, R4, 0x7ffffee2, PT ;  /* 0x7ffffee20400780c */ /* 0x000fc40003f06070 */
[C---:B------:R-:W-:Y:S01]  /*3dd30*/  IADD3 R5, R248.reuse, 0x100000, RZ ;  /* 0x00100000f8057810 */ /* 0x040fe20007ffe0ff */
[----:B------:R-:W-:Y:S01]  /*3dd40*/  STL.64 [R1+0x528], R6 ;  /* 0x0005280601007387 */ /* 0x000fe20000100a00 */
[----:B------:R-:W-:Y:S01]  /*3dd50*/  IADD3 R4, R248, 0x100000, RZ ;  /* 0x00100000f8047810 */ /* 0x000fe20007ffe0ff */
[----:B------:R-:W-:-:S05]  /*3dd60*/  IMAD.WIDE R14, R252, 0x4, R242 ;  /* 0x00000004fc0e7825 */ /* 0x000fca00078e02f2 */
[----:B------:R1:W-:Y:S01]  /*3dd70*/  LDGSTS.E [R5+-0x5e800], [R14.64], !P6 ;  /* 0xa18000000e057fae */ /* 0x0003e2000f121844 */
[----:B---3--:R-:W-:-:S03]  /*3dd80*/  IMAD.WIDE R12, R252, 0x4, R244 ;  /* 0x00000004fc0c7825 */ /* 0x008fc600078e02f4 */
[----:B------:R-:W3:Y:S04]  /*3dd90*/  LDL.LU.64 R244, [R1+0x60] ;  /* 0x0000600001f47983 */ /* 0x000ee80000300a00 */
[----:B------:R-:W-:Y:S04]  /*3dda0*/  STL.64 [R1+0x520], R14 ;  /* 0x0005200e01007387 */ /* 0x000fe80000100a00 */
[----:B------:R-:W-:Y:S04]  /*3ddb0*/  STL.64 [R1+0x518], R12 ;  /* 0x0005180c01007387 */ /* 0x000fe80000100a00 */
[----:B------:R-:W3:Y:S01]  /*3ddc0*/  LDL.LU.64 R242, [R1+0x68] ;  /* 0x0000680001f27983 */ /* 0x000ee20000300a00 */
[----:B----4-:R-:W-:-:S03]  /*3ddd0*/  IMAD.WIDE R10, R252, 0x4, R240 ;  /* 0x00000004fc0a7825 */ /* 0x010fc600078e02f0 */
[----:B------:R-:W4:Y:S04]  /*3dde0*/  LDL.LU.64 R240, [R1+0x70] ;  /* 0x0000700001f07983 */ /* 0x000f280000300a00 */
[----:B------:R1:W-:Y:S01]  /*3ddf0*/  LDGSTS.E [R4+-0x5e600], [R12.64], !P6 ;  /* 0xa1a000000c047fae */ /* 0x0003e2000f121844 */
[----:B------:R-:W-:-:S03]  /*3de00*/  IMAD.WIDE R8, R252, 0x4, R232 ;  /* 0x00000004fc087825 */ /* 0x000fc600078e02e8 */
[----:B------:R1:W-:Y:S04]  /*3de10*/  STL.64 [R1+0x510], R10 ;  /* 0x0005100a01007387 */ /* 0x0003e80000100a00 */
[----:B------:R1:W-:Y:S04]  /*3de20*/  LDGSTS.E [R3+-0x5d800], [R10.64], !P2 ;  /* 0xa28000000a037fae */ /* 0x0003e8000d121844 */
[----:B------:R2:W-:Y:S04]  /*3de30*/  STL.64 [R1+0x40], R8 ;  /* 0x0000400801007387 */ /* 0x0005e80000100a00 */
[----:B------:R2:W-:Y:S01]  /*3de40*/  LDGSTS.E [R2+-0x5d600], [R8.64], !P2 ;  /* 0xa2a0000008027fae */ /* 0x0005e2000d121844 */
[----:B-1----:R-:W-:-:S04]  /*3de50*/  IMAD.WIDE R10, R252, 0x4, R234 ;  /* 0x00000004fc0a7825 */ /* 0x002fc800078e02ea */
[C---:B--2---:R-:W-:Y:S01]  /*3de60*/  IMAD.WIDE R8, R252.reuse, 0x4, R236 ;  /* 0x00000004fc087825 */ /* 0x044fe200078e02ec */
[----:B------:R1:W-:Y:S03]  /*3de70*/  STL.64 [R1+0x8], R10 ;  /* 0x0000080a01007387 */ /* 0x0003e60000100a00 */
[----:B------:R-:W-:Y:S01]  /*3de80*/  IMAD.WIDE R246, R252, 0x4, R238 ;  /* 0x00000004fcf67825 */ /* 0x000fe200078e02ee */
[----:B------:R2:W-:Y:S04]  /*3de90*/  STL.64 [R1], R8 ;  /* 0x0000000801007387 */ /* 0x0005e80000100a00 */
[----:B------:R-:W2:Y:S04]  /*3dea0*/  LDL.LU.64 R238, [R1+0x78] ;  /* 0x0000780001ee7983 */ /* 0x000ea80000300a00 */
[----:B------:R-:W2:Y:S04]  /*3deb0*/  LDL.LU.64 R236, [R1+0x80] ;  /* 0x0000800001ec7983 */ /* 0x000ea80000300a00 */
[----:B------:R-:W2:Y:S04]  /*3dec0*/  LDL.LU.64 R234, [R1+0x88] ;  /* 0x0000880001ea7983 */ /* 0x000ea80000300a00 */
[----:B------:R-:W2:Y:S04]  /*3ded0*/  LDL.LU.64 R232, [R1+0x90] ;  /* 0x0000900001e87983 */ /* 0x000ea80000300a00 */
[----:B------:R-:W-:Y:S04]  /*3dee0*/  STL.64 [R1+0x3a70], R246 ;  /* 0x003a70f601007387 */ /* 0x000fe80000100a00 */
[----:B------:R-:W2:Y:S04]  /*3def0*/  LDL.LU.64 R230, [R1+0x98] ;  /* 0x0000980001e67983 */ /* 0x000ea80000300a00 */
[----:B------:R-:W2:Y:S04]  /*3df00*/  LDL.LU.64 R228, [R1+0xa0] ;  /* 0x0000a00001e47983 */ /* 0x000ea80000300a00 */
[----:B------:R-:W2:Y:S04]  /*3df10*/  LDL.LU.64 R226, [R1+0xa8] ;  /* 0x0000a80001e27983 */ /* 0x000ea80000300a00 */
[----:B------:R1:W-:Y:S04]  /*3df20*/  LDGSTS.E [R4+-0x5c800], [R10.64], !P1 ;  /* 0xa38000000a047fae */ /* 0x0003e8000c921844 */
[----:B------:R1:W-:Y:S01]  /*3df30*/  LDGSTS.E [R3+-0x5c600], [R8.64], !P1 ;  /* 0xa3a0000008037fae */ /* 0x0003e2000c921844 */
[----:B------:R-:W-:-:S02]  /*3df40*/  IADD3 R6, R0, -0xa3, RZ ;  /* 0xffffff5d00067810 */ /* 0x000fc40007ffe0ff */
[----:B------:R-:W-:Y:S01]  /*3df50*/  IADD3 R5, R0, -0xab, RZ ;  /* 0xffffff5500057810 */ /* 0x000fe20007ffe0ff */
[----:B------:R1:W-:Y:S01]  /*3df60*/  LDGSTS.E [R2+-0x5b800], [R246.64], !P4 ;  /* 0xa4800000f6027fae */ /* 0x0003e2000e121844 */
[----:B---3--:R-:W-:-:S05]  /*3df70*/  IMAD.WIDE R244, R252, 0x4, R244 ;  /* 0x00000004fcf47825 */ /* 0x008fca00078e02f4 */
[----:B------:R-:W-:Y:S01]  /*3df80*/  STL.64 [R1+0x3a80], R244 ;  /* 0x003a80f401007387 */ /* 0x000fe20000100a00 */
[----:B------:R-:W-:-:S04]  /*3df90*/  IMAD.WIDE R242, R252, 0x4, R242 ;  /* 0x00000004fcf27825 */ /* 0x000fc800078e02f2 */
[C---:B----4-:R-:W-:Y:S01]  /*3dfa0*/  IMAD.WIDE R240, R252.reuse, 0x4, R240 ;  /* 0x00000004fcf07825 */ /* 0x050fe200078e02f0 */
[----:B------:R-:W-:Y:S04]  /*3dfb0*/  STL.64 [R1+0x3a88], R242 ;  /* 0x003a88f201007387 */ /* 0x000fe80000100a00 */
[----:B------:R-:W-:Y:S04]  /*3dfc0*/  STL.64 [R1+0x3a90], R240 ;  /* 0x003a90f001007387 */ /* 0x000fe80000100a00 */
[----:B------:R-:W3:Y:S04]  /*3dfd0*/  LDL.LU.64 R224, [R1+0xb0] ;  /* 0x0000b00001e07983 */ /* 0x000ee80000300a00 */
[----:B------:R-:W4:Y:S04]  /*3dfe0*/  LDL.LU.64 R222, [R1+0xb8] ;  /* 0x0000b80001de7983 */ /* 0x000f280000300a00 */
[----:B------:R-:W4:Y:S01]  /*3dff0*/  LDL.LU.64 R220, [R1+0xc0] ;  /* 0x0000c00001dc7983 */ /* 0x000f220000300a00 */
[----:B--2---:R-:W-:-:S04]  /*3e000*/  IMAD.WIDE R238, R252, 0x4, R238 ;  /* 0x00000004fcee7825 */ /* 0x004fc800078e02ee */
[C---:B------:R-:W-:Y:S01]  /*3e010*/  IMAD.WIDE R236, R252.reuse, 0x4, R236 ;  /* 0x00000004fcec7825 */ /* 0x040fe200078e02ec */
[----:B------:R-:W-:Y:S03]  /*3e020*/  STL.64 [R1+0x3a98], R238 ;  /* 0x003a98ee01007387 */ /* 0x000fe60000100a00 */
[C---:B------:R-:W-:Y:S01]  /*3e030*/  IMAD.WIDE R234, R252.reuse, 0x4, R234 ;  /* 0x00000004fcea7825 */ /* 0x040fe200078e02ea */
[----:B------:R-:W-:Y:S03]  /*3e040*/  STL.64 [R1+0x3aa0], R236 ;  /* 0x003aa0ec01007387 */ /* 0x000fe60000100a00 */
[C---:B------:R-:W-:Y:S01]  /*3e050*/  IMAD.WIDE R232, R252.reuse, 0x4, R232 ;  /* 0x00000004fce87825 */ /* 0x040fe200078e02e8 */
[----:B------:R-:W-:Y:S04]  /*3e060*/  STL.64 [R1+0x3aa8], R234 ;  /* 0x003aa8ea01007387 */ /* 0x000fe80000100a00 */
[----:B------:R-:W-:Y:S04]  /*3e070*/  STL.64 [R1+0x3ab0], R232 ;  /* 0x003ab0e801007387 */ /* 0x000fe80000100a00 */
[----:B------:R-:W2:Y:S01]  /*3e080*/  LDL.LU.64 R218, [R1+0xc8] ;  /* 0x0000c80001da7983 */ /* 0x000ea20000300a00 */
[----:B------:R-:W-:-:S03]  /*3e090*/  IMAD.WIDE R230, R252, 0x4, R230 ;  /* 0x00000004fce67825 */ /* 0x000fc600078e02e6 */
[----:B------:R-:W2:Y:S01]  /*3e0a0*/  LDL.LU.64 R216, [R1+0xd0] ;  /* 0x0000d00001d87983 */ /* 0x000ea20000300a00 */
[----:B------:R-:W-:-:S03]  /*3e0b0*/  IMAD.WIDE R228, R252, 0x4, R228 ;  /* 0x00000004fce47825 */ /* 0x000fc600078e02e4 */
[----:B------:R-:W2:Y:S01]  /*3e0c0*/  LDL.LU.64 R214, [R1+0xd8] ;  /* 0x0000d80001d67983 */ /* 0x000ea20000300a00 */
[----:B------:R-:W-:-:S03]  /*3e0d0*/  IMAD.WIDE R226, R252, 0x4, R226 ;  /* 0x00000004fce27825 */ /* 0x000fc600078e02e2 */
[----:B------:R-:W2:Y:S04]  /*3e0e0*/  LDL.LU.64 R212, [R1+0xe0] ;  /* 0x0000e00001d47983 */ /* 0x000ea80000300a00 */
[----:B------:R-:W-:Y:S04]  /*3e0f0*/  STL.64 [R1+0x3ab8], R230 ;  /* 0x003ab8e601007387 */ /* 0x000fe80000100a00 */
[----:B------:R-:W-:Y:S04]  /*3e100*/  STL.64 [R1+0x3ac0], R228 ;  /* 0x003ac0e401007387 */ /* 0x000fe80000100a00 */
[----:B------:R-:W-:Y:S04]  /*3e110*/  STL.64 [R1+0x3ac8], R226 ;  /* 0x003ac8e201007387 */ /* 0x000fe80000100a00 */
[----:B------:R-:W2:Y:S04]  /*3e120*/  LDL.LU.64 R210, [R1+0xe8] ;  /* 0x0000e80001d27983 */ /* 0x000ea80000300a00 */
[----:B------:R-:W2:Y:S04]  /*3e130*/  LDL.LU.64 R208, [R1+0xf0] ;  /* 0x0000f00001d07983 */ /* 0x000ea80000300a00 */
[----:B------:R-:W2:Y:S01]  /*3e140*/  LDL.LU.64 R206, [R1+0xf8] ;  /* 0x0000f80001ce7983 */ /* 0x000ea20000300a00 */
[----:B------:R-:W-:-:S02]  /*3e150*/  ISETP.GE.U32.AND P6, PT, R6, 0x7ffffede, PT ;  /* 0x7ffffede0600780c */ /* 0x000fc40003fc6070 */
[----:B------:R-:W-:Y:S01]  /*3e160*/  ISETP.GE.U32.AND P1, PT, R5, 0x7ffffed6, PT ;  /* 0x7ffffed60500780c */ /* 0x000fe20003f26070 */
[----:B------:R1:W-:Y:S01]  /*3e170*/  LDGSTS.E [R4+-0x5b600], [R244.64], !P4 ;  /* 0xa4a00000f4047fae */ /* 0x0003e2000e121844 */
[----:B---3--:R-:W-:-:S04]  /*3e180*/  IMAD.WIDE R224, R252, 0x4, R224 ;  /* 0x00000004fce07825 */ /* 0x008fc800078e02e0 */
[C---:B----4-:R-:W-:Y:S01]  /*3e190*/  IMAD.WIDE R222, R252.reuse, 0x4, R222 ;  /* 0x00000004fcde7825 */ /* 0x050fe200078e02de */
[----:B------:R-:W-:Y:S03]  /*3e1a0*/  STL.64 [R1+0x3ad0], R224 ;  /* 0x003ad0e001007387 */ /* 0x000fe60000100a00 */
[C---:B------:R-:W-:Y:S01]  /*3e1b0*/  IMAD.WIDE R220, R252.reuse, 0x4, R220 ;  /* 0x00000004fcdc7825 */ /* 0x040fe200078e02dc */
[----:B------:R-:W-:Y:S04]  /*3e1c0*/  STL.64 [R1+0x3ad8], R222 ;  /* 0x003ad8de01007387 */ /* 0x000fe80000100a00 */
[----:B------:R-:W-:Y:S04]  /*3e1d0*/  STL.64 [R1+0x3ae0], R220 ;  /* 0x003ae0dc01007387 */ /* 0x000fe80000100a00 */
[----:B------:R-:W3:Y:S04]  /*3e1e0*/  LDL.LU.64 R204, [R1+0x100] ;  /* 0x0001000001cc7983 */ /* 0x000ee80000300a00 */
[----:B------:R-:W4:Y:S04]  /*3e1f0*/  LDL.LU.64 R202, [R1+0x108] ;  /* 0x0001080001ca7983 */ /* 0x000f280000300a00 */
[----:B------:R-:W3:Y:S01]  /*3e200*/  LDL.LU.64 R200, [R1+0x110] ;  /* 0x0001100001c87983 */ /* 0x000ee20000300a00 */
[----:B--2---:R-:W-:Y:S01]  /*3e210*/  IMAD.WIDE R218, R252, 0x4, R218 ;  /* 0x00000004fcda7825 */ /* 0x004fe200078e02da */
[----:B------:R-:W-:-:S02]  /*3e220*/  IADD3 R6, R0, -0xa7, RZ ;  /* 0xffffff5900067810 */ /* 0x000fc40007ffe0ff */
[----:B------:R2:W-:Y:S04]  /*3e230*/  LDGSTS.E [R3+-0x5a800], [R242.64], !P3 ;  /* 0xa5800000f2037fae */ /* 0x0005e8000d921844 */
[----:B------:R-:W-:Y:S04]  /*3e240*/  STL.64 [R1+0x3af0], R218 ;  /* 0x003af0da01007387 */ /* 0x000fe80000100a00 */
[----:B------:R-:W2:Y:S04]  /*3e250*/  LDL.LU.64 R198, [R1+0x118] ;  /* 0x0001180001c67983 */ /* 0x000ea80000300a00 */
        /* <DEDUP_REMOVED lines=24> */
[----:B------:R-:W3:Y:S04]  /*3e3e0*/  LDL.LU.64 R148, [R1+0x1e0] ;  /* 0x0001e00001947983 */ /* 0x000ee80000300a00 */
[----:B------:R-:W4:Y:S04]  /*3e3f0*/  LDL.LU.64 R150, [R1+0x1e8] ;  /* 0x0001e80001967983 */ /* 0x000f280000300a00 */
[----:B------:R-:W4:Y:S04]  /*3e400*/  LDL.LU.64 R142, [R1+0x1f0] ;  /* 0x0001f000018e7983 */ /* 0x000f280000300a00 */
[----:B------:R-:W4:Y:S04]  /*3e410*/  LDL.LU.64 R144, [R1+0x1f8] ;  /* 0x0001f80001907983 */ /* 0x000f280000300a00 */
[----:B------:R-:W4:Y:S01]  /*3e420*/  LDL.LU.64 R146, [R1+0x200] ;  /* 0x0002000001927983 */ /* 0x000f220000300a00 */
[----:B------:R-:W-:-:S02]  /*3e430*/  IADD3 R5, R0, -0xaf, RZ ;  /* 0xffffff5100057810 */ /* 0x000fc40007ffe0ff */
[----:B-1----:R-:W-:Y:S01]  /*3e440*/  IADD3 R4, R0, -0xb3, RZ ;  /* 0xffffff4d00047810 */ /* 0x002fe20007ffe0ff */
[----:B------:R1:W-:Y:S01]  /*3e450*/  LDGSTS.E [R2+-0x5a600], [R240.64], !P3 ;  /* 0xa5a00000f0027fae */ /* 0x0003e2000d921844 */
[----:B------:R-:W-:Y:S02]  /*3e460*/  ISETP.GE.U32.AND P2, PT, R6, 0x7ffffeda, PT ;  /* 0x7ffffeda0600780c */ /* 0x000fe40003f46070 */
[----:B------:R-:W-:Y:S02]  /*3e470*/  ISETP.GE.U32.AND P4, PT, R5, 0x7ffffed2, PT ;  /* 0x7ffffed20500780c */ /* 0x000fe40003f86070 */
[----:B------:R-:W-:Y:S02]  /*3e480*/  ISETP.GE.U32.AND P3, PT, R4, 0x7ffffece, PT ;  /* 0x7ffffece0400780c */ /* 0x000fe40003f66070 */
[C---:B------:R-:W-:Y:S02]  /*3e490*/  IADD3 R5, R248.reuse, 0x100000, RZ ;  /* 0x00100000f8057810 */ /* 0x040fe40007ffe0ff */
[----:B------:R-:W-:-:S02]  /*3e4a0*/  IADD3 R4, R248, 0x100000, RZ ;  /* 0x00100000f8047810 */ /* 0x000fc40007ffe0ff */
[----:B------:R-:W-:Y:S01]  /*3e4b0*/  IADD3 R6, R0, -0xb7, RZ ;  /* 0xffffff4900067810 */ /* 0x000fe20007ffe0ff */
[----:B------:R1:W-:Y:S04]  /*3e4c0*/  LDGSTS.E [R5+-0x59800], [R238.64], !P5 ;  /* 0xa6800000ee057fae */ /* 0x0003e8000e921844 */
[----:B------:R2:W-:Y:S01]  /*3e4d0*/  LDGSTS.E [R4+-0x59600], [R236.64], !P5 ;  /* 0xa6a00000ec047fae */ /* 0x0005e2000e921844 */
[----:B------:R-:W-:-:S03]  /*3e4e0*/  ISETP.GE.U32.AND P5, PT, R6, 0x7ffffeca, PT ;  /* 0x7ffffeca0600780c */ /* 0x000fc60003fa6070 */
[----:B------:R2:W-:Y:S01]  /*3e4f0*/  LDGSTS.E [R3+-0x58800], [R234.64], !P0 ;  /* 0xa7800000ea037fae */ /* 0x0005e2000c121844 */
[----:B-1----:R-:W-:-:S03]  /*3e500*/  IADD3 R5, R0, -0xbf, RZ ;  /* 0xffffff4100057810 */ /* 0x002fc60007ffe0ff */
[----:B------:R1:W-:Y:S01]  /*3e510*/  LDGSTS.E [R2+-0x58600], [R232.64], !P0 ;  /* 0xa7a00000e8027fae */ /* 0x0003e2000c121844 */
[----:B------:R-:W-:-:S03]  /*3e520*/  IADD3 R6, R0, -0xbb, RZ ;  /* 0xffffff4500067810 */ /* 0x000fc60007ffe0ff */
[----:B------:R1:W-:Y:S04]  /*3e530*/  LDGSTS.E [R4+-0x57800], [R230.64], !P6 ;  /* 0xa8800000e6047fae */ /* 0x0003e8000f121844 */
[----:B------:R1:W-:Y:S01]  /*3e540*/  LDGSTS.E [R3+-0x57600], [R228.64], !P6 ;  /* 0xa8a00000e4037fae */ /* 0x0003e2000f121844 */
[----:B------:R-:W-:Y:S02]  /*3e550*/  ISETP.GE.U32.AND P6, PT, R5, 0x7ffffec2, PT ;  /* 0x7ffffec20500780c */ /* 0x000fe40003fc6070 */
[----:B------:R-:W-:Y:S01]  /*3e560*/  IADD3 R5, R0, -0xc3, RZ ;  /* 0xffffff3d00057810 */ /* 0x000fe20007ffe0ff */
[----:B------:R1:W-:Y:S01]  /*3e570*/  LDGSTS.E [R2+-0x56800], [R226.64], !P2 ;  /* 0xa9800000e2027fae */ /* 0x0003e2000d121844 */
[----:B------:R-:W-:-:S03]  /*3e580*/  ISETP.GE.U32.AND P0, PT, R6, 0x7ffffec6, PT ;  /* 0x7ffffec60600780c */ /* 0x000fc60003f06070 */
[----:B------:R1:W-:Y:S01]  /*3e590*/  LDGSTS.E [R4+-0x56600], [R224.64], !P2 ;  /* 0xa9a00000e0047fae */ /* 0x0003e2000d121844 */
[----:B--2---:R-:W-:-:S04]  /*3e5a0*/  IMAD.WIDE R12, R252, 0x4, R138 ;  /* 0x00000004fc0c7825 */ /* 0x004fc800078e028a */
[C---:B---3--:R-:W-:Y:S01]  /*3e5b0*/  IMAD.WIDE R10, R252.reuse, 0x4, R148 ;  /* 0x00000004fc0a7825 */ /* 0x048fe200078e0294 */
[----:B------:R-:W-:Y:S03]  /*3e5c0*/  STL.64 [R1+0x48], R12 ;  /* 0x0000480c01007387 */ /* 0x000fe60000100a00 */
[----:B----4-:R-:W-:Y:S01]  /*3e5d0*/  IMAD.WIDE R8, R252, 0x4, R150 ;  /* 0x00000004fc087825 */ /* 0x010fe200078e0296 */
[----:B------:R-:W2:Y:S04]  /*3e5e0*/  LDL.LU.64 R140, [R1+0x208] ;  /* 0x00020800018c7983 */ /* 0x000ea80000300a00 */
[----:B------:R3:W-:Y:S04]  /*3e5f0*/  STL.64 [R1+0x50], R10 ;  /* 0x0000500a01007387 */ /* 0x0007e80000100a00 */
[----:B------:R4:W-:Y:S04]  /*3e600*/  STL.64 [R1+0x58], R8 ;  /* 0x0000580801007387 */ /* 0x0009e80000100a00 */
[----:B------:R-:W2:Y:S01]  /*3e610*/  LDL.LU.64 R138, [R1+0x210] ;  /* 0x00021000018a7983 */ /* 0x000ea20000300a00 */
[----:B-1----:R-:W-:-:S02]  /*3e620*/  IADD3 R4, R0, -0xc7, RZ ;  /* 0xffffff3900047810 */ /* 0x002fc40007ffe0ff */
[----:B------:R-:W-:Y:S01]  /*3e630*/  ISETP.GE.U32.AND P2, PT, R5, 0x7ffffebe, PT ;  /* 0x7ffffebe0500780c */ /* 0x000fe20003f46070 */
[----:B------:R1:W-:Y:S01]  /*3e640*/  LDGSTS.E [R3+-0x55800], [R222.64], !P1 ;  /* 0xaa800000de037fae */ /* 0x0003e2000c921844 */
[----:B------:R-:W-:Y:S01]  /*3e650*/  IADD3 R5, R248, 0x100000, RZ ;  /* 0x00100000f8057810 */ /* 0x000fe20007ffe0ff */
[----:B------:R-:W-:Y:S02]  /*3e660*/  IMAD.WIDE R216, R252, 0x4, R216 ;  /* 0x00000004fcd87825 */ /* 0x000fe400078e02d8 */
[----:B------:R1:W-:Y:S01]  /*3e670*/  LDGSTS.E [R2+-0x55600], [R220.64], !P1 ;  /* 0xaaa00000dc027fae */ /* 0x0003e2000c921844 */
[----:B------:R-:W-:Y:S01]  /*3e680*/  ISETP.GE.U32.AND P1, PT, R4, 0x7ffffeba, PT ;  /* 0x7ffffeba0400780c */ /* 0x000fe20003f26070 */
[----:B------:R-:W-:Y:S01]  /*3e690*/  IMAD.WIDE R214, R252, 0x4, R214 ;  /* 0x00000004fcd67825 */ /* 0x000fe200078e02d6 */
[----:B------:R-:W-:Y:S01]  /*3e6a0*/  IADD3 R4, R248, 0x100000, RZ ;  /* 0x00100000f8047810 */ /* 0x000fe20007ffe0ff */
[----:B------:R1:W-:Y:S02]  /*3e6b0*/  LDGSTS.E [R5+-0x54800], [R218.64], !P4 ;  /* 0xab800000da057fae */ /* 0x0003e4000e121844 */
[----:B------:R-:W-:Y:S01]  /*3e6c0*/  IMAD.WIDE R212, R252, 0x4, R212 ;  /* 0x00000004fcd47825 */ /* 0x000fe200078e02d4 */
[----:B------:R-:W-:Y:S01]  /*3e6d0*/  IADD3 R6, R0, -0xcb, RZ ;  /* 0xffffff3500067810 */ /* 0x000fe20007ffe0ff */
[----:B------:R3:W-:Y:S02]  /*3e6e0*/  LDGSTS.E [R4+-0x54600], [R216.64], !P4 ;  /* 0xaba00000d8047fae */ /* 0x0007e4000e121844 */
[----:B------:R-:W-:-:S02]  /*3e6f0*/  IMAD.WIDE R210, R252, 0x4, R210 ;  /* 0x00000004fcd27825 */ /* 0x000fc400078e02d2 */
[----:B------:R2:W-:Y:S02]  /*3e700*/  LDGSTS.E [R3+-0x53800], [R214.64], !P3 ;  /* 0xac800000d6037fae */ /* 0x0005e4000d921844 */
[----:B------:R-:W-:Y:S01]  /*3e710*/  IMAD.WIDE R208, R252, 0x4, R208 ;  /* 0x00000004fcd07825 */ /* 0x000fe200078e02d0 */
[----:B-1----:R-:W-:Y:S01]  /*3e720*/  IADD3 R5, R0, -0xd3, RZ ;  /* 0xffffff2d00057810 */ /* 0x002fe20007ffe0ff */
[----:B------:R1:W-:Y:S02]  /*3e730*/  LDGSTS.E [R2+-0x53600], [R212.64], !P3 ;  /* 0xaca00000d4027fae */ /* 0x0003e4000d921844 */
[----:B------:R-:W-:Y:S01]  /*3e740*/  IMAD.WIDE R206, R252, 0x4, R206 ;  /* 0x00000004fcce7825 */ /* 0x000fe200078e02ce */
[----:B------:R-:W-:Y:S01]  /*3e750*/  ISETP.GE.U32.AND P4, PT, R6, 0x7ffffeb6, PT ;  /* 0x7ffffeb60600780c */ /* 0x000fe20003f86070 */
[----:B------:R3:W-:Y:S02]  /*3e760*/  LDGSTS.E [R4+-0x52800], [R210.64], !P5 ;  /* 0xad800000d2047fae */ /* 0x0007e4000e921844 */
[----:B------:R-:W-:Y:S01]  /*3e770*/  IMAD.WIDE R204, R252, 0x4, R204 ;  /* 0x00000004fccc7825 */ /* 0x000fe200078e02cc */
[----:B------:R-:W-:Y:S01]  /*3e780*/  IADD3 R6, R0, -0xcf, RZ ;  /* 0xffffff3100067810 */ /* 0x000fe20007ffe0ff */
[----:B------:R1:W-:Y:S02]  /*3e790*/  LDGSTS.E [R3+-0x52600], [R208.64], !P5 ;  /* 0xada00000d0037fae */ /* 0x0003e4000e921844 */
[C---:B------:R-:W-:Y:S01]  /*3e7a0*/  IMAD.WIDE R202, R252.reuse, 0x4, R202 ;  /* 0x00000004fcca7825 */ /* 0x040fe200078e02ca */
[----:B------:R-:W-:Y:S01]  /*3e7b0*/  ISETP.GE.U32.AND P5, PT, R5, 0x7ffffeae, PT ;  /* 0x7ffffeae0500780c */ /* 0x000fe20003fa6070 */
[----:B------:R1:W-:Y:S02]  /*3e7c0*/  LDGSTS.E [R2+-0x51800], [R206.64], !P0 ;  /* 0xae800000ce027fae */ /* 0x0003e4000c121844 */
[----:B------:R-:W-:Y:S01]  /*3e7d0*/  IMAD.WIDE R200, R252, 0x4, R200 ;  /* 0x00000004fcc87825 */ /* 0x000fe200078e02c8 */
[----:B------:R-:W-:Y:S01]  /*3e7e0*/  IADD3 R5, R0, -0xd7, RZ ;  /* 0xffffff2900057810 */ /* 0x000fe20007ffe0ff */
[----:B------:R3:W-:Y:S01]  /*3e7f0*/  LDGSTS.E [R4+-0x51600], [R204.64], !P0 ;  /* 0xaea00000cc047fae */ /* 0x0007e2000c121844 */
[----:B------:R-:W-:Y:S01]  /*3e800*/  ISETP.GE.U32.AND P3, PT, R6, 0x7ffffeb2, PT ;  /* 0x7ffffeb20600780c */ /* 0x000fe20003f66070 */
[----:B------:R-:W-:Y:S01]  /*3e810*/  IMAD.WIDE R198, R252, 0x4, R198 ;  /* 0x00000004fcc67825 */ /* 0x000fe200078e02c6 */
[----:B------:R-:W-:Y:S01]  /*3e820*/  ISETP.GE.U32.AND P0, PT, R5, 0x7ffffeaa, PT ;  /* 0x7ffffeaa0500780c */ /* 0x000fe20003f06070 */
[----:B------:R1:W-:Y:S01]  /*3e830*/  LDGSTS.E [R3+-0x50800], [R202.64], !P6 ;  /* 0xaf800000ca037fae */ /* 0x0003e2000f121844 */
[----:B------:R-:W-:Y:S01]  /*3e840*/  IADD3 R5, R248, 0x100000, RZ ;  /* 0x00100000f8057810 */ /* 0x000fe20007ffe0ff */
[----:B------:R-:W-:-:S02]  /*3e850*/  IMAD.WIDE R196, R252, 0x4, R196 ;  /* 0x00000004fcc47825 */ /* 0x000fc400078e02c4 */
[----:B------:R1:W-:Y:S01]  /*3e860*/  LDGSTS.E [R2+-0x50600], [R200.64], !P6 ;  /* 0xafa00000c8027fae */ /* 0x0003e2000f121844 */
[----:B---3--:R-:W-:Y:S01]  /*3e870*/  IADD3 R4, R0, -0xdb, RZ ;  /* 0xffffff2500047810 */ /* 0x008fe20007ffe0ff */
[----:B------:R-:W-:Y:S02]  /*3e880*/  IMAD.WIDE R194, R252, 0x4, R194 ;  /* 0x00000004fcc27825 */ /* 0x000fe400078e02c2 */
[----:B------:R3:W-:Y:S01]  /*3e890*/  LDGSTS.E [R5+-0x4f800], [R198.64], !P2 ;  /* 0xb0800000c6057fae */ /* 0x0007e2000d121844 */
[----:B------:R-:W-:Y:S02]  /*3e8a0*/  ISETP.GE.U32.AND P6, PT, R4, 0x7ffffea6, PT ;  /* 0x7ffffea60400780c */ /* 0x000fe40003fc6070 */
[----:B------:R-:W-:Y:S01]  /*3e8b0*/  IADD3 R4, R248, 0x100000, RZ ;  /* 0x00100000f8047810 */ /* 0x000fe20007ffe0ff */
[----:B------:R-:W-:Y:S01]  /*3e8c0*/  IMAD.WIDE R192, R252, 0x4, R192 ;  /* 0x00000004fcc07825 */ /* 0x000fe200078e02c0 */
[----:B------:R-:W-:Y:S01]  /*3e8d0*/  IADD3 R6, R0, -0xdf, RZ ;  /* 0xffffff2100067810 */ /* 0x000fe20007ffe0ff */
[----:B------:R-:W2:Y:S02]  /*3e8e0*/  LDL.LU.64 R150, [R1+0x218] ;  /* 0x0002180001967983 */ /* 0x000ea40000300a00 */
[----:B------:R-:W-:-:S02]  /*3e8f0*/  IMAD.WIDE R190, R252, 0x4, R190 ;  /* 0x00000004fcbe7825 */ /* 0x000fc400078e02be */
[----:B------:R1:W-:Y:S02]  /*3e900*/  LDGSTS.E [R4+-0x4f600], [R196.64], !P2 ;  /* 0xb0a00000c4047fae */ /* 0x0003e4000d121844 */
[----:B------:R-:W-:Y:S01]  /*3e910*/  IMAD.WIDE R188, R252, 0x4, R188 ;  /* 0x00000004fcbc7825 */ /* 0x000fe200078e02bc */
[----:B---3--:R-:W-:Y:S01]  /*3e920*/  IADD3 R5, R0, -0xe7, RZ ;  /* 0xffffff1900057810 */ /* 0x008fe20007ffe0ff */
[----:B------:R3:W-:Y:S02]  /*3e930*/  LDGSTS.E [R3+-0x4e800], [R194.64], !P1 ;  /* 0xb1800000c2037fae */ /* 0x0007e4000c921844 */
[C---:B------:R-:W-:Y:S02]  /*3e940*/  IMAD.WIDE R186, R252.reuse, 0x4, R186 ;  /* 0x00000004fcba7825 */ /* 0x040fe400078e02ba */
[----:B------:R1:W-:Y:S02]  /*3e950*/  LDGSTS.E [R2+-0x4e600], [R192.64], !P1 ;  /* 0xb1a00000c0027fae */ /* 0x0003e4000c921844 */
[----:B------:R-:W-:Y:S01]  /*3e960*/  IMAD.WIDE R184, R252, 0x4, R184 ;  /* 0x00000004fcb87825 */ /* 0x000fe200078e02b8 */
[----:B------:R-:W-:Y:S01]  /*3e970*/  ISETP.GE.U32.AND P2, PT, R6, 0x7ffffea2, PT ;  /* 0x7ffffea20600780c */ /* 0x000fe20003f46070 */
[----:B------:R1:W-:Y:S01]  /*3e980*/  LDGSTS.E [R4+-0x4d800], [R190.64], !P4 ;  /* 0xb2800000be047fae */ /* 0x0003e2000e121844 */
[----:B------:R-:W-:Y:S01]  /*3e990*/  IADD3 R6, R0, -0xe3, RZ ;  /* 0xffffff1d00067810 */ /* 0x000fe20007ffe0ff */
[----:B------:R-:W-:-:S02]  /*3e9a0*/  IMAD.WIDE R182, R252, 0x4, R182 ;  /* 0x00000004fcb67825 */ /* 0x000fc400078e02b6 */
[----:B------:R3:W-:Y:S01]  /*3e9b0*/  LDGSTS.E [R3+-0x4d600], [R188.64], !P4 ;  /* 0xb2a00000bc037fae */ /* 0x0007e2000e121844 */
[----:B------:R-:W-:Y:S01]  /*3e9c0*/  ISETP.GE.U32.AND P4, PT, R5, 0x7ffffe9a, PT ;  /* 0x7ffffe9a0500780c */ /* 0x000fe20003f86070 */
[----:B------:R-:W-:Y:S01]  /*3e9d0*/  IMAD.WIDE R180, R252, 0x4, R180 ;  /* 0x00000004fcb47825 */ /* 0x000fe200078e02b4 */
[----:B------:R-:W-:Y:S01]  /*3e9e0*/  IADD3 R5, R0, -0xeb, RZ ;  /* 0xffffff1500057810 */ /* 0x000fe20007ffe0ff */
[----:B------:R1:W-:Y:S01]  /*3e9f0*/  LDGSTS.E [R2+-0x4c800], [R186.64], !P3 ;  /* 0xb3800000ba027fae */ /* 0x0003e2000d921844 */
[----:B------:R-:W-:-:S03]  /*3ea00*/  ISETP.GE.U32.AND P1, PT, R6, 0x7ffffe9e, PT ;  /* 0x7ffffe9e0600780c */ /* 0x000fc60003f26070 */
[----:B------:R1:W-:Y:S01]  /*3ea10*/  LDGSTS.E [R4+-0x4c600], [R184.64], !P3 ;  /* 0xb3a00000b8047fae */ /* 0x0003e2000d921844 */
[----:B------:R-:W-:Y:S01]  /*3ea20*/  ISETP.GE.U32.AND P3, PT, R5, 0x7ffffe96, PT ;  /* 0x7ffffe960500780c */ /* 0x000fe20003f66070 */
[----:B------:R-:W-:Y:S02]  /*3ea30*/  IMAD.WIDE R178, R252, 0x4, R178 ;  /* 0x00000004fcb27825 */ /* 0x000fe400078e02b2 */
[----:B------:R3:W-:Y:S01]  /*3ea40*/  LDGSTS.E [R3+-0x4b800], [R182.64], !P5 ;  /* 0xb4800000b6037fae */ /* 0x0007e2000e921844 */
[----:B------:R-:W-:Y:S01]  /*3ea50*/  IADD3 R5, R248, 0x100000, RZ ;  /* 0x00100000f8057810 */ /* 0x000fe20007ffe0ff */
[----:B------:R-:W-:Y:S02]  /*3ea60*/  IMAD.WIDE R176, R252, 0x4, R176 ;  /* 0x00000004fcb07825 */ /* 0x000fe400078e02b0 */
[----:B------:R2:W-:Y:S01]  /*3ea70*/  LDGSTS.E [R2+-0x4b600], [R180.64], !P5 ;  /* 0xb4a00000b4027fae */ /* 0x0005e2000e921844 */
[----:B-1----:R-:W-:Y:S01]  /*3ea80*/  IADD3 R4, R0, -0xef, RZ ;  /* 0xffffff1100047810 */ /* 0x002fe20007ffe0ff */
[----:B------:R-:W-:-:S02]  /*3ea90*/  IMAD.WIDE R174, R252, 0x4, R174 ;  /* 0x00000004fcae7825 */ /* 0x000fc400078e02ae */
[----:B------:R1:W-:Y:S01]  /*3eaa0*/  LDGSTS.E [R5+-0x4a800], [R178.64], !P0 ;  /* 0xb5800000b2057fae */ /* 0x0003e2000c121844 */
[----:B------:R-:W-:Y:S02]  /*3eab0*/  ISETP.GE.U32.AND P5, PT, R4, 0x7ffffe92, PT ;  /* 0x7ffffe920400780c */ /* 0x000fe40003fa6070 */
[----:B------:R-:W-:Y:S01]  /*3eac0*/  IADD3 R4, R248, 0x100000, RZ ;  /* 0x00100000f8047810 */ /* 0x000fe20007ffe0ff */
[----:B------:R-:W-:Y:S01]  /*3ead0*/  IMAD.WIDE R172, R252, 0x4, R172 ;  /* 0x00000004fcac7825 */ /* 0x000fe200078e02ac */
[----:B------:R-:W-:Y:S01]  /*3eae0*/  IADD3 R6, R0, -0xf3, RZ ;  /* 0xffffff0d00067810 */ /* 0x000fe20007ffe0ff */
[----:B------:R-:W3:Y:S02]  /*3eaf0*/  LDL.LU.64 R148, [R1+0x220] ;  /* 0x0002200001947983 */ /* 0x000ee40000300a00 */
[C---:B------:R-:W-:Y:S02]  /*3eb00*/  IMAD.WIDE R170, R252.reuse, 0x4, R170 ;  /* 0x00000004fcaa7825 */ /* 0x040fe400078e02aa */
[----:B------:R4:W-:Y:S02]  /*3eb10*/  LDGSTS.E [R4+-0x4a600], [R176.64], !P0 ;  /* 0xb5a00000b0047fae */ /* 0x0009e4000c121844 */
[----:B------:R-:W-:Y:S01]  /*3eb20*/  IMAD.WIDE R168, R252, 0x4, R168 ;  /* 0x00000004fca87825 */ /* 0x000fe200078e02a8 */
[----:B-1----:R-:W-:Y:S01]  /*3eb30*/  IADD3 R5, R0, -0xfb, RZ ;  /* 0xffffff0500057810 */ /* 0x002fe20007ffe0ff */
[----:B------:R1:W-:Y:S02]  /*3eb40*/  LDGSTS.E [R3+-0x49800], [R174.64], !P6 ;  /* 0xb6800000ae037fae */ /* 0x0003e4000f121844 */
[----:B------:R-:W-:-:S02]  /*3eb50*/  IMAD.WIDE R166, R252, 0x4, R166 ;  /* 0x00000004fca67825 */ /* 0x000fc400078e02a6 */
[----:B------:R1:W-:Y:S02]  /*3eb60*/  LDGSTS.E [R2+-0x49600], [R172.64], !P6 ;  /* 0xb6a00000ac027fae */ /* 0x0003e4000f121844 */
[----:B------:R-:W-:Y:S01]  /*3eb70*/  IMAD.WIDE R164, R252, 0x4, R164 ;  /* 0x00000004fca47825 */ /* 0x000fe200078e02a4 */
[----:B------:R-:W-:Y:S01]  /*3eb80*/  ISETP.GE.U32.AND P0, PT, R6, 0x7ffffe8e, PT ;  /* 0x7ffffe8e0600780c */ /* 0x000fe20003f06070 */
[----:B------:R4:W-:Y:S01]  /*3eb90*/  LDGSTS.E [R4+-0x48800], [R170.64], !P2 ;  /* 0xb7800000aa047fae */ /* 0x0009e2000d121844 */
[----:B------:R-:W-:Y:S01]  /*3eba0*/  IADD3 R6, R0, -0xf7, RZ ;  /* 0xffffff0900067810 */ /* 0x000fe20007ffe0ff */
[C---:B------:R-:W-:Y:S02]  /*3ebb0*/  IMAD.WIDE R162, R252.reuse, 0x4, R162 ;  /* 0x00000004fca27825 */ /* 0x040fe400078e02a2 */
        /* <DEDUP_REMOVED lines=13> */
[----:B----4-:R-:W-:Y:S01]  /*3ec90*/  IADD3 R4, R0, -0x84, RZ ;  /* 0xffffff7c00047810 */ /* 0x010fe20007ffe0ff */
[----:B------:R-:W-:Y:S01]  /*3eca0*/  IMAD.WIDE R154, R252, 0x4, R154 ;  /* 0x00000004fc9a7825 */ /* 0x000fe200078e029a */
[----:B------:R-:W-:Y:S01]  /*3ecb0*/  IADD3 R6, R0, -0x88, RZ ;  /* 0xffffff7800067810 */ /* 0x000fe20007ffe0ff */
[----:B------:R4:W-:Y:S01]  /*3ecc0*/  LDGSTS.E [R5+-0x45800], [R158.64], !P3 ;  /* 0xba8000009e057fae */ /* 0x0009e2000d921844 */
[----:B------:R-:W-:-:S02]  /*3ecd0*/  ISETP.GE.U32.AND P4, PT, R4, 0x7ffffefd, PT ;  /* 0x7ffffefd0400780c */ /* 0x000fc40003f86070 */
[----:B------:R-:W-:Y:S01]  /*3ece0*/  IADD3 R4, R248, 0x100000, RZ ;  /* 0x00100000f8047810 */ /* 0x000fe20007ffe0ff */
[----:B------:R-:W-:-:S04]  /*3ecf0*/  IMAD.WIDE R152, R252, 0x4, R152 ;  /* 0x00000004fc987825 */ /* 0x000fc800078e0298 */
[----:B------:R1:W-:Y:S01]  /*3ed00*/  LDGSTS.E [R4+-0x45600], [R156.64], !P3 ;  /* 0xbaa000009c047fae */ /* 0x0003e2000d921844 */
[----:B------:R-:W-:-:S03]  /*3ed10*/  ISETP.GE.U32.AND P3, PT, R6, 0x7ffffef9, PT ;  /* 0x7ffffef90600780c */ /* 0x000fc60003f66070 */
[----:B------:R1:W-:Y:S01]  /*3ed20*/  LDGSTS.E [R3+-0x44800], [R154.64], !P5 ;  /* 0xbb8000009a037fae */ /* 0x0003e2000e921844 */
[----:B------:R-:W-:-:S03]  /*3ed30*/  IADD3 R6, R0, -0x8c, RZ ;  /* 0xffffff7400067810 */ /* 0x000fc60007ffe0ff */
[----:B------:R1:W-:Y:S04]  /*3ed40*/  LDGSTS.E [R2+-0x44600], [R152.64], !P5 ;  /* 0xbba0000098027fae */ /* 0x0003e8000e921844 */
[----:B------:R1:W-:Y:S01]  /*3ed50*/  LDGSTS.E [R4+-0x43800], [R12.64], !P0 ;  /* 0xbc8000000c047fae */ /* 0x0003e2000c121844 */
[----:B------:R-:W-:-:S03]  /*3ed60*/  ISETP.GE.U32.AND P5, PT, R6, 0x7ffffef5, PT ;  /* 0x7ffffef50600780c */ /* 0x000fc60003fa6070 */
[----:B------:R1:W-:Y:S01]  /*3ed70*/  LDGSTS.E [R3+-0x43600], [R10.64], !P0 ;  /* 0xbca000000a037fae */ /* 0x0003e2000c121844 */
[----:B------:R-:W-:-:S03]  /*3ed80*/  IMAD.WIDE R6, R252, 0x4, R146 ;  /* 0x00000004fc067825 */ /* 0x000fc600078e0292 */
[----:B------:R4:W-:Y:S01]  /*3ed90*/  LDGSTS.E [R2+-0x42800], [R8.64], !P6 ;  /* 0xbd80000008027fae */ /* 0x0009e2000f121844 */
[----:B-1----:R-:W-:-:S04]  /*3eda0*/  IMAD.WIDE R10, R252, 0x4, R142 ;  /* 0x00000004fc0a7825 */ /* 0x002fc800078e028e */
[----:B----4-:R-:W-:Y:S01]  /*3edb0*/  IMAD.WIDE R8, R252, 0x4, R144 ;  /* 0x00000004fc087825 */ /* 0x010fe200078e0290 */
[----:B------:R2:W-:Y:S04]  /*3edc0*/  STL.64 [R1+0x70], R10 ;  /* 0x0000700a01007387 */ /* 0x0005e80000100a00 */
[----:B------:R1:W-:Y:S04]  /*3edd0*/  STL.64 [R1+0x78], R8 ;  /* 0x0000780801007387 */ /* 0x0003e80000100a00 */
[----:B------:R4:W-:Y:S04]  /*3ede0*/  LDGSTS.E [R4+-0x42600], [R10.64], !P6 ;  /* 0xbda000000a047fae */ /* 0x0009e8000f121844 */
[----:B------:R-:W3:Y:S04]  /*3edf0*/  LDL.LU.64 R146, [R1+0x228] ;  /* 0x0002280001927983 */ /* 0x000ee80000300a00 */
[----:B------:R1:W-:Y:S04]  /*3ee00*/  STL.64 [R1+0x80], R6 ;  /* 0x0000800601007387 */ /* 0x0003e80000100a00 */
[----:B------:R1:W-:Y:S04]  /*3ee10*/  LDGSTS.E [R3+-0x41800], [R8.64], !P2 ;  /* 0xbe80000008037fae */ /* 0x0003e8000d121844 */
[----:B------:R-:W3:Y:S04]  /*3ee20*/  LDL.LU.64 R144, [R1+0x230] ;  /* 0x0002300001907983 */ /* 0x000ee80000300a00 */
[----:B------:R-:W3:Y:S04]  /*3ee30*/  LDL.LU.64 R142, [R1+0x238] ;  /* 0x00023800018e7983 */ /* 0x000ee80000300a00 */
[----:B------:R-:W1:Y:S01]  /*3ee40*/  S2R R249, SR_TID.X ;  /* 0x0000000000f97919 */ /* 0x000e620000002100 */
[----:B------:R-:W-:-:S02]  /*3ee50*/  IADD3 R5, R0, -0x90, RZ ;  /* 0xffffff7000057810 */ /* 0x000fc40007ffe0ff */
[----:B----4-:R-:W-:Y:S01]  /*3ee60*/  IADD3 R4, R0, -0x98, RZ ;  /* 0xffffff6800047810 */ /* 0x010fe20007ffe0ff */
[----:B------:R4:W-:Y:S01]  /*3ee70*/  LDGSTS.E [R2+-0x41600], [R6.64], !P2 ;  /* 0xbea0000006027fae */ /* 0x0009e2000d121844 */
[----:B--2---:R-:W-:-:S03]  /*3ee80*/  IMAD.WIDE R10, R252, 0x4, R140 ;  /* 0x00000004fc0a7825 */ /* 0x004fc600078e028c */
[----:B------:R-:W2:Y:S01]  /*3ee90*/  LDL.LU.64 R140, [R1+0x240] ;  /* 0x00024000018c7983 */ /* 0x000ea20000300a00 */
[----:B-1----:R-:W-:-:S03]  /*3eea0*/  IMAD.WIDE R8, R252, 0x4, R138 ;  /* 0x00000004fc087825 */ /* 0x002fc600078e028a */
[----:B------:R-:W2:Y:S04]  /*3eeb0*/  LDL.LU.64 R138, [R1+0x248] ;  /* 0x00024800018a7983 */ /* 0x000ea80000300a00 */
[----:B------:R1:W-:Y:S04]  /*3eec0*/  STL.64 [R1+0x88], R10 ;  /* 0x0000880a01007387 */ /* 0x0003e80000100a00 */
[----:B------:R1:W-:Y:S04]  /*3eed0*/  STL.64 [R1+0xa0], R8 ;  /* 0x0000a00801007387 */ /* 0x0003e80000100a00 */
        /* <DEDUP_REMOVED lines=38> */
[----:B------:R-:W2:Y:S01]  /*3f140*/  LDL.LU.64 R60, [R1+0x380] ;  /* 0x00038000013c7983 */ /* 0x000ea20000300a00 */
[----:B------:R-:W-:-:S02]  /*3f150*/  LOP3.LUT R249, R249, 0x7f, RZ, 0xc0, !PT ;  /* 0x0000007ff9f97812 */ /* 0x000fc400078ec0ff */
[----:B------:R-:W-:Y:S01]  /*3f160*/  ISETP.GE.U32.AND P0, PT, R5, 0x7ffffef1, PT ;  /* 0x7ffffef10500780c */ /* 0x000fe20003f06070 */
[----:B------:R-:W-:Y:S01]  /*3f170*/  IMAD.WIDE R150, R252, 0x4, R150 ;  /* 0x00000004fc967825 */ /* 0x000fe200078e0296 */
[----:B------:R-:W-:Y:S01]  /*3f180*/  IADD3 R5, R0, -0x94, RZ ;  /* 0xffffff6c00057810 */ /* 0x000fe20007ffe0ff */
[----:B------:R-:W2:Y:S02]  /*3f190*/  LDL.LU.64 R58, [R1+0x388] ;  /* 0x00038800013a7983 */ /* 0x000ea40000300a00 */
[----:B------:R-:W-:Y:S01]  /*3f1a0*/  IMAD.SHL.U32 R47, R249, 0x4, RZ ;  /* 0x00000004f92f7824 */ /* 0x000fe200078e00ff */
[----:B------:R-:W-:Y:S01]  /*3f1b0*/  ISETP.GE.U32.AND P6, PT, R5, 0x7ffffeed, PT ;  /* 0x7ffffeed0500780c */ /* 0x000fe20003fc6070 */
[----:B---3--:R-:W-:Y:S01]  /*3f1c0*/  IMAD.WIDE R148, R252, 0x4, R148 ;  /* 0x00000004fc947825 */ /* 0x008fe200078e0294 */
[----:B------:R-:W-:Y:S01]  /*3f1d0*/  ISETP.GE.U32.AND P2, PT, R4, 0x7ffffee9, PT ;  /* 0x7ffffee90400780c */ /* 0x000fe20003f46070 */
[----:B------:R-:W3:Y:S01]  /*3f1e0*/  LDL.LU.64 R56, [R1+0x390] ;  /* 0x0003900001387983 */ /* 0x000ee20000300a00 */
[----:B------:R-:W-:-:S02]  /*3f1f0*/  IADD3 R5, R248, 0x100000, RZ ;  /* 0x00100000f8057810 */ /* 0x000fc40007ffe0ff */
[----:B------:R-:W-:Y:S01]  /*3f200*/  LOP3.LUT R46, R47, 0x60, RZ, 0x3c, !PT ;  /* 0x000000602f2e7812 */ /* 0x000fe200078e3cff */
[----:B------:R-:W3:Y:S01]  /*3f210*/  LDL.LU.64 R54, [R1+0x398] ;  /* 0x0003980001367983 */ /* 0x000ee20000300a00 */
[----:B------:R-:W-:Y:S02]  /*3f220*/  IADD3 R4, R248, 0x100000, RZ ;  /* 0x00100000f8047810 */ /* 0x000fe40007ffe0ff */
[C---:B------:R-:W-:Y:S01]  /*3f230*/  IADD3 R3, R46.reuse, 0x100000, RZ ;  /* 0x001000002e037810 */ /* 0x040fe20007ffe0ff */
[----:B------:R1:W-:Y:S01]  /*3f240*/  LDGSTS.E [R5+-0x40800], [R10.64], !P1 ;  /* 0xbf8000000a057fae */ /* 0x0003e2000c921844 */
[----:B----4-:R-:W-:-:S03]  /*3f250*/  IADD3 R2, R46, 0x100000, RZ ;  /* 0x001000002e027810 */ /* 0x010fc60007ffe0ff */
[----:B------:R4:W-:Y:S01]  /*3f260*/  LDGSTS.E [R4+-0x40600], [R8.64], !P1 ;  /* 0xbfa0000008047fae */ /* 0x0009e2000c921844 */
[----:B------:R-:W-:-:S03]  /*3f270*/  IADD3 R6, R0, -0x9c, RZ ;  /* 0xffffff6400067810 */ /* 0x000fc60007ffe0ff */
[----:B------:R2:W-:Y:S01]  /*3f280*/  LDGSTS.E [R3+-0x5f400], [R150.64], !P4 ;  /* 0xa0c0000096037fae */ /* 0x0005e2000e121844 */
[----:B------:R-:W-:Y:S02]  /*3f290*/  ISETP.GE.U32.AND P1, PT, R6, 0x7ffffee5, PT ;  /* 0x7ffffee50600780c */ /* 0x000fe40003f26070 */
[----:B-1----:R-:W-:Y:S01]  /*3f2a0*/  IADD3 R5, R0, -0xa4, RZ ;  /* 0xffffff5c00057810 */ /* 0x002fe20007ffe0ff */
[----:B------:R1:W-:Y:S01]  /*3f2b0*/  LDGSTS.E [R2+-0x5f200], [R148.64], !P4 ;  /* 0xa0e0000094027fae */ /* 0x0003e2000e121844 */
[----:B----4-:R-:W-:-:S03]  /*3f2c0*/  IADD3 R4, R46, 0x100000, RZ ;  /* 0x001000002e047810 */ /* 0x010fc60007ffe0ff */
[----:B------:R-:W4:Y:S01]  /*3f2d0*/  LDL.LU.64 R52, [R1+0x3a0] ;  /* 0x0003a00001347983 */ /* 0x000f220000300a00 */
[----:B------:R-:W-:Y:S01]  /*3f2e0*/  IMAD.WIDE R146, R252, 0x4, R146 ;  /* 0x00000004fc927825 */ /* 0x000fe200078e0292 */
[----:B------:R-:W-:Y:S02]  /*3f2f0*/  IADD3 R6, R0, -0xa0, RZ ;  /* 0xffffff6000067810 */ /* 0x000fe40007ffe0ff */
[----:B------:R-:W3:Y:S04]  /*3f300*/  LDL.LU.64 R50, [R1+0x3a8] ;  /* 0x0003a80001327983 */ /* 0x000ee80000300a00 */
[----:B------:R1:W-:Y:S01]  /*3f310*/  LDGSTS.E [R4+-0x5e400], [R146.64], !P3 ;  /* 0xa1c0000092047fae */ /* 0x0003e2000d921844 */
[----:B------:R-:W-:-:S04]  /*3f320*/  IMAD.WIDE R144, R252, 0x4, R144 ;  /* 0x00000004fc907825 */ /* 0x000fc800078e0290 */
[----:B------:R-:W-:Y:S01]  /*3f330*/  IMAD.WIDE R142, R252, 0x4, R142 ;  /* 0x00000004fc8e7825 */ /* 0x000fe200078e028e */
[----:B------:R1:W-:Y:S01]  /*3f340*/  LDGSTS.E [R3+-0x5e200], [R144.64], !P3 ;  /* 0xa1e0000090037fae */ /* 0x0003e2000d921844 */
[----:B------:R-:W-:Y:S02]  /*3f350*/  ISETP.GE.U32.AND P3, PT, R5, 0x7ffffedd, PT ;  /* 0x7ffffedd0500780c */ /* 0x000fe40003f66070 */
[----:B------:R-:W-:Y:S01]  /*3f360*/  IADD3 R5, R0, -0xa8, RZ ;  /* 0xffffff5800057810 */ /* 0x000fe20007ffe0ff */
[----:B------:R1:W-:Y:S01]  /*3f370*/  LDGSTS.E [R2+-0x5d400], [R142.64], !P5 ;  /* 0xa2c000008e027fae */ /* 0x0003e2000e921844 */
[----:B------:R-:W-:Y:S02]  /*3f380*/  ISETP.GE.U32.AND P4, PT, R6, 0x7ffffee1, PT ;  /* 0x7ffffee10600780c */ /* 0x000fe40003f86070 */
[----:B------:R-:W-:Y:S01]  /*3f390*/  IADD3 R6, R0, -0xb0, RZ ;  /* 0xffffff5000067810 */ /* 0x000fe20007ffe0ff */
[----:B--2---:R-:W-:-:S05]  /*3f3a0*/  IMAD.WIDE R140, R252, 0x4, R140 ;  /* 0x00000004fc8c7825 */ /* 0x004fca00078e028c */
[----:B------:R1:W-:Y:S01]  /*3f3b0*/  LDGSTS.E [R4+-0x5d200], [R140.64], !P5 ;  /* 0xa2e000008c047fae */ /* 0x0003e2000e921844 */
[----:B------:R-:W-:Y:S01]  /*3f3c0*/  ISETP.GE.U32.AND P5, PT, R5, 0x7ffffed9, PT ;  /* 0x7ffffed90500780c */ /* 0x000fe20003fa6070 */
[----:B------:R-:W-:Y:S01]  /*3f3d0*/  IMAD.WIDE R138, R252, 0x4, R138 ;  /* 0x00000004fc8a7825 */ /* 0x000fe200078e028a */
[----:B------:R-:W-:Y:S02]  /*3f3e0*/  IADD3 R5, R46, 0x100000, RZ ;  /* 0x001000002e057810 */ /* 0x000fe40007ffe0ff */
[----:B-1----:R-:W-:Y:S02]  /*3f3f0*/  IADD3 R4, R0, -0xac, RZ ;  /* 0xffffff5400047810 */ /* 0x002fe40007ffe0ff */
[----:B------:R1:W-:Y:S01]  /*3f400*/  LDGSTS.E [R3+-0x5c400], [R138.64], !P0 ;  /* 0xa3c000008a037fae */ /* 0x0003e2000c121844 */
[----:B------:R-:W-:-:S04]  /*3f410*/  IMAD.WIDE R136, R252, 0x4, R136 ;  /* 0x00000004fc887825 */ /* 0x000fc800078e0288 */
[----:B------:R-:W-:Y:S01]  /*3f420*/  IMAD.WIDE R134, R252, 0x4, R134 ;  /* 0x00000004fc867825 */ /* 0x000fe200078e0286 */
[----:B------:R2:W-:Y:S01]  /*3f430*/  LDGSTS.E [R2+-0x5c200], [R136.64], !P0 ;  /* 0xa3e0000088027fae */ /* 0x0005e2000c121844 */
[----:B------:R-:W-:Y:S02]  /*3f440*/  ISETP.GE.U32.AND P0, PT, R4, 0x7ffffed5, PT ;  /* 0x7ffffed50400780c */ /* 0x000fe40003f06070 */
[----:B------:R-:W-:Y:S01]  /*3f450*/  IADD3 R4, R46, 0x100000, RZ ;  /* 0x001000002e047810 */ /* 0x000fe20007ffe0ff */
[C---:B------:R-:W-:Y:S01]  /*3f460*/  IMAD.WIDE R132, R252.reuse, 0x4, R132 ;  /* 0x00000004fc847825 */ /* 0x040fe200078e0284 */
[----:B------:R1:W-:Y:S03]  /*3f470*/  LDGSTS.E [R5+-0x5b400], [R134.64], !P6 ;  /* 0xa4c0000086057fae */ /* 0x0003e6000f121844 */
[C---:B------:R-:W-:Y:S01]  /*3f480*/  IMAD.WIDE R130, R252.reuse, 0x4, R130 ;  /* 0x00000004fc827825 */ /* 0x040fe200078e0282 */
[----:B------:R1:W-:Y:S03]  /*3f490*/  LDGSTS.E [R4+-0x5b200], [R132.64], !P6 ;  /* 0xa4e0000084047fae */ /* 0x0003e6000f121844 */
[C---:B------:R-:W-:Y:S01]  /*3f4a0*/  IMAD.WIDE R128, R252.reuse, 0x4, R128 ;  /* 0x00000004fc807825 */ /* 0x040fe200078e0280 */
[----:B------:R2:W-:Y:S03]  /*3f4b0*/  LDGSTS.E [R3+-0x5a400], [R130.64], !P2 ;  /* 0xa5c0000082037fae */ /* 0x0005e6000d121844 */
[----:B------:R-:W-:Y:S01]  /*3f4c0*/  IMAD.WIDE R126, R252, 0x4, R126 ;  /* 0x00000004fc7e7825 */ /* 0x000fe200078e027e */
[----:B-1----:R-:W-:Y:S01]  /*3f4d0*/  IADD3 R5, R0, -0xb8, RZ ;  /* 0xffffff4800057810 */ /* 0x002fe20007ffe0ff */
[----:B------:R2:W-:Y:S02]  /*3f4e0*/  LDGSTS.E [R2+-0x5a200], [R128.64], !P2 ;  /* 0xa5e0000080027fae */ /* 0x0005e4000d121844 */
[----:B------:R-:W-:-:S04]  /*3f4f0*/  IMAD.WIDE R124, R252, 0x4, R124 ;  /* 0x00000004fc7c7825 */ /* 0x000fc800078e027c */
[C---:B------:R-:W-:Y:S01]  /*3f500*/  IMAD.WIDE R122, R252.reuse, 0x4, R122 ;  /* 0x00000004fc7a7825 */ /* 0x040fe200078e027a */
[----:B------:R1:W-:Y:S03]  /*3f510*/  LDGSTS.E [R4+-0x59400], [R126.64], !P1 ;  /* 0xa6c000007e047fae */ /* 0x0003e6000c921844 */
[----:B------:R-:W-:Y:S01]  /*3f520*/  IMAD.WIDE R120, R252, 0x4, R120 ;  /* 0x00000004fc787825 */ /* 0x000fe200078e0278 */
[----:B------:R-:W-:Y:S01]  /*3f530*/  ISETP.GE.U32.AND P6, PT, R6, 0x7ffffed1, PT ;  /* 0x7ffffed10600780c */ /* 0x000fe20003fc6070 */
[----:B------:R1:W-:Y:S01]  /*3f540*/  LDGSTS.E [R3+-0x59200], [R124.64], !P1 ;  /* 0xa6e000007c037fae */ /* 0x0003e2000c921844 */
[----:B------:R-:W-:Y:S01]  /*3f550*/  IADD3 R6, R0, -0xb4, RZ ;  /* 0xffffff4c00067810 */ /* 0x000fe20007ffe0ff */
        /* <DEDUP_REMOVED lines=8> */
[----:B------:R-:W-:Y:S01]  /*3f5e0*/  ISETP.GE.U32.AND P4, PT, R5, 0x7ffffec5, PT ;  /* 0x7ffffec50500780c */ /* 0x000fe20003f86070 */
        /* <DEDUP_REMOVED lines=10> */
[----:B------:R-:W-:-:S03]  /*3f690*/  IADD3 R6, R0, -0xc4, RZ ;  /* 0xffffff3c00067810 */ /* 0x000fc60007ffe0ff */
[C---:B------:R-:W-:Y:S01]  /*3f6a0*/  IMAD.WIDE R106, R252.reuse, 0x4, R106 ;  /* 0x00000004fc6a7825 */ /* 0x040fe200078e026a */
[----:B------:R1:W-:Y:S03]  /*3f6b0*/  LDGSTS.E [R4+-0x56200], [R112.64], !P5 ;  /* 0xa9e0000070047fae */ /* 0x0003e6000e921844 */
[----:B------:R-:W-:Y:S01]  /*3f6c0*/  IMAD.WIDE R104, R252, 0x4, R104 ;  /* 0x00000004fc687825 */ /* 0x000fe200078e0268 */
[----:B------:R2:W-:Y:S01]  /*3f6d0*/  LDGSTS.E [R3+-0x55400], [R110.64], !P0 ;  /* 0xaac000006e037fae */ /* 0x0005e2000c121844 */
[----:B-1----:R-:W-:Y:S02]  /*3f6e0*/  IADD3 R5, R0, -0xcc, RZ ;  /* 0xffffff3400057810 */ /* 0x002fe40007ffe0ff */
[C---:B------:R-:W-:Y:S01]  /*3f6f0*/  IMAD.WIDE R102, R252.reuse, 0x4, R102 ;  /* 0x00000004fc667825 */ /* 0x040fe200078e0266 */
[----:B------:R2:W-:Y:S03]  /*3f700*/  LDGSTS.E [R2+-0x55200], [R108.64], !P0 ;  /* 0xaae000006c027fae */ /* 0x0005e6000c121844 */
[----:B------:R-:W-:Y:S01]  /*3f710*/  IMAD.WIDE R100, R252, 0x4, R100 ;  /* 0x00000004fc647825 */ /* 0x000fe200078e0264 */
[----:B------:R1:W-:Y:S01]  /*3f720*/  LDGSTS.E [R4+-0x54400], [R106.64], !P6 ;  /* 0xabc000006a047fae */ /* 0x0003e2000f121844 */
[----:B------:R-:W-:-:S02]  /*3f730*/  ISETP.GE.U32.AND P5, PT, R6, 0x7ffffebd, PT ;  /* 0x7ffffebd0600780c */ /* 0x000fc40003fa6070 */
[----:B------:R-:W-:Y:S01]  /*3f740*/  IMAD.WIDE R98, R252, 0x4, R98 ;  /* 0x00000004fc627825 */ /* 0x000fe200078e0262 */
[----:B------:R1:W-:Y:S01]  /*3f750*/  LDGSTS.E [R3+-0x54200], [R104.64], !P6 ;  /* 0xabe0000068037fae */ /* 0x0003e2000f121844 */
[----:B------:R-:W-:Y:S02]  /*3f760*/  IADD3 R6, R0, -0xc8, RZ ;  /* 0xffffff3800067810 */ /* 0x000fe40007ffe0ff */
[----:B------:R-:W-:Y:S01]  /*3f770*/  ISETP.GE.U32.AND P6, PT, R5, 0x7ffffeb5, PT ;  /* 0x7ffffeb50500780c */ /* 0x000fe20003fc6070 */
[----:B------:R2:W-:Y:S01]  /*3f780*/  LDGSTS.E [R2+-0x53400], [R102.64], !P2 ;  /* 0xacc0000066027fae */ /* 0x0005e2000d121844 */
[----:B------:R-:W-:Y:S01]  /*3f790*/  IMAD.WIDE R96, R252, 0x4, R96 ;  /* 0x00000004fc607825 */ /* 0x000fe200078e0260 */
[----:B------:R-:W-:Y:S02]  /*3f7a0*/  IADD3 R5, R0, -0xd0, RZ ;  /* 0xffffff3000057810 */ /* 0x000fe40007ffe0ff */
        /* <DEDUP_REMOVED lines=8> */
[----:B-1----:R-:W-:Y:S01]  /*3f830*/  IADD3 R4, R0, -0xd4, RZ ;  /* 0xffffff2c00047810 */ /* 0x002fe20007ffe0ff */
[----:B------:R-:W-:Y:S02]  /*3f840*/  IMAD.WIDE R90, R252, 0x4, R90 ;  /* 0x00000004fc5a7825 */ /* 0x000fe400078e025a */
        /* <DEDUP_REMOVED lines=35> */
[----:B------:R-:W-:-:S04]  /*3fa80*/  IMAD.WIDE R68, R252, 0x4, R68 ;  /* 0x00000004fc447825 */ /* 0x000fc800078e0244 */
[C---:B------:R-:W-:Y:S01]  /*3fa90*/  IMAD.WIDE R66, R252.reuse, 0x4, R66 ;  /* 0x00000004fc427825 */ /* 0x040fe200078e0242 */
[----:B------:R1:W-:Y:S03]  /*3faa0*/  LDGSTS.E [R4+-0x4c200], [R72.64], !P2 ;  /* 0xb3e0000048047fae */ /* 0x0003e6000d121844 */
[----:B------:R-:W-:Y:S01]  /*3fab0*/  IMAD.WIDE R64, R252, 0x4, R64 ;  /* 0x00000004fc407825 */ /* 0x000fe200078e0240 */
[----:B------:R1:W-:Y:S01]  /*3fac0*/  LDGSTS.E [R3+-0x4b400], [R70.64], !P1 ;  /* 0xb4c0000046037fae */ /* 0x0003e2000c921844 */
[----:B------:R-:W-:Y:S02]  /*3fad0*/  IADD3 R248, R0, -0x80, RZ ;  /* 0xffffff8000f87810 */ /* 0x000fe40007ffe0ff */
[C---:B------:R-:W-:Y:S01]  /*3fae0*/  IMAD.WIDE R62, R252.reuse, 0x4, R62 ;  /* 0x00000004fc3e7825 */ /* 0x040fe200078e023e */
[----:B------:R2:W-:Y:S03]  /*3faf0*/  LDGSTS.E [R2+-0x4b200], [R68.64], !P1 ;  /* 0xb4e0000044027fae */ /* 0x0005e6000c921844 */
[----:B------:R-:W-:Y:S01]  /*3fb00*/  IMAD.WIDE R60, R252, 0x4, R60 ;  /* 0x00000004fc3c7825 */ /* 0x000fe200078e023c */
[----:B------:R1:W-:Y:S04]  /*3fb10*/  LDGSTS.E [R4+-0x4a400], [R66.64], !P4 ;  /* 0xb5c0000042047fae */ /* 0x0003e8000e121844 */
[----:B------:R1:W-:Y:S04]  /*3fb20*/  LDGSTS.E [R3+-0x4a200], [R64.64], !P4 ;  /* 0xb5e0000040037fae */ /* 0x0003e8000e121844 */
[----:B------:R2:W-:Y:S04]  /*3fb30*/  LDGSTS.E [R2+-0x49400], [R62.64], !P3 ;  /* 0xb6c000003e027fae */ /* 0x0005e8000d921844 */
[----:B------:R1:W-:Y:S01]  /*3fb40*/  LDGSTS.E [R4+-0x49200], [R60.64], !P3 ;  /* 0xb6e000003c047fae */ /* 0x0003e2000d921844 */
[----:B------:R-:W-:-:S03]  /*3fb50*/  ISETP.GE.AND P3, PT, R249, R248, PT ;  /* 0x000000f8f900720c */ /* 0x000fc60003f66270 */
[----:B------:R-:W2:Y:S04]  /*3fb60*/  LDL.LU.64 R248, [R1+0x3b0] ;  /* 0x0003b00001f87983 */ /* 0x000ea80000300a00 */
[----:B------:R-:W4:Y:S04]  /*3fb70*/  LDL.LU.64 R26, [R1+0x3b8] ;  /* 0x0003b800011a7983 */ /* 0x000f280000300a00 */
[----:B------:R-:W4:Y:S04]  /*3fb80*/  LDL.LU.64 R24, [R1+0x3c0] ;  /* 0x0003c00001187983 */ /* 0x000f280000300a00 */
[----:B------:R-:W4:Y:S04]  /*3fb90*/  LDL.LU.64 R32, [R1+0x3c8] ;  /* 0x0003c80001207983 */ /* 0x000f280000300a00 */
[----:B------:R-:W4:Y:S04]  /*3fba0*/  LDL.LU.64 R34, [R1+0x3d0] ;  /* 0x0003d00001227983 */ /* 0x000f280000300a00 */
[----:B------:R-:W4:Y:S04]  /*3fbb0*/  LDL.LU.64 R36, [R1+0x3d8] ;  /* 0x0003d80001247983 */ /* 0x000f280000300a00 */
[----:B------:R-:W4:Y:S01]  /*3fbc0*/  LDL.LU.64 R42, [R1+0x3e0] ;  /* 0x0003e000012a7983 */ /* 0x000f220000300a00 */
[----:B---3--:R-:W-:-:S03]  /*3fbd0*/  IMAD.WIDE R30, R252, 0x4, R50 ;  /* 0x00000004fc1e7825 */ /* 0x008fc600078e0232 */
[----:B------:R-:W3:Y:S04]  /*3fbe0*/  LDL.LU.64 R40, [R1+0x3e8] ;  /* 0x0003e80001287983 */ /* 0x000ee80000300a00 */
[----:B------:R-:W3:Y:S04]  /*3fbf0*/  LDL.LU.64 R38, [R1+0x3f0] ;  /* 0x0003f00001267983 */ /* 0x000ee80000300a00 */
[----:B------:R-:W3:Y:S04]  /*3fc00*/  LDL.LU.64 R44, [R1+0x3f8] ;  /* 0x0003f800012c7983 */ /* 0x000ee80000300a00 */
[----:B------:R-:W3:Y:S04]  /*3fc10*/  LDL.LU.64 R48, [R1+0x400] ;  /* 0x0004000001307983 */ /* 0x000ee80000300a00 */
[----:B------:R-:W3:Y:S01]  /*3fc20*/  LDL.LU.64 R50, [R1+0x408] ;  /* 0x0004080001327983 */ /* 0x000ee20000300a00 */
[----:B--2---:R-:W-:-:S03]  /*3fc30*/  IMAD.WIDE R28, R252, 0x4, R248 ;  /* 0x00000004fc1c7825 */ /* 0x004fc600078e02f8 */
[----:B------:R-:W2:Y:S04]  /*3fc40*/  LDL.LU.64 R248, [R1+0x410] ;  /* 0x0004100001f87983 */ /* 0x000ea80000300a00 */
[----:B------:R-:W-:Y:S04]  /*3fc50*/  STL [R1+0x16b0], RZ ;  /* 0x0016b0ff01007387 */ /* 0x000fe80000100800 */
        /* <DEDUP_REMOVED lines=814> */
[----:B------:R-:W-:Y:S01]  /*42f40*/  STL [R1+0xc6c], RZ ;  /* 0x000c6cff01007387 */ /* 0x000fe20000100800 */
[----:B---3--:R-:W-:-:S03]  /*42f50*/  IMAD.WIDE R10, R252, 0x4, R44 ;  /* 0x00000004fc0a7825 */ /* 0x008fc600078e022c */
[----:B------:R-:W-:Y:S04]  /*42f60*/  STL [R1+0xca0], RZ ;  /* 0x000ca0ff01007387 */ /* 0x000fe80000100800 */
[----:B------:R-:W-:Y:S04]  /*42f70*/  STL [R1+0xca4], RZ ;  /* 0x000ca4ff01007387 */ /* 0x000fe80000100800 */
[----:B------:R-:W-:Y:S04]  /*42f80*/  STL [R1+0xca8], RZ ;  /* 0x000ca8ff01007387 */ /* 0x000fe80000100800 */
[----:B------:R-:W-:Y:S04]  /*42f90*/  STL [R1+0xcac], RZ ;  /* 0x000cacff01007387 */ /* 0x000fe80000100800 */
[----:B------:R-:W3:Y:S01]  /*42fa0*/  LDL.LU.64 R44, [R1+0x2110] ;  /* 0x00211000012c7983 */ /* 0x000ee20000300a00 */
[----:B------:R-:W-:Y:S01]  /*42fb0*/  IADD3 R6, R0, -0xec, RZ ;  /* 0xffffff1400067810 */ /* 0x000fe20007ffe0ff */
[----:B------:R-:W-:-:S02]  /*42fc0*/  IMAD.WIDE R58, R252, 0x4, R58 ;  /* 0x00000004fc3a7825 */ /* 0x000fc400078e023a */
[----:B------:R-:W-:Y:S02]  /*42fd0*/  STL [R1+0xc90], RZ ;  /* 0x000c90ff01007387 */ /* 0x000fe40000100800 */
[----:B------:R-:W-:Y:S02]  /*42fe0*/  IMAD.WIDE R56, R252, 0x4, R56 ;  /* 0x00000004fc387825 */ /* 0x000fe400078e0238 */
[----:B------:R-:W-:Y:S01]  /*42ff0*/  STL [R1+0xc94], RZ ;  /* 0x000c94ff01007387 */ /* 0x000fe20000100800 */
[----:B------:R-:W-:Y:S01]  /*43000*/  ISETP.GE.U32.AND P2, PT, R6, 0x7ffffe95, PT ;  /* 0x7ffffe950600780c */ /* 0x000fe20003f46070 */
[----:B------:R-:W-:Y:S02]  /*43010*/  IMAD.WIDE R8, R252, 0x4, R48 ;  /* 0x00000004fc087825 */ /* 0x000fe400078e0230 */
[----:B------:R-:W-:Y:S01]  /*43020*/  STL [R1+0xc98], RZ ;  /* 0x000c98ff01007387 */ /* 0x000fe20000100800 */
[----:B------:R-:W-:-:S03]  /*43030*/  IADD3 R6, R0, -0xf0, RZ ;  /* 0xffffff1000067810 */ /* 0x000fc60007ffe0ff */
[----:B------:R-:W-:Y:S01]  /*43040*/  STL [R1+0xc9c], RZ ;  /* 0x000c9cff01007387 */ /* 0x000fe20000100800 */
[----:B------:R-:W-:-:S03]  /*43050*/  IADD3 R247, R0, 0x7f, RZ ;  /* 0x0000007f00f77810 */ /* 0x000fc60007ffe0ff */
[----:B------:R-:W3:Y:S01]  /*43060*/  LDL.LU.64 R236, [R1+0x1fe0] ;  /* 0x001fe00001ec7983 */ /* 0x000ee20000300a00 */
[----:B-1----:R-:W-:-:S03]  /*43070*/  IADD3 R5, R0, -0xf4, RZ ;  /* 0xffffff0c00057810 */ /* 0x002fc60007ffe0ff */
[----:B------:R-:W3:Y:S01]  /*43080*/  LDL.LU.64 R48, [R1+0x1fd8] ;  /* 0x001fd80001307983 */ /* 0x000ee20000300a00 */
[----:B------:R-:W-:-:S03]  /*43090*/  IADD3 R4, R0, -0xf8, RZ ;  /* 0xffffff0800047810 */ /* 0x000fc60007ffe0ff */
[----:B------:R1:W-:Y:S01]  /*430a0*/  LDGSTS.E [R3+-0x48400], [R58.64], !P5 ;  /* 0xb7c000003a037fae */ /* 0x0003e2000e921844 */
[----:B------:R-:W-:-:S03]  /*430b0*/  ISETP.GE.U32.AND P1, PT, R6, 0x7ffffe91, PT ;  /* 0x7ffffe910600780c */ /* 0x000fc60003f26070 */
[----:B------:R1:W-:Y:S01]  /*430c0*/  LDGSTS.E [R2+-0x48200], [R56.64], !P5 ;  /* 0xb7e0000038027fae */ /* 0x0003e2000e921844 */
[----:B------:R-:W-:Y:S01]  /*430d0*/  ISETP.GE.U32.AND P4, PT, R5, 0x7ffffe8d, PT ;  /* 0x7ffffe8d0500780c */ /* 0x000fe20003f86070 */
[----:B------:R-:W-:Y:S01]  /*430e0*/  IMAD.WIDE R54, R252, 0x4, R54 ;  /* 0x00000004fc367825 */ /* 0x000fe200078e0236 */
[----:B------:R-:W-:Y:S01]  /*430f0*/  IADD3 R6, R0, -0xfc, RZ ;  /* 0xffffff0400067810 */ /* 0x000fe20007ffe0ff */
[----:B------:R-:W3:Y:S01]  /*43100*/  LDL.LU.64 R238, [R1+0x1fd0] ;  /* 0x001fd00001ee7983 */ /* 0x000ee20000300a00 */
[----:B------:R-:W-:Y:S01]  /*43110*/  ISETP.GE.U32.AND P5, PT, R4, 0x7ffffe89, PT ;  /* 0x7ffffe890400780c */ /* 0x000fe20003fa6070 */
[----:B----4-:R-:W-:Y:S01]  /*43120*/  IMAD.WIDE R52, R252, 0x4, R52 ;  /* 0x00000004fc347825 */ /* 0x010fe200078e0234 */
[----:B------:R-:W-:Y:S01]  /*43130*/  IADD3 R5, R46, 0x100000, RZ ;  /* 0x001000002e057810 */ /* 0x000fe20007ffe0ff */
[----:B------:R-:W4:Y:S01]  /*43140*/  LDL.LU.64 R240, [R1+0x1fc8] ;  /* 0x001fc80001f07983 */ /* 0x000f220000300a00 */
[----:B-1----:R-:W-:Y:S01]  /*43150*/  SEL R2, RZ, 0x4, P3 ;  /* 0x00000004ff027807 */ /* 0x002fe20001800000 */
[----:B------:R-:W-:Y:S01]  /*43160*/  IMAD.WIDE R12, R252, 0x4, R38 ;  /* 0x00000004fc0c7825 */ /* 0x000fe200078e0226 */
[----:B------:R-:W-:Y:S01]  /*43170*/  ISETP.GT.AND P3, PT, R247, 0xff, PT ;  /* 0x000000fff700780c */ /* 0x000fe20003f64270 */
[----:B------:R2:W-:Y:S01]  /*43180*/  LDGSTS.E [R5+-0x47400], [R54.64], !P0 ;  /* 0xb8c0000036057fae */ /* 0x0005e2000c121844 */
[----:B------:R-:W-:-:S02]  /*43190*/  IADD3 R4, R46, 0x100000, RZ ;  /* 0x001000002e047810 */ /* 0x000fc40007ffe0ff */
[----:B------:R-:W-:Y:S01]  /*431a0*/  SEL R2, R2, RZ, P3 ;  /* 0x000000ff02027207 */ /* 0x000fe20001800000 */
[----:B------:R-:W-:Y:S01]  /*431b0*/  IMAD.WIDE R26, R252, 0x4, R26 ;  /* 0x00000004fc1a7825 */ /* 0x000fe200078e021a */
[----:B------:R-:W-:Y:S01]  /*431c0*/  ISETP.GE.U32.AND P3, PT, R6, 0x7ffffe85, PT ;  /* 0x7ffffe850600780c */ /* 0x000fe20003f66070 */
[----:B------:R-:W4:Y:S01]  /*431d0*/  LDL.LU.64 R38, [R1+0x1fc0] ;  /* 0x001fc00001267983 */ /* 0x000f220000300a00 */
[----:B------:R-:W-:Y:S01]  /*431e0*/  IADD3 R6, R46, 0x100000, RZ ;  /* 0x001000002e067810 */ /* 0x000fe20007ffe0ff */
[----:B------:R-:W-:Y:S02]  /*431f0*/  IMAD.WIDE R24, R252, 0x4, R24 ;  /* 0x00000004fc187825 */ /* 0x000fe400078e0218 */
[----:B------:R2:W-:Y:S01]  /*43200*/  LDGSTS.E [R4+-0x47200], [R52.64], !P0 ;  /* 0xb8e0000034047fae */ /* 0x0005e2000c121844 */
[----:B------:R-:W-:Y:S01]  /*43210*/  ISETP.NE.U32.AND P0, PT, R2, RZ, PT ;  /* 0x000000ff0200720c */ /* 0x000fe20003f05070 */
[----:B------:R-:W-:Y:S01]  /*43220*/  IMAD.WIDE R22, R252, 0x4, R32 ;  /* 0x00000004fc167825 */ /* 0x000fe200078e0220 */
[----:B------:R-:W-:Y:S01]  /*43230*/  IADD3 R2, R46, 0x100000, RZ ;  /* 0x001000002e027810 */ /* 0x000fe20007ffe0ff */
[----:B------:R1:W-:Y:S02]  /*43240*/  LDGSTS.E [R3+-0x46400], [R30.64], !P6 ;  /* 0xb9c000001e037fae */ /* 0x0003e4000f121844 */
[----:B------:R-:W-:-:S02]  /*43250*/  IMAD.WIDE R20, R252, 0x4, R34 ;  /* 0x00000004fc147825 */ /* 0x000fc400078e0222 */
[----:B------:R1:W-:Y:S02]  /*43260*/  LDGSTS.E [R6+-0x46200], [R28.64], !P6 ;  /* 0xb9e000001c067fae */ /* 0x0003e4000f121844 */
[C---:B------:R-:W-:Y:S02]  /*43270*/  IMAD.WIDE R18, R252.reuse, 0x4, R36 ;  /* 0x00000004fc127825 */ /* 0x040fe400078e0224 */
[----:B------:R2:W-:Y:S04]  /*43280*/  LDGSTS.E [R5+-0x45400], [R26.64], !P2 ;  /* 0xbac000001a057fae */ /* 0x0005e8000d121844 */
[----:B------:R-:W4:Y:S04]  /*43290*/  LDL.LU.64 R242, [R1+0x1fb8] ;  /* 0x001fb80001f27983 */ /* 0x000f280000300a00 */
[----:B------:R2:W-:Y:S04]  /*432a0*/  LDGSTS.E [R4+-0x45200], [R24.64], !P2 ;  /* 0xbae0000018047fae */ /* 0x0005e8000d121844 */
[----:B------:R-:W4:Y:S04]  /*432b0*/  LDL.LU.64 R244, [R1+0x1fb0] ;  /* 0x001fb00001f47983 */ /* 0x000f280000300a00 */
[----:B------:R1:W-:Y:S04]  /*432c0*/  LDGSTS.E [R3+-0x44400], [R22.64], !P1 ;  /* 0xbbc0000016037fae */ /* 0x0003e8000c921844 */
[----:B------:R1:W-:Y:S04]  /*432d0*/  LDGSTS.E [R2+-0x44200], [R20.64], !P1 ;  /* 0xbbe0000014027fae */ /* 0x0003e8000c921844 */
[----:B------:R2:W-:Y:S04]  /*432e0*/  LDGSTS.E [R4+-0x43400], [R18.64], !P4 ;  /* 0xbcc0000012047fae */ /* 0x0005e8000e121844 */
[----:B------:R-:W4:Y:S01]  /*432f0*/  LDL.LU.64 R250, [R1+0x690] ;  /* 0x0006900001fa7983 */ /* 0x000f220000300a00 */
[----:B------:R-:W-:-:S04]  /*43300*/  IMAD.WIDE R16, R252, 0x4, R42 ;  /* 0x00000004fc107825 */ /* 0x000fc800078e022a */
[----:B------:R-:W-:Y:S01]  /*43310*/  IMAD.WIDE R14, R252, 0x4, R40 ;  /* 0x00000004fc0e7825 */ /* 0x000fe200078e0228 */
[----:B------:R-:W-:Y:S01]  /*43320*/  IADD3 R7, R0, -0x100, RZ ;  /* 0xffffff0000077810 */ /* 0x000fe20007ffe0ff */
[----:B------:R1:W-:Y:S02]  /*43330*/  LDGSTS.E [R3+-0x43200], [R16.64], !P4 ;  /* 0xbce0000010037fae */ /* 0x0003e4000e121844 */
[C---:B--2---:R-:W-:Y:S02]  /*43340*/  IMAD.WIDE R4, R252.reuse, 0x4, R248 ;  /* 0x00000004fc047825 */ /* 0x044fe400078e02f8 */
[----:B------:R-:W2:Y:S04]  /*43350*/  LDL.LU.64 R248, [R1+0x1fa8] ;  /* 0x001fa80001f87983 */ /* 0x000ea80000300a00 */
[----:B------:R-:W-:Y:S04]  /*43360*/  STL [R1+0x1310], RZ ;  /* 0x001310ff01007387 */ /* 0x000fe80000100800 */
[----:B------:R-:W-:Y:S04]  /*43370*/  STL [R1+0x1314], RZ ;  /* 0x001314ff01007387 */ /* 0x000fe80000100800 */
[----:B------:R-:W-:Y:S04]  /*43380*/  STL [R1+0x1318], RZ ;  /* 0x001318ff01007387 */ /* 0x000fe80000100800 */
[----:B------:R-:W-:Y:S04]  /*43390*/  STL [R1+0x131c], RZ ;  /* 0x00131cff01007387 */ /* 0x000fe80000100800 */
[----:B------:R-:W2:Y:S04]  /*433a0*/  LDL.LU.64 R42, [R1+0x1fa0] ;  /* 0x001fa000012a7983 */ /* 0x000ea80000300a00 */
[----:B------:R-:W2:Y:S04]  /*433b0*/  LDL.LU.64 R34, [R1+0x1f98] ;  /* 0x001f980001227983 */ /* 0x000ea80000300a00 */
[----:B------:R-:W2:Y:S04]  /*433c0*/  LDL.LU.64 R36, [R1+0x1f90] ;  /* 0x001f900001247983 */ /* 0x000ea80000300a00 */
[----:B------:R-:W2:Y:S01]  /*433d0*/  LDL.LU.64 R40, [R1+0x1f88] ;  /* 0x001f880001287983 */ /* 0x000ea20000300a00 */
[----:B------:R-:W-:Y:S01]  /*433e0*/  ISETP.GE.U32.AND P1, PT, R7, 0x7ffffe81, PT ;  /* 0x7ffffe810700780c */ /* 0x000fe20003f26070 */
[----:B-1----:R-:W-:-:S02]  /*433f0*/  IMAD.WIDE R6, R252, 0x4, R50 ;  /* 0x00000004fc067825 */ /* 0x002fc400078e0232 */
[----:B------:R-:W2:Y:S01]  /*43400*/  LDL.LU.64 R50, [R1+0x1f80] ;  /* 0x001f800001327983 */ /* 0x000ea20000300a00 */
[C---:B------:R-:W-:Y:S02]  /*43410*/  IADD3 R0, R46.reuse, 0x100000, RZ ;  /* 0x001000002e007810 */ /* 0x040fe40007ffe0ff */
[----:B------:R-:W-:Y:S01]  /*43420*/  IADD3 R32, R46, 0x100000, RZ ;  /* 0x001000002e207810 */ /* 0x000fe20007ffe0ff */
[----:B------:R1:W-:Y:S01]  /*43430*/  LDGSTS.E [R2+-0x42400], [R14.64], !P5 ;  /* 0xbdc000000e027fae */ /* 0x0003e2000e921844 */
[----:B------:R-:W-:-:S03]  /*43440*/  MOV R33, c[0x0][0x18c] ;  /* 0x0000630000217a02 */ /* 0x000fc60000000f00 */
[----:B------:R-:W-:Y:S04]  /*43450*/  STL [R1+0xd00], RZ ;  /* 0x000d00ff01007387 */ /* 0x000fe80000100800 */
[----:B------:R1:W-:Y:S04]  /*43460*/  LDGSTS.E [R0+-0x42200], [R12.64], !P5 ;  /* 0xbde000000c007fae */ /* 0x0003e8000e921844 */
[----:B------:R-:W-:Y:S04]  /*43470*/  STL [R1+0xd04], RZ ;  /* 0x000d04ff01007387 */ /* 0x000fe80000100800 */
[----:B------:R1:W-:Y:S04]  /*43480*/  LDGSTS.E [R32+-0x41400], [R10.64], !P3 ;  /* 0xbec000000a207fae */ /* 0x0003e8000d921844 */
[----:B------:R-:W-:Y:S04]  /*43490*/  STL [R1+0xd08], RZ ;  /* 0x000d08ff01007387 */ /* 0x000fe80000100800 */
[----:B------:R1:W-:Y:S04]  /*434a0*/  LDGSTS.E [R3+-0x41200], [R8.64], !P3 ;  /* 0xbee0000008037fae */ /* 0x0003e8000d921844 */
[----:B------:R-:W-:Y:S04]  /*434b0*/  STL [R1+0xd0c], RZ ;  /* 0x000d0cff01007387 */ /* 0x000fe80000100800 */
[----:B------:R-:W-:Y:S01]  /*434c0*/  STL [R1+0xb90], RZ ;  /* 0x000b90ff01007387 */ /* 0x000fe20000100800 */
[----:B-1----:R-:W-:-:S03]  /*434d0*/  IMAD.SHL.U32 R3, R33, 0x80, RZ ;  /* 0x0000008021037824 */ /* 0x002fc600078e00ff */
[----:B------:R1:W-:Y:S04]  /*434e0*/  LDGSTS.E [R2+-0x40400], [R6.64], !P1 ;  /* 0xbfc0000006027fae */ /* 0x0003e8000c921844 */
[----:B------:R-:W-:Y:S04]  /*434f0*/  STL [R1+0xb94], RZ ;  /* 0x000b94ff01007387 */ /* 0x000fe80000100800 */
[----:B------:R1:W-:Y:S01]  /*43500*/  LDGSTS.E [R0+-0x40200], [R4.64], !P1 ;  /* 0xbfe0000004007fae */ /* 0x0003e2000c921844 */
[----:B------:R-:W-:-:S03]  /*43510*/  ISETP.GE.AND P1, PT, R247, 0x80, PT ;  /* 0x00000080f700780c */ /* 0x000fc60003f26270 */
[----:B------:R-:W-:Y:S04]  /*43520*/  STL [R1+0xb98], RZ ;  /* 0x000b98ff01007387 */ /* 0x000fe80000100800 */
[----:B------:R-:W-:Y:S04]  /*43530*/  STL [R1+0xb9c], RZ ;  /* 0x000b9cff01007387 */ /* 0x000fe80000100800 */
[----:B------:R-:W-:Y:S04]  /*43540*/  STL [R1+0xb60], RZ ;  /* 0x000b60ff01007387 */ /* 0x000fe80000100800 */
[----:B------:R-:W0:Y:S01]  /*43550*/  LDGDEPBAR ;  /* 0x00000000000079af */ /* 0x000e220000000000 */
[----:B---3--:R-:W-:-:S03]  /*43560*/  IMAD.WIDE R246, R3, 0x4, R44 ;  /* 0x0000000403f67825 */ /* 0x008fc600078e022c */
[----:B------:R-:W3:Y:S04]  /*43570*/  LDL.LU.64 R44, [R1+0x1f78] ;  /* 0x001f7800012c7983 */ /* 0x000ee80000300a00 */
[----:B------:R1:W-:Y:S01]  /*43580*/  LDGSTS.E [R47+0x40000], [R246.64], P0 ;  /* 0x40000000f62f7fae */ /* 0x0003e20008121844 */
[----:B------:R-:W-:-:S04]  /*43590*/  IMAD.WIDE R32, R3, 0x4, R236 ;  /* 0x0000000403207825 */ /* 0x000fc800078e02ec */
[C---:B------:R-:W-:Y:S02]  /*435a0*/  IMAD.WIDE R218, R3.reuse, 0x4, R48 ;  /* 0x0000000403da7825 */ /* 0x040fe400078e0230 */
[----:B------:R-:W3:Y:S04]  /*435b0*/  LDL.LU.64 R48, [R1+0x698] ;  /* 0x0006980001307983 */ /* 0x000ee80000300a00 */
[----:B------:R1:W-:Y:S04]  /*435c0*/  STL.64 [R1+0xb0], R32 ;  /* 0x0000b02001007387 */ /* 0x0003e80000100a00 */
[----:B------:R4:W-:Y:S04]  /*435d0*/  STL.64 [R1+0xb8], R218 ;  /* 0x0000b8da01007387 */ /* 0x0009e80000100a00 */
[----:B------:R-:W-:Y:S01]  /*435e0*/  STL.64 [R1+0xa8], R246 ;  /* 0x0000a8f601007387 */ /* 0x000fe20000100a00 */
[----:B-1----:R-:W-:-:S04]  /*435f0*/  IMAD.WIDE R32, R3, 0x4, R238 ;  /* 0x0000000403207825 */ /* 0x002fc800078e02ee */
[C---:B----4-:R-:W-:Y:S01]  /*43600*/  IMAD.WIDE R218, R3.reuse, 0x4, R240 ;  /* 0x0000000403da7825 */ /* 0x050fe200078e02f0 */
[----:B------:R1:W-:Y:S03]  /*43610*/  STL.64 [R1+0xc0], R32 ;  /* 0x0000c02001007387 */ /* 0x0003e60000100a00 */
[C---:B-1----:R-:W-:Y:S02]  /*43620*/  IMAD.WIDE R32, R3.reuse, 0x4, R38 ;  /* 0x0000000403207825 */ /* 0x042fe400078e0226 */
[----:B------:R-:W4:Y:S04]  /*43630*/  LDL.LU.64 R38, [R1+0x1f70] ;  /* 0x001f700001267983 */ /* 0x000f280000300a00 */
[----:B------:R1:W-:Y:S04]  /*43640*/  STL.64 [R1+0xc8], R218 ;  /* 0x0000c8da01007387 */ /* 0x0003e80000100a00 */
[----:B------:R1:W-:Y:S02]  /*43650*/  STL.64 [R1+0xd0], R32 ;  /* 0x0000d02001007387 */ /* 0x0003e40000100a00 */
[----:B-1----:R-:W-:-:S04]  /*43660*/  IMAD.WIDE R218, R3, 0x4, R242 ;  /* 0x0000000403da7825 */ /* 0x002fc800078e02f2 */
[C---:B------:R-:W-:Y:S01]  /*43670*/  IMAD.WIDE R220, R3.reuse, 0x4, R244 ;  /* 0x0000000403dc7825 */ /* 0x040fe200078e02f4 */
[----:B------:R2:W-:Y:S04]  /*43680*/  STL.64 [R1+0xd8], R218 ;  /* 0x0000d8da01007387 */ /* 0x0005e80000100a00 */
[----:B------:R-:W-:Y:S01]  /*43690*/  STL.64 [R1+0xe0], R220 ;  /* 0x0000e0dc01007387 */ /* 0x000fe20000100a00 */
[----:B------:R-:W-:-:S04]  /*436a0*/  IMAD.WIDE R32, R3, 0x4, R250 ;  /* 0x0000000403207825 */ /* 0x000fc800078e02fa */
[C---:B--2---:R-:W-:Y:S02]  /*436b0*/  IMAD.WIDE R218, R3.reuse, 0x4, R248 ;  /* 0x0000000403da7825 */ /* 0x044fe400078e02f8 */
[----:B------:R-:W2:Y:S04]  /*436c0*/  LDL.LU.64 R248, [R1+0x1f68] ;  /* 0x001f680001f87983 */ /* 0x000ea80000300a00 */
[----:B------:R1:W-:Y:S04]  /*436d0*/  STL.64 [R1+0xe8], R32 ;  /* 0x0000e82001007387 */ /* 0x0003e80000100a00 */
[----:B------:R1:W-:Y:S02]  /*436e0*/  STL.64 [R1+0x100], R218 ;  /* 0x000100da01007387 */ /* 0x0003e40000100a00 */
[----:B-1----:R-:W-:-:S02]  /*436f0*/  IMAD.WIDE R32, R3, 0x4, R42 ;  /* 0x0000000403207825 */ /* 0x002fc400078e022a */
[----:B------:R-:W2:Y:S02]  /*43700*/  LDL.LU.64 R42, [R1+0x1f60] ;  /* 0x001f6000012a7983 */ /* 0x000ea40000300a00 */
[C---:B------:R-:W-:Y:S02]  /*43710*/  IMAD.WIDE R218, R3.reuse, 0x4, R34 ;  /* 0x0000000403da7825 */ /* 0x040fe400078e0222 */
[----:B------:R1:W-:Y:S04]  /*43720*/  STL.64 [R1+0x108], R32 ;  /* 0x0001082001007387 */ /* 0x0003e80000100a00 */
[----:B------:R-:W-:Y:S01]  /*43730*/  STL.64 [R1+0x110], R218 ;  /* 0x000110da01007387 */ /* 0x000fe20000100a00 */
[----:B------:R-:W-:-:S04]  /*43740*/  IMAD.WIDE R34, R3, 0x4, R36 ;  /* 0x0000000403227825 */ /* 0x000fc800078e0224 */
[C---:B-1----:R-:W-:Y:S02]  /*43750*/  IMAD.WIDE R32, R3.reuse, 0x4, R40 ;  /* 0x0000000403207825 */ /* 0x042fe400078e0228 */
[----:B------:R-:W2:Y:S04]  /*43760*/  LDL.LU.64 R40, [R1+0x1f58] ;  /* 0x001f580001287983 */ /* 0x000ea80000300a00 */
[----:B------:R1:W-:Y:S04]  /*43770*/  STL.64 [R1+0x118], R34 ;  /* 0x0001182201007387 */ /* 0x0003e80000100a00 */
[----:B------:R1:W-:Y:S02]  /*43780*/  STL.64 [R1+0x120], R32 ;  /* 0x0001202001007387 */ /* 0x0003e40000100a00 */
[----:B-1----:R-:W-:-:S02]  /*43790*/  IMAD.WIDE R34, R3, 0x4, R50 ;  /* 0x0000000403227825 */ /* 0x002fc400078e0232 */
[----:B------:R-:W2:Y:S04]  /*437a0*/  LDL.LU.64 R32, [R1+0x1f50] ;  /* 0x001f500001207983 */ /* 0x000ea80000300a00 */
[----:B------:R-:W2:Y:S04]  /*437b0*/  LDL.LU.64 R218, [R1+0x1f48] ;  /* 0x001f480001da7983 */ /* 0x000ea80000300a00 */
        /* <DEDUP_REMOVED lines=10> */
[----:B---3--:R-:W-:-:S03]  /*43860*/  IMAD.WIDE R34, R3, 0x4, R44 ;  /* 0x0000000403227825 */ /* 0x008fc600078e022c */
[----:B------:R-:W3:Y:S04]  /*43870*/  LDL.LU.64 R44, [R1+0x6b8] ;  /* 0x0006b800012c7983 */ /* 0x000ee80000300a00 */
[----:B------:R1:W-:Y:S04]  /*43880*/  STL.64 [R1+0x130], R34 ;  /* 0x0001302201007387 */ /* 0x0003e80000100a00 */
[----:B------:R-:W3:Y:S04]  /*43890*/  LDL.LU.64 R236, [R1+0x1f00] ;  /* 0x001f000001ec7983 */ /* 0x000ee80000300a00 */
[----:B------:R-:W3:Y:S01]  /*438a0*/  LDL.LU.64 R238, [R1+0x1ef8] ;  /* 0x001ef80001ee7983 */ /* 0x000ee20000300a00 */
[----:B-1----:R-:W-:-:S05]  /*438b0*/  IMAD.WIDE R34, R3, 0x4, R48 ;  /* 0x0000000403227825 */ /* 0x002fca00078e0230 */
[----:B------:R4:W-:Y:S04]  /*438c0*/  STL.64 [R1+0x138], R34 ;  /* 0x0001382201007387 */ /* 0x0009e80000100a00 */
[----:B------:R-:W3:Y:S04]  /*438d0*/  LDL.LU.64 R240, [R1+0x1ef0] ;  /* 0x001ef00001f07983 */ /* 0x000ee80000300a00 */
[----:B------:R-:W3:Y:S04]  /*438e0*/  LDL.LU.64 R48, [R1+0x1ee8] ;  /* 0x001ee80001307983 */ /* 0x000ee80000300a00 */
[----:B------:R-:W3:Y:S04]  /*438f0*/  LDL.LU.64 R242, [R1+0x1ee0] ;  /* 0x001ee00001f27983 */ /* 0x000ee80000300a00 */
[----:B------:R-:W3:Y:S01]  /*43900*/  LDL.LU.64 R244, [R1+0x1ed8] ;  /* 0x001ed80001f47983 */ /* 0x000ee20000300a00 */
[----:B----4-:R-:W-:-:S05]  /*43910*/  IMAD.WIDE R34, R3, 0x4, R38 ;  /* 0x0000000403227825 */ /* 0x010fca00078e0226 */
[----:B------:R2:W-:Y:S04]  /*43920*/  STL.64 [R1+0x140], R34 ;  /* 0x0001402201007387 */ /* 0x0005e80000100a00 */
[----:B------:R-:W4:Y:S04]  /*43930*/  LDL.LU.64 R250, [R1+0x1ed0] ;  /* 0x001ed00001fa7983 */ /* 0x000f280000300a00 */
[----:B------:R-:W4:Y:S01]  /*43940*/  LDL.LU.64 R38, [R1+0x6e0] ;  /* 0x0006e00001267983 */ /* 0x000f220000300a00 */
[----:B--2---:R-:W-:-:S03]  /*43950*/  IMAD.WIDE R34, R3, 0x4, R248 ;  /* 0x0000000403227825 */ /* 0x004fc600078e02f8 */
[----:B------:R-:W2:Y:S04]  /*43960*/  LDL.LU.64 R248, [R1+0x1ec8] ;  /* 0x001ec80001f87983 */ /* 0x000ea80000300a00 */
[----:B------:R1:W-:Y:S04]  /*43970*/  STL.64 [R1+0x148], R34 ;  /* 0x0001482201007387 */ /* 0x0003e80000100a00 */
[----:B-1----:R-:W2:Y:S01]  /*43980*/  LDL.LU.64 R34, [R1+0x1ec0] ;  /* 0x001ec00001227983 */ /* 0x002ea20000300a00 */
[----:B------:R-:W-:-:S03]  /*43990*/  IMAD.WIDE R42, R3, 0x4, R42 ;  /* 0x00000004032a7825 */ /* 0x000fc600078e022a */
[----:B------:R-:W2:Y:S04]  /*439a0*/  LDL.LU.64 R36, [R1+0x1eb8] ;  /* 0x001eb80001247983 */ /* 0x000ea80000300a00 */
[----:B------:R1:W-:Y:S04]  /*439b0*/  STL.64 [R1+0x150], R42 ;  /* 0x0001502a01007387 */ /* 0x0003e80000100a00 */
[----:B-1----:R-:W2:Y:S01]  /*439c0*/  LDL.LU.64 R42, [R1+0x1eb0] ;  /* 0x001eb000012a7983 */ /* 0x002ea20000300a00 */
[----:B------:R-:W-:-:S05]  /*439d0*/  IMAD.WIDE R40, R3, 0x4, R40 ;  /* 0x0000000403287825 */ /* 0x000fca00078e0228 */
[----:B------:R1:W-:Y:S04]  /*439e0*/  STL.64 [R1+0x158], R40 ;  /* 0x0001582801007387 */ /* 0x0003e80000100a00 */
[----:B-1----:R-:W2:Y:S01]  /*439f0*/  LDL.LU.64 R40, [R1+0x1ea8] ;  /* 0x001ea80001287983 */ /* 0x002ea20000300a00 */
[----:B------:R-:W-:-:S04]  /*43a00*/  IMAD.WIDE R32, R3, 0x4, R32 ;  /* 0x0000000403207825 */ /* 0x000fc800078e0220 */
[C---:B------:R-:W-:Y:S01]  /*43a10*/  IMAD.WIDE R218, R3.reuse, 0x4, R218 ;  /* 0x0000000403da7825 */ /* 0x040fe200078e02da */
[----:B------:R1:W-:Y:S04]  /*43a20*/  STL.64 [R1+0x160], R32 ;  /* 0x0001602001007387 */ /* 0x0003e80000100a00 */
[----:B------:R1:W-:Y:S02]  /*43a30*/  STL.64 [R1+0x168], R218 ;  /* 0x000168da01007387 */ /* 0x0003e40000100a00 */
[----:B-1----:R-:W-:-:S04]  /*43a40*/  IMAD.WIDE R32, R3, 0x4, R220 ;  /* 0x0000000403207825 */ /* 0x002fc800078e02dc */
[C---:B------:R-:W-:Y:S01]  /*43a50*/  IMAD.WIDE R218, R3.reuse, 0x4, R222 ;  /* 0x0000000403da7825 */ /* 0x040fe200078e02de */
[----:B------:R1:W-:Y:S03]  /*43a60*/  STL.64 [R1+0x1a0], R32 ;  /* 0x0001a02001007387 */ /* 0x0003e60000100a00 */
        /* <DEDUP_REMOVED lines=8> */
[----:B------:R-:W-:Y:S01]  /*43af0*/  STL.64 [R1+0x1d8], R220 ;  /* 0x0001d8dc01007387 */ /* 0x000fe20000100a00 */
[----:B-1----:R-:W-:-:S04]  /*43b00*/  IMAD.WIDE R32, R3, 0x4, R232 ;  /* 0x0000000403207825 */ /* 0x002fc800078e02e8 */
[C---:B------:R-:W-:Y:S02]  /*43b10*/  IMAD.WIDE R218, R3.reuse, 0x4, R50 ;  /* 0x0000000403da7825 */ /* 0x040fe400078e0232 */
[----:B------:R-:W2:Y:S04]  /*43b20*/  LDL.LU.64 R50, [R1+0x1ea0] ;  /* 0x001ea00001327983 */ /* 0x000ea80000300a00 */
[----:B------:R-:W-:Y:S04]  /*43b30*/  STL.64 [R1+0x1e0], R32 ;  /* 0x0001e02001007387 */ /* 0x000fe80000100a00 */
[----:B------:R3:W-:Y:S02]  /*43b40*/  STL.64 [R1+0x1e8], R218 ;  /* 0x0001e8da01007387 */ /* 0x0007e40000100a00 */
[----:B---3--:R-:W-:-:S02]  /*43b50*/  IMAD.WIDE R218, R3, 0x4, R44 ;  /* 0x0000000403da7825 */ /* 0x008fc400078e022c */
[----:B------:R-:W3:Y:S02]  /*43b60*/  LDL.LU.64 R44, [R1+0x1e98] ;  /* 0x001e9800012c7983 */ /* 0x000ee40000300a00 */
[----:B------:R-:W-:-:S05]  /*43b70*/  IMAD.WIDE R32, R3, 0x4, R234 ;  /* 0x0000000403207825 */ /* 0x000fca00078e02ea */
[----:B------:R1:W-:Y:S01]  /*43b80*/  STL.64 [R1+0x1f0], R32 ;  /* 0x0001f02001007387 */ /* 0x0003e20000100a00 */
[----:B------:R-:W-:-:S03]  /*43b90*/  IMAD.WIDE R220, R3, 0x4, R238 ;  /* 0x0000000403dc7825 */ /* 0x000fc600078e02ee */
[----:B------:R1:W-:Y:S02]  /*43ba0*/  STL.64 [R1+0x1f8], R218 ;  /* 0x0001f8da01007387 */ /* 0x0003e40000100a00 */
[----:B-1----:R-:W-:-:S05]  /*43bb0*/  IMAD.WIDE R32, R3, 0x4, R236 ;  /* 0x0000000403207825 */ /* 0x002fca00078e02ec */
[----:B------:R1:W-:Y:S04]  /*43bc0*/  STL.64 [R1+0x200], R32 ;  /* 0x0002002001007387 */ /* 0x0003e80000100a00 */
[----:B------:R1:W-:Y:S01]  /*43bd0*/  STL.64 [R1+0x208], R220 ;  /* 0x000208dc01007387 */ /* 0x0003e20000100a00 */
[----:B------:R-:W-:-:S04]  /*43be0*/  IMAD.WIDE R218, R3, 0x4, R240 ;  /* 0x0000000403da7825 */ /* 0x000fc800078e02f0 */
[C---:B-1----:R-:W-:Y:S02]  /*43bf0*/  IMAD.WIDE R32, R3.reuse, 0x4, R48 ;  /* 0x0000000403207825 */ /* 0x042fe400078e0230 */
[----:B------:R-:W3:Y:S04]  /*43c00*/  LDL.LU.64 R48, [R1+0x6e8] ;  /* 0x0006e80001307983 */ /* 0x000ee80000300a00 */
[----:B------:R1:W-:Y:S01]  /*43c10*/  STL.64 [R1+0x290], R218 ;  /* 0x000290da01007387 */ /* 0x0003e20000100a00 */
[----:B------:R-:W-:-:S03]  /*43c20*/  IMAD.WIDE R220, R3, 0x4, R244 ;  /* 0x0000000403dc7825 */ /* 0x000fc600078e02f4 */
[----:B------:R4:W-:Y:S01]  /*43c30*/  STL.64 [R1+0x298], R32 ;  /* 0x0002982001007387 */ /* 0x0009e20000100a00 */
[----:B-1----:R-:W-:-:S05]  /*43c40*/  IMAD.WIDE R218, R3, 0x4, R242 ;  /* 0x0000000403da7825 */ /* 0x002fca00078e02f2 */
[----:B------:R1:W-:Y:S04]  /*43c50*/  STL.64 [R1+0x2a0], R218 ;  /* 0x0002a0da01007387 */ /* 0x0003e80000100a00 */
[----:B------:R-:W-:Y:S01]  /*43c60*/  STL.64 [R1+0x2a8], R220 ;  /* 0x0002a8dc01007387 */ /* 0x000fe20000100a00 */
[----:B----4-:R-:W-:-:S04]  /*43c70*/  IMAD.WIDE R32, R3, 0x4, R250 ;  /* 0x0000000403207825 */ /* 0x010fc800078e02fa */
[C---:B-1----:R-:W-:Y:S02]  /*43c80*/  IMAD.WIDE R218, R3.reuse, 0x4, R38 ;  /* 0x0000000403da7825 */ /* 0x042fe400078e0226 */
[----:B------:R-:W4:Y:S04]  /*43c90*/  LDL.LU.64 R38, [R1+0x1e90] ;  /* 0x001e900001267983 */ /* 0x000f280000300a00 */
[----:B------:R2:W-:Y:S04]  /*43ca0*/  STL.64 [R1+0x2b0], R32 ;  /* 0x0002b02001007387 */ /* 0x0005e80000100a00 */
[----:B------:R1:W-:Y:S01]  /*43cb0*/  STL.64 [R1+0x2b8], R218 ;  /* 0x0002b8da01007387 */ /* 0x0003e20000100a00 */
[----:B--2---:R-:W-:-:S03]  /*43cc0*/  IMAD.WIDE R32, R3, 0x4, R248 ;  /* 0x0000000403207825 */ /* 0x004fc600078e02f8 */
[----:B------:R-:W2:Y:S04]  /*43cd0*/  LDL.LU.64 R248, [R1+0x1e88] ;  /* 0x001e880001f87983 */ /* 0x000ea80000300a00 */
[----:B------:R1:W-:Y:S02]  /*43ce0*/  STL.64 [R1+0x2c0], R32 ;  /* 0x0002c02001007387 */ /* 0x0003e40000100a00 */
[----:B-1----:R-:W-:-:S05]  /*43cf0*/  IMAD.WIDE R218, R3, 0x4, R34 ;  /* 0x0000000403da7825 */ /* 0x002fca00078e0222 */
[----:B------:R-:W-:Y:S01]  /*43d00*/  STL.64 [R1+0x2c8], R218 ;  /* 0x0002c8da01007387 */ /* 0x000fe20000100a00 */
[----:B------:R-:W-:-:S04]  /*43d10*/  IMAD.WIDE R34, R3, 0x4, R36 ;  /* 0x0000000403227825 */ /* 0x000fc800078e0224 */
[C---:B------:R-:W-:Y:S02]  /*43d20*/  IMAD.WIDE R32, R3.reuse, 0x4, R42 ;  /* 0x0000000403207825 */ /* 0x040fe400078e022a */
        /* <DEDUP_REMOVED lines=16> */
[----:B-1----:R-:W-:-:S03]  /*43e30*/  IMAD.WIDE R34, R3, 0x4, R50 ;  /* 0x0000000403227825 */ /* 0x002fc600078e0232 */
[----:B------:R-:W2:Y:S04]  /*43e40*/  LDL.LU.64 R50, [R1+0x1e28] ;  /* 0x001e280001327983 */ /* 0x000ea80000300a00 */
[----:B------:R3:W-:Y:S04]  /*43e50*/  STL.64 [R1+0x2f8], R34 ;  /* 0x0002f82201007387 */ /* 0x0007e80000100a00 */
[----:B------:R-:W2:Y:S04]  /*43e60*/  LDL.LU.64 R236, [R1+0x728] ;  /* 0x0007280001ec7983 */ /* 0x000ea80000300a00 */
[----:B------:R-:W2:Y:S01]  /*43e70*/  LDL.LU.64 R238, [R1+0x1e20] ;  /* 0x001e200001ee7983 */ /* 0x000ea20000300a00 */
[----:B---3--:R-:W-:-:S05]  /*43e80*/  IMAD.WIDE R34, R3, 0x4, R44 ;  /* 0x0000000403227825 */ /* 0x008fca00078e022c */
[----:B------:R1:W-:Y:S04]  /*43e90*/  STL.64 [R1+0x310], R34 ;  /* 0x0003102201007387 */ /* 0x0003e80000100a00 */
[----:B------:R-:W3:Y:S04]  /*43ea0*/  LDL.LU.64 R240, [R1+0x1e18] ;  /* 0x001e180001f07983 */ /* 0x000ee80000300a00 */
[----:B------:R-:W3:Y:S04]  /*43eb0*/  LDL.LU.64 R44, [R1+0x1e10] ;  /* 0x001e1000012c7983 */ /* 0x000ee80000300a00 */
[----:B------:R-:W3:Y:S04]  /*43ec0*/  LDL.LU.64 R242, [R1+0x1e08] ;  /* 0x001e080001f27983 */ /* 0x000ee80000300a00 */
[----:B------:R-:W3:Y:S01]  /*43ed0*/  LDL.LU.64 R244, [R1+0x1e00] ;  /* 0x001e000001f47983 */ /* 0x000ee20000300a00 */
[----:B-1----:R-:W-:-:S05]  /*43ee0*/  IMAD.WIDE R34, R3, 0x4, R48 ;  /* 0x0000000403227825 */ /* 0x002fca00078e0230 */
[----:B------:R4:W-:Y:S04]  /*43ef0*/  STL.64 [R1+0x318], R34 ;  /* 0x0003182201007387 */ /* 0x0009e80000100a00 */
[----:B------:R-:W3:Y:S04]  /*43f00*/  LDL.LU.64 R250, [R1+0x1df8] ;  /* 0x001df80001fa7983 */ /* 0x000ee80000300a00 */
[----:B------:R-:W3:Y:S01]  /*43f10*/  LDL.LU.64 R48, [R1+0x1df0] ;  /* 0x001df00001307983 */ /* 0x000ee20000300a00 */
[----:B----4-:R-:W-:-:S03]  /*43f20*/  IMAD.WIDE R34, R3, 0x4, R38 ;  /* 0x0000000403227825 */ /* 0x010fc600078e0226 */
[----:B------:R-:W4:Y:S04]  /*43f30*/  LDL.LU.64 R38, [R1+0x1fe8] ;  /* 0x001fe80001267983 */ /* 0x000f280000300a00 */
[----:B------:R1:W-:Y:S04]  /*43f40*/  STL.64 [R1+0x320], R34 ;  /* 0x0003202201007387 */ /* 0x0003e80000100a00 */
[----:B-1----:R-:W4:Y:S04]  /*43f50*/  LDL.LU.64 R34, [R1+0x1de8] ;  /* 0x001de80001227983 */ /* 0x002f280000300a00 */
[----:B------:R-:W4:Y:S01]  /*43f60*/  LDL.LU.64 R36, [R1+0x1de0] ;  /* 0x001de00001247983 */ /* 0x000f220000300a00 */
[----:B--2---:R-:W-:-:S05]  /*43f70*/  IMAD.WIDE R248, R3, 0x4, R248 ;  /* 0x0000000403f87825 */ /* 0x004fca00078e02f8 */
        /* <DEDUP_REMOVED lines=26> */
[----:B-1----:R-:W-:-:S02]  /*44120*/  IMAD.WIDE R218, R3, 0x4, R50 ;  /* 0x0000000403da7825 */ /* 0x002fc400078e0232 */
[----:B------:R-:W2:Y:S02]  /*44130*/  LDL.LU.64 R50, [R1+0x1dc0] ;  /* 0x001dc00001327983 */ /* 0x000ea40000300a00 */
[----:B------:R-:W-:-:S05]  /*44140*/  IMAD.WIDE R32, R3, 0x4, R234 ;  /* 0x0000000403207825 */ /* 0x000fca00078e02ea */
[----:B------:R1:W-:Y:S01]  /*44150*/  STL.64 [R1+0x1e30], R32 ;  /* 0x001e302001007387 */ /* 0x0003e20000100a00 */
[----:B------:R-:W-:-:S03]  /*44160*/  IMAD.WIDE R220, R3, 0x4, R238 ;  /* 0x0000000403dc7825 */ /* 0x000fc600078e02ee */
[----:B------:R-:W-:Y:S01]  /*44170*/  STL.64 [R1+0x1e28], R218 ;  /* 0x001e28da01007387 */ /* 0x000fe20000100a00 */
[----:B-1----:R-:W-:-:S05]  /*44180*/  IMAD.WIDE R32, R3, 0x4, R236 ;  /* 0x0000000403207825 */ /* 0x002fca00078e02ec */
[----:B------:R3:W-:Y:S04]  /*44190*/  STL.64 [R1+0x1e70], R32 ;  /* 0x001e702001007387 */ /* 0x0007e80000100a00 */
[----:B------:R1:W-:Y:S01]  /*441a0*/  STL.64 [R1+0x1e20], R220 ;  /* 0x001e20dc01007387 */ /* 0x0003e20000100a00 */
[----:B---3--:R-:W-:-:S03]  /*441b0*/  IMAD.WIDE R32, R3, 0x4, R44 ;  /* 0x0000000403207825 */ /* 0x008fc600078e022c */
[----:B------:R-:W3:Y:S01]  /*441c0*/  LDL.LU.64 R44, [R1+0x1db8] ;  /* 0x001db800012c7983 */ /* 0x000ee20000300a00 */
[----:B------:R-:W-:-:S05]  /*441d0*/  IMAD.WIDE R218, R3, 0x4, R240 ;  /* 0x0000000403da7825 */ /* 0x000fca00078e02f0 */
[----:B------:R1:W-:Y:S02]  /*441e0*/  STL.64 [R1+0x1e18], R218 ;  /* 0x001e18da01007387 */ /* 0x0003e40000100a00 */
[C---:B-1----:R-:W-:Y:S02]  /*441f0*/  IMAD.WIDE R220, R3.reuse, 0x4, R244 ;  /* 0x0000000403dc7825 */ /* 0x042fe400078e02f4 */
[----:B------:R1:W-:Y:S02]  /*44200*/  STL.64 [R1+0x1e10], R32 ;  /* 0x001e102001007387 */ /* 0x0003e40000100a00 */
[----:B------:R-:W-:-:S05]  /*44210*/  IMAD.WIDE R218, R3, 0x4, R242 ;  /* 0x0000000403da7825 */ /* 0x000fca00078e02f2 */
[----:B------:R1:W-:Y:S04]  /*44220*/  STL.64 [R1+0x1e08], R218 ;  /* 0x001e08da01007387 */ /* 0x0003e80000100a00 */
[----:B------:R-:W-:Y:S01]  /*44230*/  STL.64 [R1+0x1e00], R220 ;  /* 0x001e00dc01007387 */ /* 0x000fe20000100a00 */
[----:B-1----:R-:W-:-:S04]  /*44240*/  IMAD.WIDE R32, R3, 0x4, R250 ;  /* 0x0000000403207825 */ /* 0x002fc800078e02fa */
[C---:B------:R-:W-:Y:S02]  /*44250*/  IMAD.WIDE R218, R3.reuse, 0x4, R48 ;  /* 0x0000000403da7825 */ /* 0x040fe400078e0230 */
[----:B------:R-:W3:Y:S04]  /*44260*/  LDL.LU.64 R48, [R1+0x1ff0] ;  /* 0x001ff00001307983 */ /* 0x000ee80000300a00 */
[----:B------:R4:W-:Y:S04]  /*44270*/  STL.64 [R1+0x1df8], R32 ;  /* 0x001df82001007387 */ /* 0x0009e80000100a00 */
[----:B------:R1:W-:Y:S01]  /*44280*/  STL.64 [R1+0x1df0], R218 ;  /* 0x001df0da01007387 */ /* 0x0003e20000100a00 */
[----:B----4-:R-:W-:-:S03]  /*44290*/  IMAD.WIDE R32, R3, 0x4, R38 ;  /* 0x0000000403207825 */ /* 0x010fc600078e0226 */
[----:B------:R-:W4:Y:S04]  /*442a0*/  LDL.LU.64 R38, [R1+0x1db0] ;  /* 0x001db00001267983 */ /* 0x000f280000300a00 */
[----:B------:R2:W-:Y:S01]  /*442b0*/  STL.64 [R1+0x1e78], R32 ;  /* 0x001e782001007387 */ /* 0x0005e20000100a00 */
[----:B-1----:R-:W-:-:S05]  /*442c0*/  IMAD.WIDE R218, R3, 0x4, R34 ;  /* 0x0000000403da7825 */ /* 0x002fca00078e0222 */
[----:B------:R-:W-:Y:S01]  /*442d0*/  STL.64 [R1+0x1de8], R218 ;  /* 0x001de8da01007387 */ /* 0x000fe20000100a00 */
[----:B------:R-:W-:-:S04]  /*442e0*/  IMAD.WIDE R34, R3, 0x4, R36 ;  /* 0x0000000403227825 */ /* 0x000fc800078e0224 */
[C---:B--2---:R-:W-:Y:S02]  /*442f0*/  IMAD.WIDE R32, R3.reuse, 0x4, R248 ;  /* 0x0000000403207825 */ /* 0x044fe400078e02f8 */
[----:B------:R-:W2:Y:S04]  /*44300*/  LDL.LU.64 R248, [R1+0x1da8] ;  /* 0x001da80001f87983 */ /* 0x000ea80000300a00 */
[----:B------:R-:W-:Y:S04]  /*44310*/  STL.64 [R1+0x1de0], R34 ;  /* 0x001de02201007387 */ /* 0x000fe80000100a00 */
[----:B------:R1:W-:Y:S04]  /*44320*/  STL.64 [R1+0x1dd8], R32 ;  /* 0x001dd82001007387 */ /* 0x0003e80000100a00 */
[----:B-1----:R-:W2:Y:S04]  /*44330*/  LDL.LU.64 R32, [R1+0x1da0] ;  /* 0x001da00001207983 */ /* 0x002ea80000300a00 */
[----:B------:R-:W2:Y:S01]  /*44340*/  LDL.LU.64 R218, [R1+0x1d98] ;  /* 0x001d980001da7983 */ /* 0x000ea20000300a00 */
[----:B------:R-:W-:-:S05]  /*44350*/  IMAD.WIDE R34, R3, 0x4, R42 ;  /* 0x0000000403227825 */ /* 0x000fca00078e022a */
        /* <DEDUP_REMOVED lines=15> */
[----:B-1----:R-:W-:-:S05]  /*44450*/  IMAD.WIDE R34, R3, 0x4, R50 ;  /* 0x0000000403227825 */ /* 0x002fca00078e0232 */
[----:B------:R3:W-:Y:S04]  /*44460*/  STL.64 [R1+0x1dc0], R34 ;  /* 0x001dc02201007387 */ /* 0x0007e80000100a00 */
[----:B------:R-:W2:Y:S04]  /*44470*/  LDL.LU.64 R240, [R1+0x1d40] ;  /* 0x001d400001f07983 */ /* 0x000ea80000300a00 */
[----:B------:R-:W2:Y:S04]  /*44480*/  LDL.LU.64 R50, [R1+0x1d38] ;  /* 0x001d380001327983 */ /* 0x000ea80000300a00 */
[----:B------:R-:W2:Y:S04]  /*44490*/  LDL.LU.64 R242, [R1+0x1d30] ;  /* 0x001d300001f27983 */ /* 0x000ea80000300a00 */
[----:B------:R-:W2:Y:S01]  /*444a0*/  LDL.LU.64 R244, [R1+0x1d28] ;  /* 0x001d280001f47983 */ /* 0x000ea20000300a00 */
[----:B---3--:R-:W-:-:S05]  /*444b0*/  IMAD.WIDE R34, R3, 0x4, R44 ;  /* 0x0000000403227825 */ /* 0x008fca00078e022c */
[----:B------:R1:W-:Y:S04]  /*444c0*/  STL.64 [R1+0x1db8], R34 ;  /* 0x001db82201007387 */ /* 0x0003e80000100a00 */
[----:B------:R-:W3:Y:S04]  /*444d0*/  LDL.LU.64 R250, [R1+0x1d20] ;  /* 0x001d200001fa7983 */ /* 0x000ee80000300a00 */
[----:B------:R-:W3:Y:S01]  /*444e0*/  LDL.LU.64 R44, [R1+0x1d18] ;  /* 0x001d1800012c7983 */ /* 0x000ee20000300a00 */
[----:B-1----:R-:W-:-:S03]  /*444f0*/  IMAD.WIDE R34, R3, 0x4, R48 ;  /* 0x0000000403227825 */ /* 0x002fc600078e0230 */
[----:B------:R-:W3:Y:S04]  /*44500*/  LDL.LU.64 R48, [R1+0x1d10] ;  /* 0x001d100001307983 */ /* 0x000ee80000300a00 */
[----:B------:R1:W-:Y:S04]  /*44510*/  STL.64 [R1+0x1e80], R34 ;  /* 0x001e802201007387 */ /* 0x0003e80000100a00 */
[----:B-1----:R-:W3:Y:S04]  /*44520*/  LDL.LU.64 R34, [R1+0x2018] ;  /* 0x0020180001227983 */ /* 0x002ee80000300a00 */
[----:B------:R-:W3:Y:S01]  /*44530*/  LDL.LU.64 R36, [R1+0x1d08] ;  /* 0x001d080001247983 */ /* 0x000ee20000300a00 */
[----:B----4-:R-:W-:-:S05]  /*44540*/  IMAD.WIDE R38, R3, 0x4, R38 ;  /* 0x0000000403267825 */ /* 0x010fca00078e0226 */
[----:B------:R1:W-:Y:S04]  /*44550*/  STL.64 [R1+0x1db0], R38 ;  /* 0x001db02601007387 */ /* 0x0003e80000100a00 */
[----:B-1----:R-:W4:Y:S01]  /*44560*/  LDL.LU.64 R38, [R1+0x1d00] ;  /* 0x001d000001267983 */ /* 0x002f220000300a00 */
[----:B--2---:R-:W-:-:S05]  /*44570*/  IMAD.WIDE R248, R3, 0x4, R248 ;  /* 0x0000000403f87825 */ /* 0x004fca00078e02f8 */
        /* <DEDUP_REMOVED lines=21> */
[----:B------:R1:W-:Y:S04]  /*446d0*/  STL.64 [R1+0x1d68], R32 ;  /* 0x001d682001007387 */ /* 0x0003e80000100a00 */
[----:B------:R1:W-:Y:S02]  /*446e0*/  STL.64 [R1+0x1d60], R218 ;  /* 0x001d60da01007387 */ /* 0x0003e40000100a00 */
[----:B-1----:R-:W-:-:S04]  /*446f0*/  IMAD.WIDE R32, R3, 0x4, R234 ;  /* 0x0000000403207825 */ /* 0x002fc800078e02ea */
[C---:B------:R-:W-:Y:S02]  /*44700*/  IMAD.WIDE R218, R3.reuse, 0x4, R40 ;  /* 0x0000000403da7825 */ /* 0x040fe400078e0228 */
[----:B------:R-:W2:Y:S04]  /*44710*/  LDL.LU.64 R40, [R1+0x1ce8] ;  /* 0x001ce80001287983 */ /* 0x000ea80000300a00 */
        /* <DEDUP_REMOVED lines=8> */
[----:B------:R-:W2:Y:S02]  /*447a0*/  LDL.LU.64 R50, [R1+0x1ce0] ;  /* 0x001ce00001327983 */ /* 0x000ea40000300a00 */
[C---:B------:R-:W-:Y:S02]  /*447b0*/  IMAD.WIDE R220, R3.reuse, 0x4, R244 ;  /* 0x0000000403dc7825 */ /* 0x040fe400078e02f4 */
[----:B------:R1:W-:Y:S04]  /*447c0*/  STL.64 [R1+0x1d40], R218 ;  /* 0x001d40da01007387 */ /* 0x0003e80000100a00 */
[----:B------:R-:W-:Y:S01]  /*447d0*/  STL.64 [R1+0x1d38], R32 ;  /* 0x001d382001007387 */ /* 0x000fe20000100a00 */
[----:B-1----:R-:W-:-:S05]  /*447e0*/  IMAD.WIDE R218, R3, 0x4, R242 ;  /* 0x0000000403da7825 */ /* 0x002fca00078e02f2 */
[----:B------:R3:W-:Y:S04]  /*447f0*/  STL.64 [R1+0x1d30], R218 ;  /* 0x001d30da01007387 */ /* 0x0007e80000100a00 */
[----:B------:R-:W-:Y:S01]  /*44800*/  STL.64 [R1+0x1d28], R220 ;  /* 0x001d28dc01007387 */ /* 0x000fe20000100a00 */
[----:B---3--:R-:W-:-:S03]  /*44810*/  IMAD.WIDE R218, R3, 0x4, R44 ;  /* 0x0000000403da7825 */ /* 0x008fc600078e022c */
[----:B------:R-:W3:Y:S01]  /*44820*/  LDL.LU.64 R44, [R1+0x1cd8] ;  /* 0x001cd800012c7983 */ /* 0x000ee20000300a00 */
[----:B------:R-:W-:-:S05]  /*44830*/  IMAD.WIDE R32, R3, 0x4, R250 ;  /* 0x0000000403207825 */ /* 0x000fca00078e02fa */
[----:B------:R1:W-:Y:S04]  /*44840*/  STL.64 [R1+0x1d20], R32 ;  /* 0x001d202001007387 */ /* 0x0003e80000100a00 */
[----:B------:R1:W-:Y:S02]  /*44850*/  STL.64 [R1+0x1d18], R218 ;  /* 0x001d18da01007387 */ /* 0x0003e40000100a00 */
[C---:B-1----:R-:W-:Y:S02]  /*44860*/  IMAD.WIDE R32, R3.reuse, 0x4, R48 ;  /* 0x0000000403207825 */ /* 0x042fe400078e0230 */
[----:B------:R-:W3:Y:S04]  /*44870*/  LDL.LU.64 R48, [R1+0x2020] ;  /* 0x0020200001307983 */ /* 0x000ee80000300a00 */
[----:B------:R4:W-:Y:S01]  /*44880*/  STL.64 [R1+0x1d10], R32 ;  /* 0x001d102001007387 */ /* 0x0009e20000100a00 */
[----:B------:R-:W-:-:S05]  /*44890*/  IMAD.WIDE R218, R3, 0x4, R34 ;  /* 0x0000000403da7825 */ /* 0x000fca00078e0222 */
[----:B------:R-:W-:Y:S01]  /*448a0*/  STL.64 [R1+0x1e98], R218 ;  /* 0x001e98da01007387 */ /* 0x000fe20000100a00 */
[----:B------:R-:W-:-:S04]  /*448b0*/  IMAD.WIDE R34, R3, 0x4, R36 ;  /* 0x0000000403227825 */ /* 0x000fc800078e0224 */
[C---:B----4-:R-:W-:Y:S02]  /*448c0*/  IMAD.WIDE R32, R3.reuse, 0x4, R38 ;  /* 0x0000000403207825 */ /* 0x050fe400078e0226 */
[----:B------:R-:W4:Y:S04]  /*448d0*/  LDL.LU.64 R38, [R1+0x1cd0] ;  /* 0x001cd00001267983 */ /* 0x000f280000300a00 */
[----:B------:R-:W-:Y:S04]  /*448e0*/  STL.64 [R1+0x1d08], R34 ;  /* 0x001d082201007387 */ /* 0x000fe80000100a00 */
[----:B------:R1:W-:Y:S04]  /*448f0*/  STL.64 [R1+0x1d00], R32 ;  /* 0x001d002001007387 */ /* 0x0003e80000100a00 */
[----:B-1----:R-:W4:Y:S04]  /*44900*/  LDL.LU.64 R32, [R1+0x1cc8] ;  /* 0x001cc80001207983 */ /* 0x002f280000300a00 */
[----:B------:R-:W4:Y:S01]  /*44910*/  LDL.LU.64 R218, [R1+0x1cc0] ;  /* 0x001cc00001da7983 */ /* 0x000f220000300a00 */
[----:B--2---:R-:W-:-:S05]  /*44920*/  IMAD.WIDE R34, R3, 0x4, R248 ;  /* 0x0000000403227825 */ /* 0x004fca00078e02f8 */
        /* <DEDUP_REMOVED lines=21> */
[----:B-1----:R-:W-:-:S05]  /*44a80*/  IMAD.WIDE R34, R3, 0x4, R50 ;  /* 0x0000000403227825 */ /* 0x002fca00078e0232 */
[----:B------:R3:W-:Y:S04]  /*44a90*/  STL.64 [R1+0x1ce0], R34 ;  /* 0x001ce02201007387 */ /* 0x0007e80000100a00 */
[----:B------:R-:W2:Y:S04]  /*44aa0*/  LDL.LU.64 R250, [R1+0x1c48] ;  /* 0x001c480001fa7983 */ /* 0x000ea80000300a00 */
[----:B------:R-:W2:Y:S01]  /*44ab0*/  LDL.LU.64 R50, [R1+0x1c40] ;  /* 0x001c400001327983 */ /* 0x000ea20000300a00 */
[----:B---3--:R-:W-:-:S03]  /*44ac0*/  IMAD.WIDE R34, R3, 0x4, R44 ;  /* 0x0000000403227825 */ /* 0x008fc600078e022c */
[----:B------:R-:W3:Y:S04]  /*44ad0*/  LDL.LU.64 R44, [R1+0x1c38] ;  /* 0x001c3800012c7983 */ /* 0x000ee80000300a00 */
[----:B------:R1:W-:Y:S04]  /*44ae0*/  STL.64 [R1+0x1cd8], R34 ;  /* 0x001cd82201007387 */ /* 0x0003e80000100a00 */
[----:B-1----:R-:W3:Y:S04]  /*44af0*/  LDL.LU.64 R34, [R1+0x1c30] ;  /* 0x001c300001227983 */ /* 0x002ee80000300a00 */
[----:B------:R-:W3:Y:S01]  /*44b00*/  LDL.LU.64 R36, [R1+0x2048] ;  /* 0x0020480001247983 */ /* 0x000ee20000300a00 */
[----:B------:R-:W-:-:S05]  /*44b10*/  IMAD.WIDE R48, R3, 0x4, R48 ;  /* 0x0000000403307825 */ /* 0x000fca00078e0230 */
[----:B------:R1:W-:Y:S04]  /*44b20*/  STL.64 [R1+0x1ea0], R48 ;  /* 0x001ea03001007387 */ /* 0x0003e80000100a00 */
[----:B-1----:R-:W3:Y:S01]  /*44b30*/  LDL.LU.64 R48, [R1+0x1c28] ;  /* 0x001c280001307983 */ /* 0x002ee20000300a00 */
[----:B----4-:R-:W-:-:S05]  /*44b40*/  IMAD.WIDE R38, R3, 0x4, R38 ;  /* 0x0000000403267825 */ /* 0x010fca00078e0226 */
[----:B------:R1:W-:Y:S04]  /*44b50*/  STL.64 [R1+0x1cd0], R38 ;  /* 0x001cd02601007387 */ /* 0x0003e80000100a00 */
[----:B-1----:R-:W4:Y:S01]  /*44b60*/  LDL.LU.64 R38, [R1+0x1c20] ;  /* 0x001c200001267983 */ /* 0x002f220000300a00 */
[----:B------:R-:W-:-:S04]  /*44b70*/  IMAD.WIDE R32, R3, 0x4, R32 ;  /* 0x0000000403207825 */ /* 0x000fc800078e0220 */
[C---:B------:R-:W-:Y:S01]  /*44b80*/  IMAD.WIDE R218, R3.reuse, 0x4, R218 ;  /* 0x0000000403da7825 */ /* 0x040fe200078e02da */
[----:B------:R2:W-:Y:S04]  /*44b90*/  STL.64 [R1+0x1cc8], R32 ;  /* 0x001cc82001007387 */ /* 0x0005e80000100a00 */
[----:B------:R1:W-:Y:S01]  /*44ba0*/  STL.64 [R1+0x1cc0], R218 ;  /* 0x001cc0da01007387 */ /* 0x0003e20000100a00 */
[----:B--2---:R-:W-:-:S04]  /*44bb0*/  IMAD.WIDE R32, R3, 0x4, R220 ;  /* 0x0000000403207825 */ /* 0x004fc800078e02dc */
[C---:B-1----:R-:W-:Y:S01]  /*44bc0*/  IMAD.WIDE R218, R3.reuse, 0x4, R222 ;  /* 0x0000000403da7825 */ /* 0x042fe200078e02de */
[----:B------:R1:W-:Y:S03]  /*44bd0*/  STL.64 [R1+0x1cb8], R32 ;  /* 0x001cb82001007387 */ /* 0x0003e60000100a00 */
[C---:B------:R-:W-:Y:S01]  /*44be0*/  IMAD.WIDE R220, R3.reuse, 0x4, R224 ;  /* 0x0000000403dc7825 */ /* 0x040fe200078e02e0 */
[----:B------:R2:W-:Y:S04]  /*44bf0*/  STL.64 [R1+0x1cb0], R218 ;  /* 0x001cb0da01007387 */ /* 0x0005e80000100a00 */
[----:B------:R2:W-:Y:S01]  /*44c00*/  STL.64 [R1+0x1ca8], R220 ;  /* 0x001ca8dc01007387 */ /* 0x0005e20000100a00 */
[----:B-1----:R-:W-:-:S04]  /*44c10*/  IMAD.WIDE R32, R3, 0x4, R226 ;  /* 0x0000000403207825 */ /* 0x002fc800078e02e2 */
[C---:B--2---:R-:W-:Y:S01]  /*44c20*/  IMAD.WIDE R218, R3.reuse, 0x4, R228 ;  /* 0x0000000403da7825 */ /* 0x044fe200078e02e4 */
[----:B------:R1:W-:Y:S03]  /*44c30*/  STL.64 [R1+0x1ca0], R32 ;  /* 0x001ca02001007387 */ /* 0x0003e60000100a00 */
[C---:B------:R-:W-:Y:S01]  /*44c40*/  IMAD.WIDE R220, R3.reuse, 0x4, R230 ;  /* 0x0000000403dc7825 */ /* 0x040fe200078e02e6 */
[----:B------:R2:W-:Y:S04]  /*44c50*/  STL.64 [R1+0x1ea8], R218 ;  /* 0x001ea8da01007387 */ /* 0x0005e80000100a00 */
[----:B------:R-:W-:Y:S01]  /*44c60*/  STL.64 [R1+0x1c98], R220 ;  /* 0x001c98dc01007387 */ /* 0x000fe20000100a00 */
[----:B-1----:R-:W-:-:S04]  /*44c70*/  IMAD.WIDE R32, R3, 0x4, R232 ;  /* 0x0000000403207825 */ /* 0x002fc800078e02e8 */
[C---:B--2---:R-:W-:Y:S02]  /*44c80*/  IMAD.WIDE R218, R3.reuse, 0x4, R248 ;  /* 0x0000000403da7825 */ /* 0x044fe400078e02f8 */
        /* <DEDUP_REMOVED lines=14> */
[----:B------:R-:W2:Y:S04]  /*44d70*/  LDL.LU.64 R40, [R1+0x1c08] ;  /* 0x001c080001287983 */ /* 0x000ea80000300a00 */
[----:B------:R1:W-:Y:S01]  /*44d80*/  STL.64 [R1+0x1eb0], R218 ;  /* 0x001eb0da01007387 */ /* 0x0003e20000100a00 */
[----:B------:R-:W-:-:S03]  /*44d90*/  IMAD.WIDE R220, R3, 0x4, R244 ;  /* 0x0000000403dc7825 */ /* 0x000fc600078e02f4 */
[----:B------:R1:W-:Y:S02]  /*44da0*/  STL.64 [R1+0x1c60], R32 ;  /* 0x001c602001007387 */ /* 0x0003e40000100a00 */
[----:B-1----:R-:W-:-:S05]  /*44db0*/  IMAD.WIDE R218, R3, 0x4, R242 ;  /* 0x0000000403da7825 */ /* 0x002fca00078e02f2 */
[----:B------:R1:W-:Y:S04]  /*44dc0*/  STL.64 [R1+0x1c58], R218 ;  /* 0x001c58da01007387 */ /* 0x0003e80000100a00 */
[----:B------:R-:W-:Y:S01]  /*44dd0*/  STL.64 [R1+0x1c50], R220 ;  /* 0x001c50dc01007387 */ /* 0x000fe20000100a00 */
[----:B------:R-:W-:-:S04]  /*44de0*/  IMAD.WIDE R32, R3, 0x4, R250 ;  /* 0x0000000403207825 */ /* 0x000fc800078e02fa */
[C---:B-1----:R-:W-:Y:S02]  /*44df0*/  IMAD.WIDE R218, R3.reuse, 0x4, R50 ;  /* 0x0000000403da7825 */ /* 0x042fe400078e0232 */
[----:B------:R-:W2:Y:S04]  /*44e00*/  LDL.LU.64 R50, [R1+0x1c00] ;  /* 0x001c000001327983 */ /* 0x000ea80000300a00 */
[----:B------:R3:W-:Y:S04]  /*44e10*/  STL.64 [R1+0x1c48], R32 ;  /* 0x001c482001007387 */ /* 0x0007e80000100a00 */
[----:B------:R1:W-:Y:S01]  /*44e20*/  STL.64 [R1+0x1c40], R218 ;  /* 0x001c40da01007387 */ /* 0x0003e20000100a00 */
[----:B---3--:R-:W-:-:S03]  /*44e30*/  IMAD.WIDE R32, R3, 0x4, R44 ;  /* 0x0000000403207825 */ /* 0x008fc600078e022c */
[----:B------:R-:W3:Y:S04]  /*44e40*/  LDL.LU.64 R44, [R1+0x1bf8] ;  /* 0x001bf800012c7983 */ /* 0x000ee80000300a00 */
[----:B------:R1:W-:Y:S02]  /*44e50*/  STL.64 [R1+0x1c38], R32 ;  /* 0x001c382001007387 */ /* 0x0003e40000100a00 */
[----:B-1----:R-:W-:-:S05]  /*44e60*/  IMAD.WIDE R218, R3, 0x4, R34 ;  /* 0x0000000403da7825 */ /* 0x002fca00078e0222 */
[----:B------:R-:W-:Y:S01]  /*44e70*/  STL.64 [R1+0x1c30], R218 ;  /* 0x001c30da01007387 */ /* 0x000fe20000100a00 */
[----:B------:R-:W-:-:S04]  /*44e80*/  IMAD.WIDE R34, R3, 0x4, R36 ;  /* 0x0000000403227825 */ /* 0x000fc800078e0224 */
[C---:B------:R-:W-:Y:S02]  /*44e90*/  IMAD.WIDE R32, R3.reuse, 0x4, R48 ;  /* 0x0000000403207825 */ /* 0x040fe400078e0230 */
[----:B------:R-:W3:Y:S04]  /*44ea0*/  LDL.LU.64 R48, [R1+0x2050] ;  /* 0x0020500001307983 */ /* 0x000ee80000300a00 */
[----:B------:R-:W-:Y:S04]  /*44eb0*/  STL.64 [R1+0x1eb8], R34 ;  /* 0x001eb82201007387 */ /* 0x000fe80000100a00 */
[----:B------:R1:W-:Y:S04]  /*44ec0*/  STL.64 [R1+0x1c28], R32 ;  /* 0x001c282001007387 */ /* 0x0003e80000100a00 */
[----:B-1----:R-:W3:Y:S04]  /*44ed0*/  LDL.LU.64 R32, [R1+0x1bf0] ;  /* 0x001bf00001207983 */ /* 0x002ee80000300a00 */
[----:B------:R-:W3:Y:S01]  /*44ee0*/  LDL.LU.64 R218, [R1+0x1be8] ;  /* 0x001be80001da7983 */ /* 0x000ee20000300a00 */
[----:B----4-:R-:W-:-:S05]  /*44ef0*/  IMAD.WIDE R34, R3, 0x4, R38 ;  /* 0x0000000403227825 */ /* 0x010fca00078e0226 */
[----:B------:R2:W-:Y:S04]  /*44f00*/  STL.64 [R1+0x1c20], R34 ;  /* 0x001c202201007387 */ /* 0x0005e80000100a00 */
[----:B------:R-:W4:Y:S04]  /*44f10*/  LDL.LU.64 R220, [R1+0x1be0] ;  /* 0x001be00001dc7983 */ /* 0x000f280000300a00 */
[----:B------:R-:W4:Y:S04]  /*44f20*/  LDL.LU.64 R222, [R1+0x1bd8] ;  /* 0x001bd80001de7983 */ /* 0x000f280000300a00 */
[----:B------:R-:W4:Y:S04]  /*44f30*/  LDL.LU.64 R224, [R1+0x1bd0] ;  /* 0x001bd00001e07983 */ /* 0x000f280000300a00 */
[----:B------:R-:W4:Y:S04]  /*44f40*/  LDL.LU.64 R226, [R1+0x1bc8] ;  /* 0x001bc80001e27983 */ /* 0x000f280000300a00 */
[----:B------:R-:W4:Y:S04]  /*44f50*/  LDL.LU.64 R228, [R1+0x1bc0] ;  /* 0x001bc00001e47983 */ /* 0x000f280000300a00 */
[----:B------:R-:W4:Y:S04]  /*44f60*/  LDL.LU.64 R230, [R1+0x2060] ;  /* 0x0020600001e67983 */ /* 0x000f280000300a00 */
[----:B------:R-:W4:Y:S04]  /*44f70*/  LDL.LU.64 R232, [R1+0x1bb8] ;  /* 0x001bb80001e87983 */ /* 0x000f280000300a00 */
[----:B------:R-:W4:Y:S04]  /*44f80*/  LDL.LU.64 R38, [R1+0x1bb0] ;  /* 0x001bb00001267983 */ /* 0x000f280000300a00 */
[----:B------:R-:W4:Y:S01]  /*44f90*/  LDL.LU.64 R234, [R1+0x1ba8] ;  /* 0x001ba80001ea7983 */ /* 0x000f220000300a00 */
[----:B--2---:R-:W-:-:S03]  /*44fa0*/  IMAD.WIDE R34, R3, 0x4, R248 ;  /* 0x0000000403227825 */ /* 0x004fc600078e02f8 */
        /* <DEDUP_REMOVED lines=14> */
[----:B-1----:R-:W-:-:S03]  /*45090*/  IMAD.WIDE R34, R3, 0x4, R50 ;  /* 0x0000000403227825 */ /* 0x002fc600078e0232 */
[----:B------:R-:W2:Y:S04]  /*450a0*/  LDL.LU.64 R50, [R1+0x1b60] ;  /* 0x001b600001327983 */ /* 0x000ea80000300a00 */
[----:B------:R1:W-:Y:S04]  /*450b0*/  STL.64 [R1+0x1c00], R34 ;  /* 0x001c002201007387 */ /* 0x0003e80000100a00 */
[----:B-1----:R-:W2:Y:S04]  /*450c0*/  LDL.LU.64 R34, [R1+0x1b58] ;  /* 0x001b580001227983 */ /* 0x002ea80000300a00 */
[----:B------:R-:W2:Y:S01]  /*450d0*/  LDL.LU.64 R36, [R1+0x1b50] ;  /* 0x001b500001247983 */ /* 0x000ea20000300a00 */
[----:B---3--:R-:W-:-:S05]  /*450e0*/  IMAD.WIDE R44, R3, 0x4, R44 ;  /* 0x00000004032c7825 */ /* 0x008fca00078e022c */
[----:B------:R1:W-:Y:S04]  /*450f0*/  STL.64 [R1+0x1bf8], R44 ;  /* 0x001bf82c01007387 */ /* 0x0003e80000100a00 */
[----:B-1----:R-:W3:Y:S01]  /*45100*/  LDL.LU.64 R44, [R1+0x2078] ;  /* 0x00207800012c7983 */ /* 0x002ee20000300a00 */
[----:B------:R-:W-:-:S05]  /*45110*/  IMAD.WIDE R48, R3, 0x4, R48 ;  /* 0x0000000403307825 */ /* 0x000fca00078e0230 */
[----:B------:R1:W-:Y:S04]  /*45120*/  STL.64 [R1+0x1ec0], R48 ;  /* 0x001ec03001007387 */ /* 0x0003e80000100a00 */
[----:B-1----:R-:W3:Y:S01]  /*45130*/  LDL.LU.64 R48, [R1+0x1b48] ;  /* 0x001b480001307983 */ /* 0x002ee20000300a00 */
[----:B------:R-:W-:-:S04]  /*45140*/  IMAD.WIDE R32, R3, 0x4, R32 ;  /* 0x0000000403207825 */ /* 0x000fc800078e0220 */
[C---:B------:R-:W-:Y:S01]  /*45150*/  IMAD.WIDE R218, R3.reuse, 0x4, R218 ;  /* 0x0000000403da7825 */ /* 0x040fe200078e02da */
[----:B------:R4:W-:Y:S04]  /*45160*/  STL.64 [R1+0x1bf0], R32 ;  /* 0x001bf02001007387 */ /* 0x0009e80000100a00 */
[----:B------:R1:W-:Y:S01]  /*45170*/  STL.64 [R1+0x1be8], R218 ;  /* 0x001be8da01007387 */ /* 0x0003e20000100a00 */
[----:B----4-:R-:W-:-:S04]  /*45180*/  IMAD.WIDE R32, R3, 0x4, R220 ;  /* 0x0000000403207825 */ /* 0x010fc800078e02dc */
[C---:B-1----:R-:W-:Y:S01]  /*45190*/  IMAD.WIDE R218, R3.reuse, 0x4, R222 ;  /* 0x0000000403da7825 */ /* 0x042fe200078e02de */
[----:B------:R1:W-:Y:S03]  /*451a0*/  STL.64 [R1+0x1be0], R32 ;  /* 0x001be02001007387 */ /* 0x0003e60000100a00 */
[C---:B------:R-:W-:Y:S01]  /*451b0*/  IMAD.WIDE R220, R3.reuse, 0x4, R224 ;  /* 0x0000000403dc7825 */ /* 0x040fe200078e02e0 */
[----:B------:R4:W-:Y:S04]  /*451c0*/  STL.64 [R1+0x1bd8], R218 ;  /* 0x001bd8da01007387 */ /* 0x0009e80000100a00 */
[----:B------:R4:W-:Y:S01]  /*451d0*/  STL.64 [R1+0x1bd0], R220 ;  /* 0x001bd0dc01007387 */ /* 0x0009e20000100a00 */
[----:B-1----:R-:W-:-:S04]  /*451e0*/  IMAD.WIDE R32, R3, 0x4, R226 ;  /* 0x0000000403207825 */ /* 0x002fc800078e02e2 */
[C---:B----4-:R-:W-:Y:S01]  /*451f0*/  IMAD.WIDE R218, R3.reuse, 0x4, R228 ;  /* 0x0000000403da7825 */ /* 0x050fe200078e02e4 */
[----:B------:R1:W-:Y:S03]  /*45200*/  STL.64 [R1+0x1bc8], R32 ;  /* 0x001bc82001007387 */ /* 0x0003e60000100a00 */
[C---:B------:R-:W-:Y:S01]  /*45210*/  IMAD.WIDE R220, R3.reuse, 0x4, R230 ;  /* 0x0000000403dc7825 */ /* 0x040fe200078e02e6 */
[----:B------:R4:W-:Y:S04]  /*45220*/  STL.64 [R1+0x1bc0], R218 ;  /* 0x001bc0da01007387 */ /* 0x0009e80000100a00 */
[----:B------:R-:W-:Y:S01]  /*45230*/  STL.64 [R1+0x1ec8], R220 ;  /* 0x001ec8dc01007387 */ /* 0x000fe20000100a00 */
[----:B-1----:R-:W-:-:S04]  /*45240*/  IMAD.WIDE R32, R3, 0x4, R232 ;  /* 0x0000000403207825 */ /* 0x002fc800078e02e8 */
[C---:B----4-:R-:W-:Y:S02]  /*45250*/  IMAD.WIDE R218, R3.reuse, 0x4, R38 ;  /* 0x0000000403da7825 */ /* 0x050fe400078e0226 */
[----:B------:R-:W4:Y:S04]  /*45260*/  LDL.LU.64 R38, [R1+0x1b40] ;  /* 0x001b400001267983 */ /* 0x000f280000300a00 */
[----:B------:R1:W-:Y:S04]  /*45270*/  STL.64 [R1+0x1bb8], R32 ;  /* 0x001bb82001007387 */ /* 0x0003e80000100a00 */
[----:B------:R2:W-:Y:S01]  /*45280*/  STL.64 [R1+0x1bb0], R218 ;  /* 0x001bb0da01007387 */ /* 0x0005e20000100a00 */
[----:B-1----:R-:W-:-:S04]  /*45290*/  IMAD.WIDE R32, R3, 0x4, R234 ;  /* 0x0000000403207825 */ /* 0x002fc800078e02ea */
[C---:B--2---:R-:W-:Y:S02]  /*452a0*/  IMAD.WIDE R218, R3.reuse, 0x4, R248 ;  /* 0x0000000403da7825 */ /* 0x044fe400078e02f8 */
        /* <DEDUP_REMOVED lines=23> */
[----:B------:R3:W-:Y:S01]  /*45420*/  STL.64 [R1+0x1b60], R32 ;  /* 0x001b602001007387 */ /* 0x0007e20000100a00 */
[----:B------:R-:W-:-:S05]  /*45430*/  IMAD.WIDE R218, R3, 0x4, R34 ;  /* 0x0000000403da7825 */ /* 0x000fca00078e0222 */
[----:B------:R-:W-:Y:S01]  /*45440*/  STL.64 [R1+0x1b58], R218 ;  /* 0x001b58da01007387 */ /* 0x000fe20000100a00 */
[----:B---3--:R-:W-:-:S03]  /*45450*/  IMAD.WIDE R32, R3, 0x4, R44 ;  /* 0x0000000403207825 */ /* 0x008fc600078e022c */
[----:B------:R-:W3:Y:S01]  /*45460*/  LDL.LU.64 R44, [R1+0x1b18] ;  /* 0x001b1800012c7983 */ /* 0x000ee20000300a00 */
[----:B------:R-:W-:-:S05]  /*45470*/  IMAD.WIDE R34, R3, 0x4, R36 ;  /* 0x0000000403227825 */ /* 0x000fca00078e0224 */
[----:B------:R-:W-:Y:S04]  /*45480*/  STL.64 [R1+0x1b50], R34 ;  /* 0x001b502201007387 */ /* 0x000fe80000100a00 */
[----:B------:R1:W-:Y:S04]  /*45490*/  STL.64 [R1+0x1ed8], R32 ;  /* 0x001ed82001007387 */ /* 0x0003e80000100a00 */
[----:B-1----:R-:W3:Y:S04]  /*454a0*/  LDL.LU.64 R32, [R1+0x2080] ;  /* 0x0020800001207983 */ /* 0x002ee80000300a00 */
[----:B------:R-:W3:Y:S01]  /*454b0*/  LDL.LU.64 R218, [R1+0x1b10] ;  /* 0x001b100001da7983 */ /* 0x000ee20000300a00 */
[----:B------:R-:W-:-:S05]  /*454c0*/  IMAD.WIDE R34, R3, 0x4, R48 ;  /* 0x0000000403227825 */ /* 0x000fca00078e0230 */
[----:B------:R4:W-:Y:S04]  /*454d0*/  STL.64 [R1+0x1b48], R34 ;  /* 0x001b482201007387 */ /* 0x0009e80000100a00 */
[----:B------:R-:W3:Y:S04]  /*454e0*/  LDL.LU.64 R220, [R1+0x1b08] ;  /* 0x001b080001dc7983 */ /* 0x000ee80000300a00 */
[----:B------:R-:W3:Y:S04]  /*454f0*/  LDL.LU.64 R222, [R1+0x1b00] ;  /* 0x001b000001de7983 */ /* 0x000ee80000300a00 */
[----:B------:R-:W3:Y:S04]  /*45500*/  LDL.LU.64 R224, [R1+0x1af8] ;  /* 0x001af80001e07983 */ /* 0x000ee80000300a00 */
[----:B------:R-:W3:Y:S04]  /*45510*/  LDL.LU.64 R226, [R1+0x1af0] ;  /* 0x001af00001e27983 */ /* 0x000ee80000300a00 */
[----:B------:R-:W3:Y:S04]  /*45520*/  LDL.LU.64 R228, [R1+0x1ae8] ;  /* 0x001ae80001e47983 */ /* 0x000ee80000300a00 */
[----:B------:R-:W3:Y:S04]  /*45530*/  LDL.LU.64 R230, [R1+0x1ae0] ;  /* 0x001ae00001e67983 */ /* 0x000ee80000300a00 */
[----:B------:R-:W3:Y:S04]  /*45540*/  LDL.LU.64 R232, [R1+0x2090] ;  /* 0x0020900001e87983 */ /* 0x000ee80000300a00 */
[----:B------:R-:W3:Y:S04]  /*45550*/  LDL.LU.64 R48, [R1+0x1ad8] ;  /* 0x001ad80001307983 */ /* 0x000ee80000300a00 */
[----:B------:R-:W3:Y:S01]  /*45560*/  LDL.LU.64 R234, [R1+0x1ad0] ;  /* 0x001ad00001ea7983 */ /* 0x000ee20000300a00 */
[----:B----4-:R-:W-:-:S03]  /*45570*/  IMAD.WIDE R34, R3, 0x4, R38 ;  /* 0x0000000403227825 */ /* 0x010fc600078e0226 */
[----:B------:R-:W4:Y:S04]  /*45580*/  LDL.LU.64 R38, [R1+0x1ac8] ;  /* 0x001ac80001267983 */ /* 0x000f280000300a00 */
[----:B------:R2:W-:Y:S04]  /*45590*/  STL.64 [R1+0x1b40], R34 ;  /* 0x001b402201007387 */ /* 0x0005e80000100a00 */
[----:B------:R-:W4:Y:S04]  /*455a0*/  LDL.LU.64 R236, [R1+0x1ac0] ;  /* 0x001ac00001ec7983 */ /* 0x000f280000300a00 */
[----:B------:R-:W4:Y:S01]  /*455b0*/  LDL.LU.64 R238, [R1+0x1ab8] ;  /* 0x001ab80001ee7983 */ /* 0x000f220000300a00 */
[----:B--2---:R-:W-:-:S05]  /*455c0*/  IMAD.WIDE R34, R3, 0x4, R248 ;  /* 0x0000000403227825 */ /* 0x004fca00078e02f8 */
        /* <DEDUP_REMOVED lines=12> */
[----:B-1----:R-:W2:Y:S01]  /*45690*/  LDL.LU.64 R34, [R1+0x1a80] ;  /* 0x001a800001227983 */ /* 0x002ea20000300a00 */
[----:B------:R-:W-:-:S03]  /*456a0*/  IMAD.WIDE R50, R3, 0x4, R50 ;  /* 0x0000000403327825 */ /* 0x000fc600078e0232 */
[----:B------:R-:W2:Y:S04]  /*456b0*/  LDL.LU.64 R36, [R1+0x1a78] ;  /* 0x001a780001247983 */ /* 0x000ea80000300a00 */
[----:B------:R1:W-:Y:S04]  /*456c0*/  STL.64 [R1+0x1b20], R50 ;  /* 0x001b203201007387 */ /* 0x0003e80000100a00 */
[----:B-1----:R-:W2:Y:S01]  /*456d0*/  LDL.LU.64 R50, [R1+0x1a70] ;  /* 0x001a700001327983 */ /* 0x002ea20000300a00 */
[----:B---3--:R-:W-:-:S05]  /*456e0*/  IMAD.WIDE R44, R3, 0x4, R44 ;  /* 0x00000004032c7825 */ /* 0x008fca00078e022c */
[----:B------:R1:W-:Y:S04]  /*456f0*/  STL.64 [R1+0x1b18], R44 ;  /* 0x001b182c01007387 */ /* 0x0003e80000100a00 */
[----:B-1----:R-:W3:Y:S01]  /*45700*/  LDL.LU.64 R44, [R1+0x20a8] ;  /* 0x0020a800012c7983 */ /* 0x002ee20000300a00 */
        /* <DEDUP_REMOVED lines=18> */
[----:B------:R-:W3:Y:S04]  /*45830*/  LDL.LU.64 R48, [R1+0x1a68] ;  /* 0x001a680001307983 */ /* 0x000ee80000300a00 */
[----:B------:R1:W-:Y:S04]  /*45840*/  STL.64 [R1+0x1ee8], R32 ;  /* 0x001ee82001007387 */ /* 0x0003e80000100a00 */
[----:B------:R4:W-:Y:S01]  /*45850*/  STL.64 [R1+0x1ad8], R218 ;  /* 0x001ad8da01007387 */ /* 0x0009e20000100a00 */
[----:B-1----:R-:W-:-:S04]  /*45860*/  IMAD.WIDE R32, R3, 0x4, R234 ;  /* 0x0000000403207825 */ /* 0x002fc800078e02ea */
[C---:B----4-:R-:W-:Y:S02]  /*45870*/  IMAD.WIDE R218, R3.reuse, 0x4, R38 ;  /* 0x0000000403da7825 */ /* 0x050fe400078e0226 */
[----:B------:R-:W4:Y:S04]  /*45880*/  LDL.LU.64 R38, [R1+0x1a60] ;  /* 0x001a600001267983 */ /* 0x000f280000300a00 */
[----:B------:R1:W-:Y:S01]  /*45890*/  STL.64 [R1+0x1ad0], R32 ;  /* 0x001ad02001007387 */ /* 0x0003e20000100a00 */
[----:B------:R-:W-:-:S03]  /*458a0*/  IMAD.WIDE R220, R3, 0x4, R238 ;  /* 0x0000000403dc7825 */ /* 0x000fc600078e02ee */
[----:B------:R2:W-:Y:S01]  /*458b0*/  STL.64 [R1+0x1ac8], R218 ;  /* 0x001ac8da01007387 */ /* 0x0005e20000100a00 */
[----:B-1----:R-:W-:-:S05]  /*458c0*/  IMAD.WIDE R32, R3, 0x4, R236 ;  /* 0x0000000403207825 */ /* 0x002fca00078e02ec */
[----:B------:R1:W-:Y:S04]  /*458d0*/  STL.64 [R1+0x1ac0], R32 ;  /* 0x001ac02001007387 */ /* 0x0003e80000100a00 */
[----:B------:R1:W-:Y:S01]  /*458e0*/  STL.64 [R1+0x1ab8], R220 ;  /* 0x001ab8dc01007387 */ /* 0x0003e20000100a00 */
[----:B--2---:R-:W-:-:S04]  /*458f0*/  IMAD.WIDE R218, R3, 0x4, R240 ;  /* 0x0000000403da7825 */ /* 0x004fc800078e02f0 */
        /* <DEDUP_REMOVED lines=18> */
[----:B------:R-:W-:-:S04]  /*45a20*/  IMAD.WIDE R34, R3, 0x4, R36 ;  /* 0x0000000403227825 */ /* 0x000fc800078e0224 */
[C---:B-1----:R-:W-:Y:S02]  /*45a30*/  IMAD.WIDE R32, R3.reuse, 0x4, R50 ;  /* 0x0000000403207825 */ /* 0x042fe400078e0232 */
[----:B------:R-:W2:Y:S04]  /*45a40*/  LDL.LU.64 R50, [R1+0x1a40] ;  /* 0x001a400001327983 */ /* 0x000ea80000300a00 */
[----:B------:R-:W-:Y:S04]  /*45a50*/  STL.64 [R1+0x1a78], R34 ;  /* 0x001a782201007387 */ /* 0x000fe80000100a00 */
[----:B------:R1:W-:Y:S04]  /*45a60*/  STL.64 [R1+0x1a70], R32 ;  /* 0x001a702001007387 */ /* 0x0003e80000100a00 */
[----:B-1----:R-:W2:Y:S04]  /*45a70*/  LDL.LU.64 R32, [R1+0x1a38] ;  /* 0x001a380001207983 */ /* 0x002ea80000300a00 */
[----:B------:R-:W2:Y:S01]  /*45a80*/  LDL.LU.64 R218, [R1+0x20b0] ;  /* 0x0020b00001da7983 */ /* 0x000ea20000300a00 */
[----:B---3--:R-:W-:-:S05]  /*45a90*/  IMAD.WIDE R34, R3, 0x4, R44 ;  /* 0x0000000403227825 */ /* 0x008fca00078e022c */
        /* <DEDUP_REMOVED lines=10> */
[----:B-1----:R-:W-:-:S03]  /*45b40*/  IMAD.WIDE R34, R3, 0x4, R48 ;  /* 0x0000000403227825 */ /* 0x002fc600078e0230 */
[----:B------:R-:W3:Y:S04]  /*45b50*/  LDL.LU.64 R48, [R1+0x1828] ;  /* 0x0018280001307983 */ /* 0x000ee80000300a00 */
[----:B------:R4:W-:Y:S04]  /*45b60*/  STL.64 [R1+0x1a68], R34 ;  /* 0x001a682201007387 */ /* 0x0009e80000100a00 */
[----:B------:R-:W3:Y:S04]  /*45b70*/  LDL.LU.64 R236, [R1+0x12a8] ;  /* 0x0012a80001ec7983 */ /* 0x000ee80000300a00 */
[----:B------:R-:W3:Y:S01]  /*45b80*/  LDL.LU.64 R238, [R1+0x1268] ;  /* 0x0012680001ee7983 */ /* 0x000ee20000300a00 */
[----:B----4-:R-:W-:-:S05]  /*45b90*/  IMAD.WIDE R34, R3, 0x4, R38 ;  /* 0x0000000403227825 */ /* 0x010fca00078e0226 */
[----:B------:R2:W-:Y:S04]  /*45ba0*/  STL.64 [R1+0x1a60], R34 ;  /* 0x001a602201007387 */ /* 0x0005e80000100a00 */
[----:B------:R-:W4:Y:S04]  /*45bb0*/  LDL.LU.64 R240, [R1+0x1228] ;  /* 0x0012280001f07983 */ /* 0x000f280000300a00 */
[----:B------:R-:W4:Y:S04]  /*45bc0*/  LDL.LU.64 R38, [R1+0x11e8] ;  /* 0x0011e80001267983 */ /* 0x000f280000300a00 */
[----:B------:R-:W4:Y:S04]  /*45bd0*/  LDL.LU.64 R242, [R1+0x11a8] ;  /* 0x0011a80001f27983 */ /* 0x000f280000300a00 */
[----:B------:R-:W4:Y:S01]  /*45be0*/  LDL.LU.64 R244, [R1+0x1168] ;  /* 0x0011680001f47983 */ /* 0x000f220000300a00 */
[----:B--2---:R-:W-:-:S05]  /*45bf0*/  IMAD.WIDE R34, R3, 0x4, R248 ;  /* 0x0000000403227825 */ /* 0x004fca00078e02f8 */
        /* <DEDUP_REMOVED lines=8> */
[----:B------:R-:W-:-:S05]  /*45c80*/  IMAD.WIDE R40, R3, 0x4, R40 ;  /* 0x0000000403287825 */ /* 0x000fca00078e0228 */
        /* <DEDUP_REMOVED lines=8> */
[----:B------:R1:W-:Y:S01]  /*45d10*/  STL.64 [R1+0x1f00], R218 ;  /* 0x001f00da01007387 */ /* 0x0003e20000100a00 */
[----:B---3--:R-:W-:-:S04]  /*45d20*/  IMAD.WIDE R32, R3, 0x4, R220 ;  /* 0x0000000403207825 */ /* 0x008fc800078e02dc */
[C---:B-1----:R-:W-:Y:S01]  /*45d30*/  IMAD.WIDE R218, R3.reuse, 0x4, R222 ;  /* 0x0000000403da7825 */ /* 0x042fe200078e02de */
[----:B------:R1:W-:Y:S03]  /*45d40*/  STL.64 [R1+0x1a30], R32 ;  /* 0x001a302001007387 */ /* 0x0003e60000100a00 */
[C---:B------:R-:W-:Y:S01]  /*45d50*/  IMAD.WIDE R220, R3.reuse, 0x4, R224 ;  /* 0x0000000403dc7825 */ /* 0x040fe200078e02e0 */
[----:B------:R3:W-:Y:S04]  /*45d60*/  STL.64 [R1+0x1f08], R218 ;  /* 0x001f08da01007387 */ /* 0x0007e80000100a00 */
[----:B------:R3:W-:Y:S01]  /*45d70*/  STL.64 [R1+0x1f10], R220 ;  /* 0x001f10dc01007387 */ /* 0x0007e20000100a00 */
[----:B-1----:R-:W-:-:S04]  /*45d80*/  IMAD.WIDE R32, R3, 0x4, R226 ;  /* 0x0000000403207825 */ /* 0x002fc800078e02e2 */
[C---:B---3--:R-:W-:Y:S01]  /*45d90*/  IMAD.WIDE R218, R3.reuse, 0x4, R228 ;  /* 0x0000000403da7825 */ /* 0x048fe200078e02e4 */
[----:B------:R-:W-:Y:S03]  /*45da0*/  STL.64 [R1+0x1f18], R32 ;  /* 0x001f182001007387 */ /* 0x000fe60000100a00 */
[C---:B------:R-:W-:Y:S01]  /*45db0*/  IMAD.WIDE R220, R3.reuse, 0x4, R230 ;  /* 0x0000000403dc7825 */ /* 0x040fe200078e02e6 */
[----:B------:R1:W-:Y:S04]  /*45dc0*/  STL.64 [R1+0x1f20], R218 ;  /* 0x001f20da01007387 */ /* 0x0003e80000100a00 */
[----:B------:R-:W-:Y:S01]  /*45dd0*/  STL.64 [R1+0x1f28], R220 ;  /* 0x001f28dc01007387 */ /* 0x000fe20000100a00 */
[----:B-1----:R-:W-:-:S03]  /*45de0*/  IMAD.WIDE R218, R3, 0x4, R44 ;  /* 0x0000000403da7825 */ /* 0x002fc600078e022c */
[----:B------:R-:W3:Y:S01]  /*45df0*/  LDL.LU.64 R44, [R1+0xf68] ;  /* 0x000f6800012c7983 */ /* 0x000ee20000300a00 */
[----:B------:R-:W-:-:S05]  /*45e00*/  IMAD.WIDE R32, R3, 0x4, R232 ;  /* 0x0000000403207825 */ /* 0x000fca00078e02e8 */
[----:B------:R1:W-:Y:S04]  /*45e10*/  STL.64 [R1+0x3258], R32 ;  /* 0x0032582001007387 */ /* 0x0003e80000100a00 */
[----:B------:R1:W-:Y:S02]  /*45e20*/  STL.64 [R1+0x3250], R218 ;  /* 0x003250da01007387 */ /* 0x0003e40000100a00 */
[----:B-1----:R-:W-:-:S04]  /*45e30*/  IMAD.WIDE R32, R3, 0x4, R234 ;  /* 0x0000000403207825 */ /* 0x002fc800078e02ea */
[C---:B------:R-:W-:Y:S02]  /*45e40*/  IMAD.WIDE R218, R3.reuse, 0x4, R48 ;  /* 0x0000000403da7825 */ /* 0x040fe400078e0230 */
[----:B------:R-:W3:Y:S04]  /*45e50*/  LDL.LU.64 R48, [R1+0xf28] ;  /* 0x000f280001307983 */ /* 0x000ee80000300a00 */
[----:B------:R1:W-:Y:S04]  /*45e60*/  STL.64 [R1+0x3248], R32 ;  /* 0x0032482001007387 */ /* 0x0003e80000100a00 */
[----:B------:R4:W-:Y:S01]  /*45e70*/  STL.64 [R1+0x3240], R218 ;  /* 0x003240da01007387 */ /* 0x0009e20000100a00 */
[----:B------:R-:W-:-:S04]  /*45e80*/  IMAD.WIDE R220, R3, 0x4, R238 ;  /* 0x0000000403dc7825 */ /* 0x000fc800078e02ee */
[----:B-1----:R-:W-:-:S05]  /*45e90*/  IMAD.WIDE R32, R3, 0x4, R236 ;  /* 0x0000000403207825 */ /* 0x002fca00078e02ec */
[----:B------:R1:W-:Y:S04]  /*45ea0*/  STL.64 [R1+0x3238], R32 ;  /* 0x0032382001007387 */ /* 0x0003e80000100a00 */
[----:B------:R4:W-:Y:S02]  /*45eb0*/  STL.64 [R1+0x3230], R220 ;  /* 0x003230dc01007387 */ /* 0x0009e40000100a00 */
[----:B----4-:R-:W-:-:S04]  /*45ec0*/  IMAD.WIDE R218, R3, 0x4, R240 ;  /* 0x0000000403da7825 */ /* 0x010fc800078e02f0 */
[C---:B-1----:R-:W-:Y:S02]  /*45ed0*/  IMAD.WIDE R32, R3.reuse, 0x4, R38 ;  /* 0x0000000403207825 */ /* 0x042fe400078e0226 */
[----:B------:R-:W4:Y:S04]  /*45ee0*/  LDL.LU.64 R38, [R1+0xee8] ;  /* 0x000ee80001267983 */ /* 0x000f280000300a00 */
[----:B------:R1:W-:Y:S01]  /*45ef0*/  STL.64 [R1+0x3228], R218 ;  /* 0x003228da01007387 */ /* 0x0003e20000100a00 */
[----:B------:R-:W-:-:S03]  /*45f00*/  IMAD.WIDE R220, R3, 0x4, R244 ;  /* 0x0000000403dc7825 */ /* 0x000fc600078e02f4 */
[----:B------:R2:W-:Y:S01]  /*45f10*/  STL.64 [R1+0x3220], R32 ;  /* 0x0032202001007387 */ /* 0x0005e20000100a00 */
[----:B-1----:R-:W-:-:S05]  /*45f20*/  IMAD.WIDE R218, R3, 0x4, R242 ;  /* 0x0000000403da7825 */ /* 0x002fca00078e02f2 */
[----:B------:R1:W-:Y:S04]  /*45f30*/  STL.64 [R1+0x3218], R218 ;  /* 0x003218da01007387 */ /* 0x0003e80000100a00 */
[----:B------:R-:W-:Y:S01]  /*45f40*/  STL.64 [R1+0x3210], R220 ;  /* 0x003210dc01007387 */ /* 0x000fe20000100a00 */
[----:B--2---:R-:W-:-:S04]  /*45f50*/  IMAD.WIDE R32, R3, 0x4, R250 ;  /* 0x0000000403207825 */ /* 0x004fc800078e02fa */
        /* <DEDUP_REMOVED lines=193> */
[----:B-1----:R-:W-:-:S04]  /*46b70*/  IMAD.WIDE R218, R3, 0x4, R34 ;  /* 0x0000000403da7825 */ /* 0x002fc800078e0222 */
[C---:B------:R-:W-:Y:S01]  /*46b80*/  IMAD.WIDE R34, R3.reuse, 0x4, R36 ;  /* 0x0000000403227825 */ /* 0x040fe200078e0224 */
[----:B------:R-:W-:Y:S03]  /*46b90*/  STL.64 [R1+0x3120], R218 ;  /* 0x003120da01007387 */ /* 0x000fe60000100a00 */
        /* <DEDUP_REMOVED lines=90> */
[----:B------:R-:W-:-:S04]  /*47140*/  IMAD.WIDE R218, R3, 0x4, R34 ;  /* 0x0000000403da7825 */ /* 0x000fc800078e0222 */
[C---:B-1----:R-:W-:Y:S01]  /*47150*/  IMAD.WIDE R32, R3.reuse, 0x4, R36 ;  /* 0x0000000403207825 */ /* 0x042fe200078e0224 */
[----:B------:R1:W-:Y:S03]  /*47160*/  STL.64 [R1+0x18f0], R218 ;  /* 0x0018f0da01007387 */ /* 0x0003e60000100a00 */
[C---:B----4-:R-:W-:Y:S02]  /*47170*/  IMAD.WIDE R34, R3.reuse, 0x4, R38 ;  /* 0x0000000403227825 */ /* 0x050fe400078e0226 */
[----:B------:R-:W4:Y:S04]  /*47180*/  LDL.LU.64 R38, [R1+0x1218] ;  /* 0x0012180001267983 */ /* 0x000f280000300a00 */
[----:B------:R2:W-:Y:S04]  /*47190*/  STL.64 [R1+0x30d8], R32 ;  /* 0x0030d82001007387 */ /* 0x0005e80000100a00 */
[----:B------:R-:W-:Y:S04]  /*471a0*/  STL.64 [R1+0x30d0], R34 ;  /* 0x0030d02201007387 */ /* 0x000fe80000100a00 */
[----:B-1----:R-:W4:Y:S01]  /*471b0*/  LDL.LU.64 R218, [R1+0x11d8] ;  /* 0x0011d80001da7983 */ /* 0x002f220000300a00 */
[----:B--2---:R-:W-:-:S03]  /*471c0*/  IMAD.WIDE R32, R3, 0x4, R248 ;  /* 0x0000000403207825 */ /* 0x004fc600078e02f8 */
[----:B------:R-:W2:Y:S04]  /*471d0*/  LDL.LU.64 R248, [R1+0x1198] ;  /* 0x0011980001f87983 */ /* 0x000ea80000300a00 */
[----:B------:R1:W-:Y:S04]  /*471e0*/  STL.64 [R1+0x30c8], R32 ;  /* 0x0030c82001007387 */ /* 0x0003e80000100a00 */
[----:B-1----:R-:W2:Y:S04]  /*471f0*/  LDL.LU.64 R32, [R1+0x1158] ;  /* 0x0011580001207983 */ /* 0x002ea80000300a00 */
        /* <DEDUP_REMOVED lines=8> */
[----:B------:R-:W-:-:S03]  /*47280*/  IMAD.WIDE R34, R3, 0x4, R42 ;  /* 0x0000000403227825 */ /* 0x000fc600078e022a */
        /* <DEDUP_REMOVED lines=17> */
[----:B------:R-:W3:Y:S04]  /*473a0*/  LDL.LU.64 R250, [R1+0xba8] ;  /* 0x000ba80001fa7983 */ /* 0x000ee80000300a00 */
[----:B-1----:R-:W3:Y:S01]  /*473b0*/  LDL.LU.64 R34, [R1+0xb40] ;  /* 0x000b400001227983 */ /* 0x002ee20000300a00 */
[----:B------:R-:W-:-:S05]  /*473c0*/  IMAD.WIDE R48, R3, 0x4, R48 ;  /* 0x0000000403307825 */ /* 0x000fca00078e0230 */
[----:B------:R1:W-:Y:S04]  /*473d0*/  STL.64 [R1+0x1990], R48 ;  /* 0x0019903001007387 */ /* 0x0003e80000100a00 */
[----:B-1----:R-:W3:Y:S01]  /*473e0*/  LDL.LU.64 R48, [R1+0xb00] ;  /* 0x000b000001307983 */ /* 0x002ee20000300a00 */
[----:B----4-:R-:W-:-:S05]  /*473f0*/  IMAD.WIDE R38, R3, 0x4, R38 ;  /* 0x0000000403267825 */ /* 0x010fca00078e0226 */
[----:B------:R1:W-:Y:S01]  /*47400*/  STL.64 [R1+0x19d0], R38 ;  /* 0x0019d02601007387 */ /* 0x0003e20000100a00 */
[----:B------:R-:W-:-:S03]  /*47410*/  IMAD.WIDE R218, R3, 0x4, R218 ;  /* 0x0000000403da7825 */ /* 0x000fc600078e02da */
[----:B-1----:R-:W4:Y:S04]  /*47420*/  LDL.LU.64 R38, [R1+0x900] ;  /* 0x0009000001267983 */ /* 0x002f280000300a00 */
[----:B------:R1:W-:Y:S04]  /*47430*/  STL.64 [R1+0x1a10], R218 ;  /* 0x001a10da01007387 */ /* 0x0003e80000100a00 */
[----:B-1----:R1:W5:Y:S01]  /*47440*/  LDL.LU.64 R218, [R1+0x3af0] ;  /* 0x003af00001da7983 */ /* 0x0023620000300a00 */
[----:B--2---:R-:W-:-:S05]  /*47450*/  IMAD.WIDE R248, R3, 0x4, R248 ;  /* 0x0000000403f87825 */ /* 0x004fca00078e02f8 */
[----:B------:R2:W-:Y:S01]  /*47460*/  STL.64 [R1+0x30c0], R248 ;  /* 0x0030c0f801007387 */ /* 0x0005e20000100a00 */
[----:B------:R-:W-:-:S03]  /*47470*/  IMAD.WIDE R32, R3, 0x4, R32 ;  /* 0x0000000403207825 */ /* 0x000fc600078e0220 */
[----:B--2---:R-:W2:Y:S01]  /*47480*/  LDL.LU.64 R248, [R1+0x3ae8] ;  /* 0x003ae80001f87983 */ /* 0x004ea20000300a00 */
[----:B------:R-:W-:-:S03]  /*47490*/  IMAD.WIDE R220, R3, 0x4, R220 ;  /* 0x0000000403dc7825 */ /* 0x000fc600078e02dc */
[----:B------:R1:W-:Y:S01]  /*474a0*/  STL.64 [R1+0x30b8], R32 ;  /* 0x0030b82001007387 */ /* 0x0003e20000100a00 */
[----:B------:R-:W-:-:S03]  /*474b0*/  IMAD.WIDE R222, R3, 0x4, R222 ;  /* 0x0000000403de7825 */ /* 0x000fc600078e02de */
        /* <DEDUP_REMOVED lines=19> */
[----:B-1----:R-:W-:-:S04]  /*475f0*/  IMAD.WIDE R32, R3, 0x4, R234 ;  /* 0x0000000403207825 */ /* 0x002fc800078e02ea */
[C---:B------:R-:W-:Y:S01]  /*47600*/  IMAD.WIDE R220, R3.reuse, 0x4, R238 ;  /* 0x0000000403dc7825 */ /* 0x040fe200078e02ee */
[----:B------:R1:W-:Y:S04]  /*47610*/  STL.64 [R1+0x3068], R32 ;  /* 0x0030682001007387 */ /* 0x0003e80000100a00 */
[----:B------:R1:W-:Y:S02]  /*47620*/  STL.64 [R1+0x3060], R222 ;  /* 0x003060de01007387 */ /* 0x0003e40000100a00 */
[C---:B-1----:R-:W-:Y:S02]  /*47630*/  IMAD.WIDE R32, R3.reuse, 0x4, R40 ;  /* 0x0000000403207825 */ /* 0x042fe400078e0228 */
[----:B------:R-:W2:Y:S02]  /*47640*/  LDL.LU.64 R40, [R1+0x1888] ;  /* 0x0018880001287983 */ /* 0x000ea40000300a00 */
[----:B------:R-:W-:-:S02]  /*47650*/  IMAD.WIDE R222, R3, 0x4, R242 ;  /* 0x0000000403de7825 */ /* 0x000fc400078e02f2 */
[----:B------:R1:W-:Y:S04]  /*47660*/  STL.64 [R1+0x3058], R220 ;  /* 0x003058dc01007387 */ /* 0x0003e80000100a00 */
        /* <DEDUP_REMOVED lines=45> */
[----:B-1----:R-:W2:Y:S04]  /*47940*/  LDL.LU.64 R34, [R1+0x1190] ;  /* 0x0011900001227983 */ /* 0x002ea80000300a00 */
[----:B------:R-:W2:Y:S01]  /*47950*/  LDL.LU.64 R40, [R1+0x1150] ;  /* 0x0011500001287983 */ /* 0x000ea20000300a00 */
[----:B------:R-:W-:-:S05]  /*47960*/  IMAD.WIDE R50, R3, 0x4, R50 ;  /* 0x0000000403327825 */ /* 0x000fca00078e0232 */
[----:B------:R1:W-:Y:S04]  /*47970*/  STL.64 [R1+0x1880], R50 ;  /* 0x0018803201007387 */ /* 0x0003e80000100a00 */
[----:B-1----:R-:W2:Y:S01]  /*47980*/  LDL.LU.64 R50, [R1+0x1110] ;  /* 0x0011100001327983 */ /* 0x002ea20000300a00 */
[----:B------:R-:W-:-:S04]  /*47990*/  IMAD.WIDE R248, R3, 0x4, R248 ;  /* 0x0000000403f87825 */ /* 0x000fc800078e02f8 */
[----:B---3--:R-:W-:-:S05]  /*479a0*/  IMAD.WIDE R44, R3, 0x4, R44 ;  /* 0x00000004032c7825 */ /* 0x008fca00078e022c */
[----:B------:R1:W-:Y:S04]  /*479b0*/  STL.64 [R1+0x3040], R44 ;  /* 0x0030402c01007387 */ /* 0x0003e80000100a00 */
[----:B-1----:R-:W3:Y:S04]  /*479c0*/  LDL.LU.64 R44, [R1+0x10d0] ;  /* 0x0010d000012c7983 */ /* 0x002ee80000300a00 */
        /* <DEDUP_REMOVED lines=29> */
[----:B------:R1:W-:Y:S04]  /*47ba0*/  STL.64 [R1+0x18d0], R32 ;  /* 0x0018d02001007387 */ /* 0x0003e80000100a00 */
[----:B------:R1:W-:Y:S01]  /*47bb0*/  STL.64 [R1+0x1898], R220 ;  /* 0x001898dc01007387 */ /* 0x0003e20000100a00 */
[----:B------:R-:W-:-:S04]  /*47bc0*/  IMAD.WIDE R222, R3, 0x4, R240 ;  /* 0x0000000403de7825 */ /* 0x000fc800078e02f0 */
[----:B-1----:R-:W-:-:S05]  /*47bd0*/  IMAD.WIDE R32, R3, 0x4, R238 ;  /* 0x0000000403207825 */ /* 0x002fca00078e02ee */
[----:B------:R1:W-:Y:S01]  /*47be0*/  STL.64 [R1+0x1860], R32 ;  /* 0x0018602001007387 */ /* 0x0003e20000100a00 */
[----:B------:R-:W-:-:S03]  /*47bf0*/  IMAD.WIDE R220, R3, 0x4, R242 ;  /* 0x0000000403dc7825 */ /* 0x000fc600078e02f2 */
[----:B------:R1:W-:Y:S02]  /*47c00*/  STL.64 [R1+0x3028], R222 ;  /* 0x003028de01007387 */ /* 0x0003e40000100a00 */
[C---:B-1----:R-:W-:Y:S02]  /*47c10*/  IMAD.WIDE R32, R3.reuse, 0x4, R42 ;  /* 0x0000000403207825 */ /* 0x042fe400078e022a */
[----:B------:R-:W2:Y:S04]  /*47c20*/  LDL.LU.64 R42, [R1+0xf90] ;  /* 0x000f9000012a7983 */ /* 0x000ea80000300a00 */
[----:B------:R1:W-:Y:S01]  /*47c30*/  STL.64 [R1+0x3020], R220 ;  /* 0x003020dc01007387 */ /* 0x0003e20000100a00 */
[----:B------:R-:W-:-:S03]  /*47c40*/  IMAD.WIDE R222, R3, 0x4, R244 ;  /* 0x0000000403de7825 */ /* 0x000fc600078e02f4 */
[----:B------:R1:W-:Y:S04]  /*47c50*/  STL.64 [R1+0x18d8], R32 ;  /* 0x0018d82001007387 */ /* 0x0003e80000100a00 */
[----:B------:R-:W-:Y:S01]  /*47c60*/  STL.64 [R1+0x1920], R222 ;  /* 0x001920de01007387 */ /* 0x000fe20000100a00 */
[----:B-1----:R-:W-:-:S05]  /*47c70*/  IMAD.WIDE R220, R3, 0x4, R250 ;  /* 0x0000000403dc7825 */ /* 0x002fca00078e02fa */
[----:B------:R-:W-:Y:S01]  /*47c80*/  STL.64 [R1+0x1928], R220 ;  /* 0x001928dc01007387 */ /* 0x000fe20000100a00 */
[----:B------:R-:W-:-:S04]  /*47c90*/  IMAD.WIDE R32, R3, 0x4, R34 ;  /* 0x0000000403207825 */ /* 0x000fc800078e0222 */
[C---:B------:R-:W-:Y:S02]  /*47ca0*/  IMAD.WIDE R34, R3.reuse, 0x4, R40 ;  /* 0x0000000403227825 */ /* 0x040fe400078e0228 */
[----:B------:R-:W2:Y:S04]  /*47cb0*/  LDL.LU.64 R40, [R1+0xf50] ;  /* 0x000f500001287983 */ /* 0x000ea80000300a00 */
[----:B------:R1:W-:Y:S04]  /*47cc0*/  STL.64 [R1+0x1fb0], R32 ;  /* 0x001fb02001007387 */ /* 0x0003e80000100a00 */
[----:B------:R3:W-:Y:S01]  /*47cd0*/  STL.64 [R1+0x1fa8], R34 ;  /* 0x001fa82201007387 */ /* 0x0007e20000100a00 */
[----:B-1----:R-:W-:-:S03]  /*47ce0*/  IMAD.WIDE R32, R3, 0x4, R50 ;  /* 0x0000000403207825 */ /* 0x002fc600078e0232 */
[----:B------:R-:W2:Y:S04]  /*47cf0*/  LDL.LU.64 R50, [R1+0xf10] ;  /* 0x000f100001327983 */ /* 0x000ea80000300a00 */
[----:B------:R1:W-:Y:S01]  /*47d00*/  STL.64 [R1+0x1fa0], R32 ;  /* 0x001fa02001007387 */ /* 0x0003e20000100a00 */
[----:B---3--:R-:W-:-:S03]  /*47d10*/  IMAD.WIDE R34, R3, 0x4, R44 ;  /* 0x0000000403227825 */ /* 0x008fc600078e022c */
[----:B------:R-:W3:Y:S04]  /*47d20*/  LDL.LU.64 R44, [R1+0xed0] ;  /* 0x000ed000012c7983 */ /* 0x000ee80000300a00 */
[----:B------:R-:W-:Y:S01]  /*47d30*/  STL.64 [R1+0x1f98], R34 ;  /* 0x001f982201007387 */ /* 0x000fe20000100a00 */
[----:B-1----:R-:W-:-:S03]  /*47d40*/  IMAD.WIDE R32, R3, 0x4, R248 ;  /* 0x0000000403207825 */ /* 0x002fc600078e02f8 */
[----:B------:R-:W3:Y:S04]  /*47d50*/  LDL.LU.64 R248, [R1+0xe90] ;  /* 0x000e900001f87983 */ /* 0x000ee80000300a00 */
        /* <DEDUP_REMOVED lines=73> */
[----:B------:R-:W2:Y:S02]  /*481f0*/  LDL.LU.64 R36, [R1+0x1148] ;  /* 0x0011480001247983 */ /* 0x000ea40000300a00 */
[C---:B------:R-:W-:Y:S02]  /*48200*/  IMAD.WIDE R222, R3.reuse, 0x4, R244 ;  /* 0x0000000403de7825 */ /* 0x040fe400078e02f4 */
[----:B------:R1:W-:Y:S04]  /*48210*/  STL.64 [R1+0x1230], R220 ;  /* 0x001230dc01007387 */ /* 0x0003e80000100a00 */
        /* <DEDUP_REMOVED lines=11> */
[----:B------:R3:W-:Y:S01]  /*482d0*/  STL.64 [R1+0x11f8], R32 ;  /* 0x0011f82001007387 */ /* 0x0007e20000100a00 */
[----:B------:R-:W-:-:S03]  /*482e0*/  IMAD.WIDE R34, R3, 0x4, R50 ;  /* 0x0000000403227825 */ /* 0x000fc600078e0232 */
[----:B------:R-:W2:Y:S04]  /*482f0*/  LDL.LU.64 R50, [R1+0x1130] ;  /* 0x0011300001327983 */ /* 0x000ea80000300a00 */
[----:B------:R1:W-:Y:S01]  /*48300*/  STL.64 [R1+0x11f0], R34 ;  /* 0x0011f02201007387 */ /* 0x0003e20000100a00 */
[----:B---3--:R-:W-:-:S03]  /*48310*/  IMAD.WIDE R32, R3, 0x4, R44 ;  /* 0x0000000403207825 */ /* 0x008fc600078e022c */
[----:B------:R-:W3:Y:S04]  /*48320*/  LDL.LU.64 R44, [R1+0x1108] ;  /* 0x00110800012c7983 */ /* 0x000ee80000300a00 */
[----:B------:R1:W-:Y:S02]  /*48330*/  STL.64 [R1+0x11e0], R32 ;  /* 0x0011e02001007387 */ /* 0x0003e40000100a00 */
[C---:B-1----:R-:W-:Y:S02]  /*48340*/  IMAD.WIDE R34, R3.reuse, 0x4, R248 ;  /* 0x0000000403227825 */ /* 0x042fe400078e02f8 */
[----:B------:R-:W3:Y:S04]  /*48350*/  LDL.LU.64 R32, [R1+0x1100] ;  /* 0x0011000001207983 */ /* 0x000ee80000300a00 */
[----:B------:R-:W3:Y:S04]  /*48360*/  LDL.LU.64 R220, [R1+0x10f8] ;  /* 0x0010f80001dc7983 */ /* 0x000ee80000300a00 */
        /* <DEDUP_REMOVED lines=61> */
[----:B------:R1:W-:Y:S01]  /*48740*/  STL.64 [R1+0x1138], R32 ;  /* 0x0011382001007387 */ /* 0x0003e20000100a00 */
[----:B------:R-:W-:-:S03]  /*48750*/  IMAD.WIDE R222, R3, 0x4, R240 ;  /* 0x0000000403de7825 */ /* 0x000fc600078e02f0 */
[----:B------:R4:W-:Y:S01]  /*48760*/  STL.64 [R1+0x1130], R220 ;  /* 0x001130dc01007387 */ /* 0x0009e20000100a00 */
[----:B-1----:R-:W-:-:S04]  /*48770*/  IMAD.WIDE R32, R3, 0x4, R238 ;  /* 0x0000000403207825 */ /* 0x002fc800078e02ee */
[C---:B----4-:R-:W-:Y:S01]  /*48780*/  IMAD.WIDE R220, R3.reuse, 0x4, R242 ;  /* 0x0000000403dc7825 */ /* 0x050fe200078e02f2 */
[----:B------:R1:W-:Y:S04]  /*48790*/  STL.64 [R1+0x1120], R32 ;  /* 0x0011202001007387 */ /* 0x0003e80000100a00 */
[----:B------:R4:W-:Y:S01]  /*487a0*/  STL.64 [R1+0x1118], R222 ;  /* 0x001118de01007387 */ /* 0x0009e20000100a00 */
[----:B-1----:R-:W-:-:S03]  /*487b0*/  IMAD.WIDE R32, R3, 0x4, R38 ;  /* 0x0000000403207825 */ /* 0x002fc600078e0226 */
[----:B------:R-:W3:Y:S01]  /*487c0*/  LDL.LU.64 R38, [R1+0x10b0] ;  /* 0x0010b00001267983 */ /* 0x000ee20000300a00 */
[----:B----4-:R-:W-:-:S03]  /*487d0*/  IMAD.WIDE R222, R3, 0x4, R244 ;  /* 0x0000000403de7825 */ /* 0x010fc600078e02f4 */
[----:B------:R1:W-:Y:S04]  /*487e0*/  STL.64 [R1+0x1110], R220 ;  /* 0x001110dc01007387 */ /* 0x0003e80000100a00 */
[----:B------:R2:W-:Y:S04]  /*487f0*/  STL.64 [R1+0x1108], R32 ;  /* 0x0011082001007387 */ /* 0x0005e80000100a00 */
[----:B------:R-:W-:Y:S01]  /*48800*/  STL.64 [R1+0x1100], R222 ;  /* 0x001100de01007387 */ /* 0x000fe20000100a00 */
[----:B-1----:R-:W-:-:S05]  /*48810*/  IMAD.WIDE R220, R3, 0x4, R250 ;  /* 0x0000000403dc7825 */ /* 0x002fca00078e02fa */
[----:B------:R-:W-:Y:S01]  /*48820*/  STL.64 [R1+0x10f8], R220 ;  /* 0x0010f8dc01007387 */ /* 0x000fe20000100a00 */
[----:B--2---:R-:W-:-:S04]  /*48830*/  IMAD.WIDE R32, R3, 0x4, R34 ;  /* 0x0000000403207825 */ /* 0x004fc800078e0222 */
[C---:B------:R-:W-:Y:S02]  /*48840*/  IMAD.WIDE R34, R3.reuse, 0x4, R36 ;  /* 0x0000000403227825 */ /* 0x040fe400078e0224 */
[----:B------:R-:W2:Y:S04]  /*48850*/  LDL.LU.64 R36, [R1+0x1080] ;  /* 0x0010800001247983 */ /* 0x000ea80000300a00 */
[----:B------:R1:W-:Y:S04]  /*48860*/  STL.64 [R1+0x10f0], R32 ;  /* 0x0010f02001007387 */ /* 0x0003e80000100a00 */
[----:B------:R4:W-:Y:S01]  /*48870*/  STL.64 [R1+0x10e0], R34 ;  /* 0x0010e02201007387 */ /* 0x0009e20000100a00 */
[----:B-1----:R-:W-:-:S03]  /*48880*/  IMAD.WIDE R32, R3, 0x4, R42 ;  /* 0x0000000403207825 */ /* 0x002fc600078e022a */
[----:B------:R-:W2:Y:S04]  /*48890*/  LDL.LU.64 R42, [R1+0x1078] ;  /* 0x00107800012a7983 */ /* 0x000ea80000300a00 */
[----:B------:R1:W-:Y:S01]  /*488a0*/  STL.64 [R1+0x10d8], R32 ;  /* 0x0010d82001007387 */ /* 0x0003e20000100a00 */
[----:B----4-:R-:W-:-:S03]  /*488b0*/  IMAD.WIDE R34, R3, 0x4, R40 ;  /* 0x0000000403227825 */ /* 0x010fc600078e0228 */
[----:B------:R-:W4:Y:S04]  /*488c0*/  LDL.LU.64 R40, [R1+0x1070] ;  /* 0x0010700001287983 */ /* 0x000f280000300a00 */
[----:B------:R-:W-:Y:S01]  /*488d0*/  STL.64 [R1+0x10d0], R34 ;  /* 0x0010d02201007387 */ /* 0x000fe20000100a00 */
[----:B-1----:R-:W-:-:S03]  /*488e0*/  IMAD.WIDE R32, R3, 0x4, R50 ;  /* 0x0000000403207825 */ /* 0x002fc600078e0232 */
[----:B------:R-:W4:Y:S04]  /*488f0*/  LDL.LU.64 R50, [R1+0x1040] ;  /* 0x0010400001327983 */ /* 0x000f280000300a00 */
[----:B------:R1:W-:Y:S04]  /*48900*/  STL.64 [R1+0x10c8], R32 ;  /* 0x0010c82001007387 */ /* 0x0003e80000100a00 */
[----:B-1----:R-:W4:Y:S04]  /*48910*/  LDL.LU.64 R32, [R1+0x1038] ;  /* 0x0010380001207983 */ /* 0x002f280000300a00 */
[----:B------:R-:W4:Y:S01]  /*48920*/  LDL.LU.64 R220, [R1+0x1030] ;  /* 0x0010300001dc7983 */ /* 0x000f220000300a00 */
        /* <DEDUP_REMOVED lines=22> */
[----:B-1----:R-:W-:-:S05]  /*48a90*/  IMAD.WIDE R34, R3, 0x4, R38 ;  /* 0x0000000403227825 */ /* 0x002fca00078e0226 */
[----:B------:R1:W-:Y:S04]  /*48aa0*/  STL.64 [R1+0x1088], R34 ;  /* 0x0010882201007387 */ /* 0x0003e80000100a00 */
[----:B-1----:R-:W3:Y:S04]  /*48ab0*/  LDL.LU.64 R34, [R1+0xd80] ;  /* 0x000d800001227983 */ /* 0x002ee80000300a00 */
[----:B------:R-:W3:Y:S01]  /*48ac0*/  LDL.LU.64 R38, [R1+0xd40] ;  /* 0x000d400001267983 */ /* 0x000ee20000300a00 */
[----:B--2---:R-:W-:-:S05]  /*48ad0*/  IMAD.WIDE R36, R3, 0x4, R36 ;  /* 0x0000000403247825 */ /* 0x004fca00078e0224 */
[----:B------:R1:W-:Y:S04]  /*48ae0*/  STL.64 [R1+0x1058], R36 ;  /* 0x0010582401007387 */ /* 0x0003e80000100a00 */
[----:B-1----:R-:W2:Y:S01]  /*48af0*/  LDL.LU.64 R36, [R1+0xcf0] ;  /* 0x000cf00001247983 */ /* 0x002ea20000300a00 */
[----:B------:R-:W-:-:S05]  /*48b00*/  IMAD.WIDE R42, R3, 0x4, R42 ;  /* 0x00000004032a7825 */ /* 0x000fca00078e022a */
[----:B------:R1:W-:Y:S04]  /*48b10*/  STL.64 [R1+0x1050], R42 ;  /* 0x0010502a01007387 */ /* 0x0003e80000100a00 */
[----:B-1----:R-:W2:Y:S01]  /*48b20*/  LDL.LU.64 R42, [R1+0xc20] ;  /* 0x000c2000012a7983 */ /* 0x002ea20000300a00 */
[----:B----4-:R-:W-:-:S05]  /*48b30*/  IMAD.WIDE R40, R3, 0x4, R40 ;  /* 0x0000000403287825 */ /* 0x010fca00078e0228 */
[----:B------:R1:W-:Y:S04]  /*48b40*/  STL.64 [R1+0x1048], R40 ;  /* 0x0010482801007387 */ /* 0x0003e80000100a00 */
[----:B-1----:R-:W4:Y:S01]  /*48b50*/  LDL.LU.64 R40, [R1+0xb80] ;  /* 0x000b800001287983 */ /* 0x002f220000300a00 */
[----:B------:R-:W-:-:S05]  /*48b60*/  IMAD.WIDE R50, R3, 0x4, R50 ;  /* 0x0000000403327825 */ /* 0x000fca00078e0232 */
[----:B------:R1:W-:Y:S01]  /*48b70*/  STL.64 [R1+0x1018], R50 ;  /* 0x0010183201007387 */ /* 0x0003e20000100a00 */
[----:B------:R-:W-:-:S03]  /*48b80*/  IMAD.WIDE R32, R3, 0x4, R32 ;  /* 0x0000000403207825 */ /* 0x000fc600078e0220 */
[----:B-1----:R-:W4:Y:S04]  /*48b90*/  LDL.LU.64 R50, [R1+0xb28] ;  /* 0x000b280001327983 */ /* 0x002f280000300a00 */
[----:B------:R1:W-:Y:S02]  /*48ba0*/  STL.64 [R1+0x1010], R32 ;  /* 0x0010102001007387 */ /* 0x0003e40000100a00 */
[----:B-1----:R-:W-:-:S05]  /*48bb0*/  IMAD.WIDE R32, R3, 0x4, R220 ;  /* 0x0000000403207825 */ /* 0x002fca00078e02dc */
        /* <DEDUP_REMOVED lines=9> */
[----:B------:R1:W-:Y:S03]  /*48c50*/  STL.64 [R1+0xf98], R220 ;  /* 0x000f98dc01007387 */ /* 0x0003e60000100a00 */
[C---:B------:R-:W-:Y:S01]  /*48c60*/  IMAD.WIDE R222, R3.reuse, 0x4, R232 ;  /* 0x0000000403de7825 */ /* 0x040fe200078e02e8 */
[----:B------:R3:W-:Y:S04]  /*48c70*/  STL.64 [R1+0xf90], R32 ;  /* 0x000f902001007387 */ /* 0x0007e80000100a00 */
[----:B------:R-:W-:Y:S01]  /*48c80*/  STL.64 [R1+0xf88], R222 ;  /* 0x000f88de01007387 */ /* 0x000fe20000100a00 */
[----:B-1----:R-:W-:-:S04]  /*48c90*/  IMAD.WIDE R220, R3, 0x4, R234 ;  /* 0x0000000403dc7825 */ /* 0x002fc800078e02ea */
[C---:B---3--:R-:W-:Y:S02]  /*48ca0*/  IMAD.WIDE R32, R3.reuse, 0x4, R44 ;  /* 0x0000000403207825 */ /* 0x048fe400078e022c */
[----:B------:R-:W3:Y:S04]  /*48cb0*/  LDL.LU.64 R44, [R1+0xa68] ;  /* 0x000a6800012c7983 */ /* 0x000ee80000300a00 */
[----:B------:R-:W-:Y:S04]  /*48cc0*/  STL.64 [R1+0xf80], R220 ;  /* 0x000f80dc01007387 */ /* 0x000fe80000100a00 */
[----:B------:R1:W-:Y:S02]  /*48cd0*/  STL.64 [R1+0xf78], R32 ;  /* 0x000f782001007387 */ /* 0x0003e40000100a00 */
[----:B-1----:R-:W-:-:S02]  /*48ce0*/  IMAD.WIDE R32, R3, 0x4, R248 ;  /* 0x0000000403207825 */ /* 0x002fc400078e02f8 */
[----:B------:R-:W3:Y:S02]  /*48cf0*/  LDL.LU.64 R248, [R1+0x748] ;  /* 0x0007480001f87983 */ /* 0x000ee40000300a00 */
[----:B------:R-:W-:-:S05]  /*48d00*/  IMAD.WIDE R220, R3, 0x4, R236 ;  /* 0x0000000403dc7825 */ /* 0x000fca00078e02ec */
[----:B------:R1:W-:Y:S01]  /*48d10*/  STL.64 [R1+0xf58], R220 ;  /* 0x000f58dc01007387 */ /* 0x0003e20000100a00 */
[----:B------:R-:W-:-:S03]  /*48d20*/  IMAD.WIDE R222, R3, 0x4, R240 ;  /* 0x0000000403de7825 */ /* 0x000fc600078e02f0 */
[----:B------:R1:W-:Y:S02]  /*48d30*/  STL.64 [R1+0xf50], R32 ;  /* 0x000f502001007387 */ /* 0x0003e40000100a00 */
[----:B-1----:R-:W-:-:S04]  /*48d40*/  IMAD.WIDE R220, R3, 0x4, R238 ;  /* 0x0000000403dc7825 */ /* 0x002fc800078e02ee */
[C---:B------:R-:W-:Y:S01]  /*48d50*/  IMAD.WIDE R32, R3.reuse, 0x4, R242 ;  /* 0x0000000403207825 */ /* 0x040fe200078e02f2 */
[----:B------:R1:W-:Y:S04]  /*48d60*/  STL.64 [R1+0xf48], R220 ;  /* 0x000f48dc01007387 */ /* 0x0003e80000100a00 */
[----:B------:R-:W-:Y:S01]  /*48d70*/  STL.64 [R1+0xf40], R222 ;  /* 0x000f40de01007387 */ /* 0x000fe20000100a00 */
[----:B-1----:R-:W-:-:S03]  /*48d80*/  IMAD.WIDE R220, R3, 0x4, R48 ;  /* 0x0000000403dc7825 */ /* 0x002fc600078e0230 */
[----:B------:R-:W3:Y:S04]  /*48d90*/  LDL.LU.64 R48, [R1+0xf38] ;  /* 0x000f380001307983 */ /* 0x000ee80000300a00 */
[----:B------:R1:W-:Y:S04]  /*48da0*/  STL.64 [R1+0xf18], R32 ;  /* 0x000f182001007387 */ /* 0x0003e80000100a00 */
[----:B------:R1:W-:Y:S02]  /*48db0*/  STL.64 [R1+0xf10], R220 ;  /* 0x000f10dc01007387 */ /* 0x0003e40000100a00 */
[----:B-1----:R-:W-:-:S04]  /*48dc0*/  IMAD.WIDE R32, R3, 0x4, R244 ;  /* 0x0000000403207825 */ /* 0x002fc800078e02f4 */
[C---:B------:R-:W-:Y:S01]  /*48dd0*/  IMAD.WIDE R220, R3.reuse, 0x4, R250 ;  /* 0x0000000403dc7825 */ /* 0x040fe200078e02fa */
[----:B------:R1:W-:Y:S03]  /*48de0*/  STL.64 [R1+0xf08], R32 ;  /* 0x000f082001007387 */ /* 0x0003e60000100a00 */
[C---:B------:R-:W-:Y:S01]  /*48df0*/  IMAD.WIDE R34, R3.reuse, 0x4, R34 ;  /* 0x0000000403227825 */ /* 0x040fe200078e0222 */
[----:B------:R-:W-:Y:S03]  /*48e00*/  STL.64 [R1+0xf00], R220 ;  /* 0x000f00dc01007387 */ /* 0x000fe60000100a00 */
[C---:B-1----:R-:W-:Y:S02]  /*48e10*/  IMAD.WIDE R32, R3.reuse, 0x4, R38 ;  /* 0x0000000403207825 */ /* 0x042fe400078e0226 */
[----:B------:R-:W3:Y:S04]  /*48e20*/  LDL.LU.64 R38, [R1+0xf30] ;  /* 0x000f300001267983 */ /* 0x000ee80000300a00 */
[----:B------:R2:W-:Y:S04]  /*48e30*/  STL.64 [R1+0xed8], R34 ;  /* 0x000ed82201007387 */ /* 0x0005e80000100a00 */
[----:B------:R-:W-:Y:S01]  /*48e40*/  STL.64 [R1+0xed0], R32 ;  /* 0x000ed02001007387 */ /* 0x000fe20000100a00 */
[----:B--2---:R-:W-:-:S03]  /*48e50*/  IMAD.WIDE R34, R3, 0x4, R36 ;  /* 0x0000000403227825 */ /* 0x004fc600078e0224 */
[----:B------:R-:W2:Y:S04]  /*48e60*/  LDL.LU.64 R36, [R1+0xef8] ;  /* 0x000ef80001247983 */ /* 0x000ea80000300a00 */
[----:B------:R1:W-:Y:S04]  /*48e70*/  STL.64 [R1+0xec8], R34 ;  /* 0x000ec82201007387 */ /* 0x0003e80000100a00 */
[----:B-1----:R-:W2:Y:S01]  /*48e80*/  LDL.LU.64 R34, [R1+0xef0] ;  /* 0x000ef00001227983 */ /* 0x002ea20000300a00 */
[----:B------:R-:W-:-:S05]  /*48e90*/  IMAD.WIDE R32, R3, 0x4, R42 ;  /* 0x0000000403207825 */ /* 0x000fca00078e022a */
[----:B------:R1:W-:Y:S04]  /*48ea0*/  STL.64 [R1+0xec0], R32 ;  /* 0x000ec02001007387 */ /* 0x0003e80000100a00 */
[----:B-1----:R-:W2:Y:S01]  /*48eb0*/  LDL.LU.64 R32, [R1+0xeb8] ;  /* 0x000eb80001207983 */ /* 0x002ea20000300a00 */
[----:B----4-:R-:W-:-:S05]  /*48ec0*/  IMAD.WIDE R42, R3, 0x4, R40 ;  /* 0x00000004032a7825 */ /* 0x010fca00078e0228 */
[----:B------:R-:W-:Y:S04]  /*48ed0*/  STL.64 [R1+0xe98], R42 ;  /* 0x000e982a01007387 */ /* 0x000fe80000100a00 */
[----:B------:R-:W4:Y:S04]  /*48ee0*/  LDL.LU.64 R220, [R1+0xeb0] ;  /* 0x000eb00001dc7983 */ /* 0x000f280000300a00 */
[----:B------:R-:W4:Y:S01]  /*48ef0*/  LDL.LU.64 R222, [R1+0xe78] ;  /* 0x000e780001de7983 */ /* 0x000f220000300a00 */
[----:B------:R-:W-:-:S05]  /*48f00*/  IMAD.WIDE R40, R3, 0x4, R50 ;  /* 0x0000000403287825 */ /* 0x000fca00078e0232 */
        /* <DEDUP_REMOVED lines=11> */
[----:B---3--:R-:W-:-:S05]  /*48fc0*/  IMAD.WIDE R40, R3, 0x4, R44 ;  /* 0x0000000403287825 */ /* 0x008fca00078e022c */
[----:B------:R1:W-:Y:S04]  /*48fd0*/  STL.64 [R1+0xe88], R40 ;  /* 0x000e882801007387 */ /* 0x0003e80000100a00 */
[----:B------:R-:W3:Y:S04]  /*48fe0*/  LDL.LU.64 R240, [R1+0xc08] ;  /* 0x000c080001f07983 */ /* 0x000ee80000300a00 */
[----:B------:R-:W3:Y:S01]  /*48ff0*/  LDL.LU.64 R242, [R1+0xb68] ;  /* 0x000b680001f27983 */ /* 0x000ee20000300a00 */
[----:B-1----:R-:W-:-:S05]  /*49000*/  IMAD.WIDE R40, R3, 0x4, R248 ;  /* 0x0000000403287825 */ /* 0x002fca00078e02f8 */
[----:B------:R1:W-:Y:S04]  /*49010*/  STL.64 [R1+0xe80], R40 ;  /* 0x000e802801007387 */ /* 0x0003e80000100a00 */
[----:B------:R-:W3:Y:S04]  /*49020*/  LDL.LU.64 R244, [R1+0xb20] ;  /* 0x000b200001f47983 */ /* 0x000ee80000300a00 */
[----:B------:R-:W3:Y:S01]  /*49030*/  LDL.LU.64 R248, [R1+0xa60] ;  /* 0x000a600001f87983 */ /* 0x000ee20000300a00 */
[----:B-1----:R-:W-:-:S03]  /*49040*/  IMAD.WIDE R40, R3, 0x4, R48 ;  /* 0x0000000403287825 */ /* 0x002fc600078e0230 */
[----:B------:R-:W3:Y:S04]  /*49050*/  LDL.LU.64 R48, [R1+0xd70] ;  /* 0x000d700001307983 */ /* 0x000ee80000300a00 */
[----:B------:R-:W3:Y:S04]  /*49060*/  LDL.LU.64 R44, [R1+0xd30] ;  /* 0x000d3000012c7983 */ /* 0x000ee80000300a00 */
[----:B------:R1:W-:Y:S04]  /*49070*/  STL.64 [R1+0xe58], R40 ;  /* 0x000e582801007387 */ /* 0x0003e80000100a00 */
[----:B------:R-:W3:Y:S04]  /*49080*/  LDL.LU.64 R42, [R1+0xc70] ;  /* 0x000c7000012a7983 */ /* 0x000ee80000300a00 */
[----:B-1----:R-:W3:Y:S01]  /*49090*/  LDL.LU.64 R40, [R1+0xc00] ;  /* 0x000c000001287983 */ /* 0x002ee20000300a00 */
[----:B------:R-:W-:-:S05]  /*490a0*/  IMAD.WIDE R38, R3, 0x4, R38 ;  /* 0x0000000403267825 */ /* 0x000fca00078e0226 */
[----:B------:R1:W-:Y:S04]  /*490b0*/  STL.64 [R1+0xe50], R38 ;  /* 0x000e502601007387 */ /* 0x0003e80000100a00 */
[----:B-1----:R-:W3:Y:S01]  /*490c0*/  LDL.LU.64 R38, [R1+0xb58] ;  /* 0x000b580001267983 */ /* 0x002ee20000300a00 */
[----:B--2---:R-:W-:-:S05]  /*490d0*/  IMAD.WIDE R36, R3, 0x4, R36 ;  /* 0x0000000403247825 */ /* 0x004fca00078e0224 */
[----:B------:R1:W-:Y:S01]  /*490e0*/  STL.64 [R1+0xe48], R36 ;  /* 0x000e482401007387 */ /* 0x0003e20000100a00 */
[----:B------:R-:W-:-:S03]  /*490f0*/  IMAD.WIDE R34, R3, 0x4, R34 ;  /* 0x0000000403227825 */ /* 0x000fc600078e0222 */
[----:B-1----:R-:W2:Y:S04]  /*49100*/  LDL.LU.64 R36, [R1+0xb18] ;  /* 0x000b180001247983 */ /* 0x002ea80000300a00 */
[----:B------:R1:W-:Y:S04]  /*49110*/  STL.64 [R1+0xe40], R34 ;  /* 0x000e402201007387 */ /* 0x0003e80000100a00 */
[----:B-1----:R-:W2:Y:S01]  /*49120*/  LDL.LU.64 R34, [R1+0x9b8] ;  /* 0x0009b80001227983 */ /* 0x002ea20000300a00 */
[----:B------:R-:W-:-:S05]  /*49130*/  IMAD.WIDE R32, R3, 0x4, R32 ;  /* 0x0000000403207825 */ /* 0x000fca00078e0220 */
[----:B------:R1:W-:Y:S04]  /*49140*/  STL.64 [R1+0xe18], R32 ;  /* 0x000e182001007387 */ /* 0x0003e80000100a00 */
[----:B-1----:R-:W2:Y:S01]  /*49150*/  LDL.LU.64 R32, [R1+0x740] ;  /* 0x0007400001207983 */ /* 0x002ea20000300a00 */
[----:B----4-:R-:W-:-:S04]  /*49160*/  IMAD.WIDE R220, R3, 0x4, R220 ;  /* 0x0000000403dc7825 */ /* 0x010fc800078e02dc */
[C---:B------:R-:W-:Y:S01]  /*49170*/  IMAD.WIDE R222, R3.reuse, 0x4, R222 ;  /* 0x0000000403de7825 */ /* 0x040fe200078e02de */
[----:B------:R1:W-:Y:S04]  /*49180*/  STL.64 [R1+0xe10], R220 ;  /* 0x000e10dc01007387 */ /* 0x0003e80000100a00 */
[----:B-1----:R1:W5:Y:S04]  /*49190*/  LDL.LU.64 R220, [R1+0x3ae0] ;  /* 0x003ae00001dc7983 */ /* 0x0023680000300a00 */
[----:B------:R4:W-:Y:S01]  /*491a0*/  STL.64 [R1+0xe08], R222 ;  /* 0x000e08de01007387 */ /* 0x0009e20000100a00 */
[----:B------:R-:W-:-:S03]  /*491b0*/  IMAD.WIDE R224, R3, 0x4, R224 ;  /* 0x0000000403e07825 */ /* 0x000fc600078e02e0 */
[----:B----4-:R1:W5:Y:S01]  /*491c0*/  LDL.LU.64 R222, [R1+0x3ad8] ;  /* 0x003ad80001de7983 */ /* 0x0103620000300a00 */
[----:B------:R-:W-:-:S03]  /*491d0*/  IMAD.WIDE R226, R3, 0x4, R226 ;  /* 0x0000000403e27825 */ /* 0x000fc600078e02e2 */
[----:B------:R4:W-:Y:S01]  /*491e0*/  STL.64 [R1+0xe00], R224 ;  /* 0x000e00e001007387 */ /* 0x0009e20000100a00 */
[----:B------:R-:W-:-:S04]  /*491f0*/  IMAD.WIDE R228, R3, 0x4, R228 ;  /* 0x0000000403e47825 */ /* 0x000fc800078e02e4 */
[C---:B------:R-:W-:Y:S01]  /*49200*/  IMAD.WIDE R230, R3.reuse, 0x4, R230 ;  /* 0x0000000403e67825 */ /* 0x040fe200078e02e6 */
[----:B----4-:R1:W5:Y:S03]  /*49210*/  LDL.LU.64 R224, [R1+0x3ad0] ;  /* 0x003ad00001e07983 */ /* 0x0103660000300a00 */
[C---:B------:R-:W-:Y:S01]  /*49220*/  IMAD.WIDE R232, R3.reuse, 0x4, R232 ;  /* 0x0000000403e87825 */ /* 0x040fe200078e02e8 */
[----:B------:R4:W-:Y:S03]  /*49230*/  STL.64 [R1+0xdd8], R226 ;  /* 0x000dd8e201007387 */ /* 0x0009e60000100a00 */
[----:B------:R-:W-:-:S04]  /*49240*/  IMAD.WIDE R250, R3, 0x4, R250 ;  /* 0x0000000403fa7825 */ /* 0x000fc800078e02fa */
[C---:B------:R-:W-:Y:S01]  /*49250*/  IMAD.WIDE R234, R3.reuse, 0x4, R234 ;  /* 0x0000000403ea7825 */ /* 0x040fe200078e02ea */
[----:B----4-:R1:W5:Y:S04]  /*49260*/  LDL.LU.64 R226, [R1+0x3ac8] ;  /* 0x003ac80001e27983 */ /* 0x0103680000300a00 */
[----:B------:R4:W-:Y:S01]  /*49270*/  STL.64 [R1+0xdd0], R228 ;  /* 0x000dd0e401007387 */ /* 0x0009e20000100a00 */
[----:B------:R-:W-:-:S04]  /*49280*/  IMAD.WIDE R236, R3, 0x4, R236 ;  /* 0x0000000403ec7825 */ /* 0x000fc800078e02ec */
[C---:B------:R-:W-:Y:S01]  /*49290*/  IMAD.WIDE R238, R3.reuse, 0x4, R238 ;  /* 0x0000000403ee7825 */ /* 0x040fe200078e02ee */
[----:B----4-:R1:W5:Y:S04]  /*492a0*/  LDL.LU.64 R228, [R1+0x3ac0] ;  /* 0x003ac00001e47983 */ /* 0x0103680000300a00 */
[----:B------:R4:W-:Y:S01]  /*492b0*/  STL.64 [R1+0xdc8], R230 ;  /* 0x000dc8e601007387 */ /* 0x0009e20000100a00 */
[----:B------:R-:W-:-:S03]  /*492c0*/  IMAD.WIDE R50, R3, 0x4, R50 ;  /* 0x0000000403327825 */ /* 0x000fc600078e0232 */
[----:B----4-:R1:W5:Y:S04]  /*492d0*/  LDL.LU.64 R230, [R1+0x3ab8] ;  /* 0x003ab80001e67983 */ /* 0x0103680000300a00 */
[----:B------:R4:W-:Y:S01]  /*492e0*/  STL.64 [R1+0xd98], R232 ;  /* 0x000d98e801007387 */ /* 0x0009e20000100a00 */
[----:B---3--:R-:W-:-:S04]  /*492f0*/  IMAD.WIDE R240, R3, 0x4, R240 ;  /* 0x0000000403f07825 */ /* 0x008fc800078e02f0 */
[C---:B------:R-:W-:Y:S01]  /*49300*/  IMAD.WIDE R242, R3.reuse, 0x4, R242 ;  /* 0x0000000403f27825 */ /* 0x040fe200078e02f2 */
[----:B----4-:R1:W5:Y:S04]  /*49310*/  LDL.LU.64 R232, [R1+0x3ab0] ;  /* 0x003ab00001e87983 */ /* 0x0103680000300a00 */
[----:B------:R3:W-:Y:S01]  /*49320*/  STL.64 [R1+0xd88], R234 ;  /* 0x000d88ea01007387 */ /* 0x0007e20000100a00 */
[----:B------:R-:W-:-:S03]  /*49330*/  IMAD.WIDE R244, R3, 0x4, R244 ;  /* 0x0000000403f47825 */ /* 0x000fc600078e02f4 */
[----:B---3--:R1:W5:Y:S04]  /*49340*/  LDL.LU.64 R234, [R1+0x3aa8] ;  /* 0x003aa80001ea7983 */ /* 0x0083680000300a00 */
[----:B------:R-:W-:Y:S04]  /*49350*/  STL.64 [R1+0xdc0], R250 ;  /* 0x000dc0fa01007387 */ /* 0x000fe80000100a00 */
[----:B------:R3:W-:Y:S01]  /*49360*/  STL.64 [R1+0xd80], R236 ;  /* 0x000d80ec01007387 */ /* 0x0007e20000100a00 */
[----:B------:R-:W-:-:S03]  /*49370*/  IMAD.WIDE R248, R3, 0x4, R248 ;  /* 0x0000000403f87825 */ /* 0x000fc600078e02f8 */
[----:B---3--:R1:W5:Y:S04]  /*49380*/  LDL.LU.64 R236, [R1+0x3aa0] ;  /* 0x003aa00001ec7983 */ /* 0x0083680000300a00 */
[----:B------:R3:W-:Y:S04]  /*49390*/  STL.64 [R1+0xd78], R238 ;  /* 0x000d78ee01007387 */ /* 0x0007e80000100a00 */
[----:B---3--:R1:W5:Y:S04]  /*493a0*/  LDL.LU.64 R238, [R1+0x3a98] ;  /* 0x003a980001ee7983 */ /* 0x0083680000300a00 */
[----:B------:R-:W-:Y:S04]  /*493b0*/  STL.64 [R1+0xd90], R50 ;  /* 0x000d903201007387 */ /* 0x000fe80000100a00 */
[----:B------:R3:W-:Y:S04]  /*493c0*/  STL.64 [R1+0xd58], R240 ;  /* 0x000d58f001007387 */ /* 0x0007e80000100a00 */
[----:B---3--:R1:W5:Y:S04]  /*493d0*/  LDL.LU.64 R240, [R1+0x3a90] ;  /* 0x003a900001f07983 */ /* 0x0083680000300a00 */
[----:B------:R3:W-:Y:S04]  /*493e0*/  STL.64 [R1+0xd50], R242 ;  /* 0x000d50f201007387 */ /* 0x0007e80000100a00 */
[----:B---3--:R1:W5:Y:S04]  /*493f0*/  LDL.LU.64 R242, [R1+0x3a88] ;  /* 0x003a880001f27983 */ /* 0x0083680000300a00 */
[----:B------:R3:W-:Y:S04]  /*49400*/  STL.64 [R1+0xd18], R244 ;  /* 0x000d18f401007387 */ /* 0x0007e80000100a00 */
[----:B---3--:R1:W5:Y:S04]  /*49410*/  LDL.LU.64 R244, [R1+0x3a80] ;  /* 0x003a800001f47983 */ /* 0x0083680000300a00 */
[----:B------:R3:W-:Y:S04]  /*49420*/  STL.64 [R1+0xd10], R248 ;  /* 0x000d10f801007387 */ /* 0x0007e80000100a00 */
[----:B---3--:R-:W3:Y:S01]  /*49430*/  LDL.LU.64 R248, [R1+0x3a78] ;  /* 0x003a780001f87983 */ /* 0x008ee20000300a00 */
[----:B------:R-:W-:-:S04]  /*49440*/  IMAD.WIDE R48, R3, 0x4, R48 ;  /* 0x0000000403307825 */ /* 0x000fc800078e0230 */
[----:B------:R-:W-:-:S04]  /*49450*/  IMAD.WIDE R44, R3, 0x4, R44 ;  /* 0x00000004032c7825 */ /* 0x000fc800078e022c */
[----:B------:R-:W-:-:S04]  /*49460*/  IMAD.WIDE R42, R3, 0x4, R42 ;  /* 0x00000004032a7825 */ /* 0x000fc800078e022a */
[----:B------:R-:W-:-:S04]  /*49470*/  IMAD.WIDE R40, R3, 0x4, R40 ;  /* 0x0000000403287825 */ /* 0x000fc800078e0228 */
[----:B------:R-:W-:-:S04]  /*49480*/  IMAD.WIDE R38, R3, 0x4, R38 ;  /* 0x0000000403267825 */ /* 0x000fc800078e0226 */
[----:B--2---:R-:W-:-:S04]  /*49490*/  IMAD.WIDE R36, R3, 0x4, R36 ;  /* 0x0000000403247825 */ /* 0x004fc800078e0224 */
[----:B------:R-:W-:-:S04]  /*494a0*/  IMAD.WIDE R34, R3, 0x4, R34 ;  /* 0x0000000403227825 */ /* 0x000fc800078e0222 */
[----:B------:R-:W-:-:S04]  /*494b0*/  IMAD.WIDE R32, R3, 0x4, R32 ;  /* 0x0000000403207825 */ /* 0x000fc800078e0220 */
[----:B---3--:R-:W-:-:S05]  /*494c0*/  IMAD.WIDE R248, R3, 0x4, R248 ;  /* 0x0000000403f87825 */ /* 0x008fca00078e02f8 */
[----:B------:R1:W-:Y:S04]  /*494d0*/  STL.64 [R1+0xc28], R248 ;  /* 0x000c28f801007387 */ /* 0x0003e80000100a00 */
[----:B------:R1:W-:Y:S04]  /*494e0*/  STL.64 [R1+0xc20], R48 ;  /* 0x000c203001007387 */ /* 0x0003e80000100a00 */
[----:B------:R1:W-:Y:S04]  /*494f0*/  STL.64 [R1+0xb38], R44 ;  /* 0x000b382c01007387 */ /* 0x0003e80000100a00 */
[----:B------:R1:W-:Y:S04]  /*49500*/  STL.64 [R1+0xb30], R42 ;  /* 0x000b302a01007387 */ /* 0x0003e80000100a00 */
[----:B------:R1:W-:Y:S04]  /*49510*/  STL.64 [R1+0xb28], R40 ;  /* 0x000b282801007387 */ /* 0x0003e80000100a00 */
[----:B------:R1:W-:Y:S04]  /*49520*/  STL.64 [R1+0xb20], R38 ;  /* 0x000b202601007387 */ /* 0x0003e80000100a00 */
[----:B------:R1:W-:Y:S04]  /*49530*/  STL.64 [R1+0xb00], R36 ;  /* 0x000b002401007387 */ /* 0x0003e80000100a00 */
[----:B------:R1:W5:Y:S04]  /*49540*/  LDL.LU.64 R246, [R1+0x3a70] ;  /* 0x003a700001f67983 */ /* 0x0003680000300a00 */
[----:B------:R1:W-:Y:S04]  /*49550*/  STL.64 [R1+0x9b8], R34 ;  /* 0x0009b82201007387 */ /* 0x0003e80000100a00 */
[----:B------:R1:W-:Y:S02]  /*49560*/  STL.64 [R1+0x900], R32 ;  /* 0x0009002001007387 */ /* 0x0003e40000100a00 */
[----:B-1----:R-:W2:Y:S04]  /*49570*/  LDL.64 R248, [R1+0x1e70] ;  /* 0x001e700001f87983 */ /* 0x002ea80000100a00 */
[----:B------:R1:W-:Y:S04]  /*49580*/  STL.64 [R1+0x3b60], R84 ;  /* 0x003b605401007387 */ /* 0x0003e80000100a00 */
[----:B-1----:R-:W3:Y:S04]  /*49590*/  LDL.64 R84, [R1+0x1e68] ;  /* 0x001e680001547983 */ /* 0x002ee80000100a00 */
[----:B------:R1:W-:Y:S04]  /*495a0*/  STL.64 [R1+0x3b58], R82 ;  /* 0x003b585201007387 */ /* 0x0003e80000100a00 */
[----:B-1----:R-:W4:Y:S04]  /*495b0*/  LDL.64 R82, [R1+0x138] ;  /* 0x0001380001527983 */ /* 0x002f280000100a00 */
[----:B------:R1:W-:Y:S04]  /*495c0*/  STL.64 [R1+0x3b50], R80 ;  /* 0x003b505001007387 */ /* 0x0003e80000100a00 */
[----:B-1----:R-:W2:Y:S04]  /*495d0*/  LDL.64 R80, [R1+0x1e78] ;  /* 0x001e780001507983 */ /* 0x002ea80000100a00 */
        /* <DEDUP_REMOVED lines=12> */
[----:B------:R-:W-:Y:S04]  /*496a0*/  STL.64 [R1+0x3b18], R66 ;  /* 0x003b184201007387 */ /* 0x000fe80000100a00 */
        /* <DEDUP_REMOVED lines=13> */
[----:B------:R1:W-:Y:S04]  /*49780*/  STL.64 [R1+0x3aa8], R18 ;  /* 0x003aa81201007387 */ /* 0x0003e80000100a00 */
[----:B------:R-:W-:Y:S04]  /*49790*/  STL.64 [R1+0x3aa0], R16 ;  /* 0x003aa01001007387 */ /* 0x000fe80000100a00 */
[----:B------:R1:W-:Y:S04]  /*497a0*/  STL.64 [R1+0x3a98], R14 ;  /* 0x003a980e01007387 */ /* 0x0003e80000100a00 */
[----:B------:R1:W-:Y:S04]  /*497b0*/  STL.64 [R1+0x3a90], R12 ;  /* 0x003a900c01007387 */ /* 0x0003e80000100a00 */
[----:B------:R1:W-:Y:S04]  /*497c0*/  STL.64 [R1+0x3a88], R10 ;  /* 0x003a880a01007387 */ /* 0x0003e80000100a00 */
[----:B------:R-:W-:Y:S04]  /*497d0*/  STL.64 [R1+0x3a80], R8 ;  /* 0x003a800801007387 */ /* 0x000fe80000100a00 */
[----:B------:R1:W-:Y:S04]  /*497e0*/  STL.64 [R1+0x3a78], R6 ;  /* 0x003a780601007387 */ /* 0x0003e80000100a00 */
[----:B------:R2:W-:Y:S04]  /*497f0*/  STL.64 [R1+0x3a70], R4 ;  /* 0x003a700401007387 */ /* 0x0005e80000100a00 */
[----:B------:R2:W-:Y:S04]  /*49800*/  STL [R1+0x3a6c], R3 ;  /* 0x003a6c0301007387 */ /* 0x0005e80000100800 */
        /* <DEDUP_REMOVED lines=15> */
[----:B------:R-:W1:Y:S04]  /*49900*/  S2R R2, SR_TID.X ;  /* 0x0000000000027919 */ /* 0x000e680000002100 */
[----:B------:R-:W3:Y:S04]  /*49910*/  LDL.64 R14, [R1+0x1db0] ;  /* 0x001db000010e7983 */ /* 0x000ee80000100a00 */
[----:B------:R-:W3:Y:S04]  /*49920*/  LDL.64 R16, [R1+0x1d78] ;  /* 0x001d780001107983 */ /* 0x000ee80000100a00 */
[----:B------:R-:W3:Y:S04]  /*49930*/  LDL.64 R12, [R1+0x328] ;  /* 0x00032800010c7983 */ /* 0x000ee80000100a00 */
[----:B------:R-:W3:Y:S04]  /*49940*/  LDL.64 R10, [R1+0x1d0] ;  /* 0x0001d000010a7983 */ /* 0x000ee80000100a00 */
[----:B------:R-:W3:Y:S04]  /*49950*/  LDL.64 R6, [R1+0xc8] ;  /* 0x0000c80001067983 */ /* 0x000ee80000100a00 */
[----:B--2---:R2:W-:Y:S04]  /*49960*/  LDGSTS.E [R47+0x41000], [R68.64], P0 ;  /* 0x41000000442f7fae */ /* 0x0045e80008121844 */
[----:B----4-:R4:W-:Y:S04]  /*49970*/  LDGSTS.E [R47+0x42000], [R82.64], P0 ;  /* 0x42000000522f7fae */ /* 0x0109e80008121844 */
[----:B------:R1:W-:Y:S04]  /*49980*/  LDGSTS.E [R47+0x43000], [R70.64], P0 ;  /* 0x43000000462f7fae */ /* 0x0003e80008121844 */
[----:B------:R1:W-:Y:S04]  /*49990*/  LDGSTS.E [R47+0x44000], [R76.64], P0 ;  /* 0x440000004c2f7fae */ /* 0x0003e80008121844 */
[----:B----4-:R-:W4:Y:S04]  /*499a0*/  LDL.64 R82, [R1+0x1e88] ;  /* 0x001e880001527983 */ /* 0x010f280000100a00 */
[----:B------:R2:W-:Y:S04]  /*499b0*/  LDGSTS.E [R47+0x45000], [R72.64], P0 ;  /* 0x45000000482f7fae */ /* 0x0005e80008121844 */
[----:B-1----:R-:W4:Y:S04]  /*499c0*/  LDL.64 R76, [R1+0x1e90] ;  /* 0x001e9000014c7983 */ /* 0x002f280000100a00 */
[----:B------:R1:W-:Y:S04]  /*499d0*/  LDGSTS.E [R47+0x46000], [R78.64], P0 ;  /* 0x460000004e2f7fae */ /* 0x0003e80008121844 */
[----:B---3--:R3:W-:Y:S04]  /*499e0*/  LDGSTS.E [R47+0x47000], [R84.64], P0 ;  /* 0x47000000542f7fae */ /* 0x0087e80008121844 */
[----:B------:R2:W-:Y:S04]  /*499f0*/  LDGSTS.E [R47+0x48000], [R248.64], P0 ;  /* 0x48000000f82f7fae */ /* 0x0005e80008121844 */
[----:B-1----:R-:W4:Y:S04]  /*49a00*/  LDL.64 R78, [R1+0x1ee0] ;  /* 0x001ee000014e7983 */ /* 0x002f280000100a00 */
[----:B---3--:R-:W3:Y:S04]  /*49a10*/  LDL.64 R84, [R1+0x1ee8] ;  /* 0x001ee80001547983 */ /* 0x008ee80000100a00 */
[----:B--2---:R-:W3:Y:S04]  /*49a20*/  LDL.64 R248, [R1+0x1f18] ;  /* 0x001f180001f87983 */ /* 0x004ee80000100a00 */
        /* <DEDUP_REMOVED lines=8> */
[----:B----4-:R1:W-:Y:S04]  /*49ab0*/  LDGSTS.E [R47+0x4b000], [R82.64], P0 ;  /* 0x4b000000522f7fae */ /* 0x0103e80008121844 */
        /* <DEDUP_REMOVED lines=11> */
[----:B----4-:R-:W4:Y:S04]  /*49b70*/  LDL.64 R76, [R1+0x3230] ;  /* 0x00323000014c7983 */ /* 0x010f280000100a00 */
[----:B------:R1:W-:Y:S04]  /*49b80*/  LDGSTS.E [R47+0x56000], [R78.64], P0 ;  /* 0x560000004e2f7fae */ /* 0x0003e80008121844 */
[----:B---3--:R3:W-:Y:S04]  /*49b90*/  LDGSTS.E [R47+0x57000], [R84.64], P0 ;  /* 0x57000000542f7fae */ /* 0x0087e80008121844 */
[----:B------:R3:W-:Y:S04]  /*49ba0*/  LDGSTS.E [R47+0x58000], [R56.64], P0 ;  /* 0x58000000382f7fae */ /* 0x0007e80008121844 */
[----:B-1----:R-:W4:Y:S04]  /*49bb0*/  LDL.64 R78, [R1+0x3228] ;  /* 0x00322800014e7983 */ /* 0x002f280000100a00 */
[----:B---3--:R-:W4:Y:S04]  /*49bc0*/  LDL.64 R84, [R1+0x3220] ;  /* 0x0032200001547983 */ /* 0x008f280000100a00 */
        /* <DEDUP_REMOVED lines=10> */
[----:B------:R1:W-:Y:S04]  /*49c70*/  LDGSTS.E [R47+0x61000], [R74.64], P0 ;  /* 0x610000004a2f7fae */ /* 0x0003e80008121844 */
[----:B------:R1:W-:Y:S04]  /*49c80*/  LDGSTS.E [R47+0x62000], [R70.64], P0 ;  /* 0x62000000462f7fae */ /* 0x0003e80008121844 */
[----:B------:R-:W4:Y:S04]  /*49c90*/  LDL.64 R18, [R1+0x31f8] ;  /* 0x0031f80001127983 */ /* 0x000f280000100a00 */
[----:B-1----:R-:W4:Y:S04]  /*49ca0*/  LDL.64 R74, [R1+0x3208] ;  /* 0x00320800014a7983 */ /* 0x002f280000100a00 */
        /* <DEDUP_REMOVED lines=16> */
[----:B--2---:R1:W-:Y:S04]  /*49db0*/  LDGSTS.E [R47+0x63000], [R82.64], P0 ;  /* 0x63000000522f7fae */ /* 0x0043e80008121844 */
[----:B------:R2:W-:Y:S04]  /*49dc0*/  LDGSTS.E [R47+0x64000], [R72.64], P0 ;  /* 0x64000000482f7fae */ /* 0x0005e80008121844 */
[----:B-1----:R-:W3:Y:S04]  /*49dd0*/  LDL.64 R82, [R1+0x3200] ;  /* 0x0032000001527983 */ /* 0x002ee80000100a00 */
[----:B--2---:R-:W2:Y:S04]  /*49de0*/  LDL.64 R72, [R1+0x1b0] ;  /* 0x0001b00001487983 */ /* 0x004ea80000100a00 */
[----:B----4-:R1:W-:Y:S04]  /*49df0*/  LDGSTS.E [R47+0x65000], [R76.64], P0 ;  /* 0x650000004c2f7fae */ /* 0x0103e80008121844 */
[----:B-1----:R-:W2:Y:S04]  /*49e00*/  LDL.64 R76, [R1+0x3180] ;  /* 0x00318000014c7983 */ /* 0x002ea80000100a00 */
[----:B------:R1:W-:Y:S04]  /*49e10*/  LDGSTS.E [R47+0x66000], [R78.64], P0 ;  /* 0x660000004e2f7fae */ /* 0x0003e80008121844 */
[----:B------:R1:W-:Y:S04]  /*49e20*/  LDGSTS.E [R47+0x67000], [R84.64], P0 ;  /* 0x67000000542f7fae */ /* 0x0003e80008121844 */
[----:B-1----:R-:W2:Y:S04]  /*49e30*/  LDL.64 R78, [R1+0x31a8] ;  /* 0x0031a800014e7983 */ /* 0x002ea80000100a00 */
[----:B------:R-:W2:Y:S04]  /*49e40*/  LDL.64 R84, [R1+0x3178] ;  /* 0x0031780001547983 */ /* 0x000ea80000100a00 */
[----:B------:R1:W-:Y:S04]  /*49e50*/  LDGSTS.E [R47+0x68000], [R248.64], P0 ;  /* 0x68000000f82f7fae */ /* 0x0003e80008121844 */
[----:B------:R1:W-:Y:S04]  /*49e60*/  LDGSTS.E [R47+0x69000], [R80.64], P0 ;  /* 0x69000000502f7fae */ /* 0x0003e80008121844 */
[----:B-1----:R-:W2:Y:S04]  /*49e70*/  LDL.64 R248, [R1+0x3168] ;  /* 0x0031680001f87983 */ /* 0x002ea80000100a00 */
[----:B------:R-:W2:Y:S04]  /*49e80*/  LDL.64 R80, [R1+0xb0] ;  /* 0x0000b00001507983 */ /* 0x000ea80000100a00 */
[----:B------:R1:W-:Y:S04]  /*49e90*/  LDGSTS.E [R47+0x6a000], [R74.64], P0 ;  /* 0x6a0000004a2f7fae */ /* 0x0003e80008121844 */
[----:B-1----:R-:W2:Y:S04]  /*49ea0*/  LDL.64 R74, [R1+0x140] ;  /* 0x00014000014a7983 */ /* 0x002ea80000100a00 */
        /* <DEDUP_REMOVED lines=13> */
[----:B---3--:R-:W3:Y:S04]  /*49f80*/  LDL.64 R18, [R1+0x1d40] ;  /* 0x001d400001127983 */ /* 0x008ee80000100a00 */
[----:B------:R-:W3:Y:S04]  /*49f90*/  LDL.64 R20, [R1+0x1d08] ;  /* 0x001d080001147983 */ /* 0x000ee80000100a00 */
[----:B--2---:R2:W-:Y:S04]  /*49fa0*/  LDGSTS.E [R47+0x76000], [R78.64], P0 ;  /* 0x760000004e2f7fae */ /* 0x0045e80008121844 */
[----:B------:R1:W-:Y:S04]  /*49fb0*/  LDGSTS.E [R47+0x77000], [R58.64], P0 ;  /* 0x770000003a2f7fae */ /* 0x0003e80008121844 */
[----:B------:R1:W-:Y:S04]  /*49fc0*/  LDGSTS.E [R47+0x78000], [R60.64], P0 ;  /* 0x780000003c2f7fae */ /* 0x0003e80008121844 */
[----:B------:R1:W-:Y:S04]  /*49fd0*/  LDGSTS.E [R47+0x79000], [R62.64], P0 ;  /* 0x790000003e2f7fae */ /* 0x0003e80008121844 */
[----:B--2---:R-:W2:Y:S04]  /*49fe0*/  LDL.64 R78, [R1+0x2c0] ;  /* 0x0002c000014e7983 */ /* 0x004ea80000100a00 */
[----:B------:R1:W-:Y:S04]  /*49ff0*/  LDGSTS.E [R47+0x7a000], [R64.64], P0 ;  /* 0x7a000000402f7fae */ /* 0x0003e80008121844 */
[----:B------:R1:W-:Y:S04]  /*4a000*/  LDGSTS.E [R47+0x7b000], [R76.64], P0 ;  /* 0x7b0000004c2f7fae */ /* 0x0003e80008121844 */
[----:B------:R1:W-:Y:S01]  /*4a010*/  LDGSTS.E [R47+0x7c000], [R84.64], P0 ;  /* 0x7c000000542f7fae */ /* 0x0003e20008121844 */
[----:B------:R-:W-:-:S03]  /*4a020*/  IMAD.SHL.U32 R2, R2, 0x4, RZ ;  /* 0x0000000402027824 */ /* 0x000fc600078e00ff */
[----:B------:R1:W-:Y:S04]  /*4a030*/  LDGSTS.E [R47+0x7d000], [R66.64], P0 ;  /* 0x7d000000422f7fae */ /* 0x0003e80008121844 */
[----:B------:R1:W-:Y:S04]  /*4a040*/  LDGSTS.E [R47+0x7e000], [R248.64], P0 ;  /* 0x7e000000f82f7fae */ /* 0x0003e80008121844 */
[----:B-1----:R-:W3:Y:S01]  /*4a050*/  LDL.64 R84, [R1+0x320] ;  /* 0x0003200001547983 */ /* 0x002ee20000100a00 */
[----:B------:R-:W-:-:S03]  /*4a060*/  LOP3.LUT R77, R2, 0x10, RZ, 0x3c, !PT ;  /* 0x00000010024d7812 */ /* 0x000fc600078e3cff */
[----:B------:R1:W-:Y:S04]  /*4a070*/  LDGSTS.E [R47+0x7f000], [R68.64], P0 ;  /* 0x7f000000442f7fae */ /* 0x0003e80008121844 */
[----:B------:R-:W3:Y:S04]  /*4a080*/  LDL.64 R248, [R1+0x1e58] ;  /* 0x001e580001f87983 */ /* 0x000ee80000100a00 */
[----:B------:R1:W-:Y:S04]  /*4a090*/  LDGSTS.E [R77+0x40200], [R80.64], P0 ;  /* 0x40200000504d7fae */ /* 0x0003e80008121844 */
[----:B------:R1:W-:Y:S04]  /*4a0a0*/  LDGSTS.E [R77+0x41200], [R70.64], P0 ;  /* 0x41200000464d7fae */ /* 0x0003e80008121844 */
[----:B------:R1:W-:Y:S04]  /*4a0b0*/  LDGSTS.E [R77+0x42200], [R74.64], P0 ;  /* 0x422000004a4d7fae */ /* 0x0003e80008121844 */
[----:B-1----:R-:W3:Y:S04]  /*4a0c0*/  LDL.64 R80, [R1+0x1e20] ;  /* 0x001e200001507983 */ /* 0x002ee80000100a00 */
[----:B------:R-:W3:Y:S04]  /*4a0d0*/  LDL.64 R22, [R1+0x1cd0] ;  /* 0x001cd00001167983 */ /* 0x000ee80000100a00 */
[----:B------:R-:W3:Y:S04]  /*4a0e0*/  LDL.64 R74, [R1+0x1de8] ;  /* 0x001de800014a7983 */ /* 0x000ee80000100a00 */
[----:B------:R-:W3:Y:S04]  /*4a0f0*/  LDL.64 R24, [R1+0x1c98] ;  /* 0x001c980001187983 */ /* 0x000ee80000100a00 */
[----:B------:R-:W3:Y:S04]  /*4a100*/  LDL.64 R26, [R1+0x1c60] ;  /* 0x001c6000011a7983 */ /* 0x000ee80000100a00 */
[----:B------:R-:W3:Y:S04]  /*4a110*/  LDL.64 R28, [R1+0x1c28] ;  /* 0x001c2800011c7983 */ /* 0x000ee80000100a00 */
        /* <DEDUP_REMOVED lines=13> */
[----:B----4-:R1:W-:Y:S04]  /*4a1f0*/  LDGSTS.E [R77+0x44200], [R82.64], P0 ;  /* 0x44200000524d7fae */ /* 0x0103e80008121844 */
[----:B-1----:R-:W4:Y:S04]  /*4a200*/  LDL.64 R82, [R1+0x1b80] ;  /* 0x001b800001527983 */ /* 0x002f280000100a00 */
[----:B--2---:R1:W-:Y:S04]  /*4a210*/  LDGSTS.E [R77+0x45200], [R78.64], P0 ;  /* 0x452000004e4d7fae */ /* 0x0043e80008121844 */
[----:B-1----:R-:W2:Y:S04]  /*4a220*/  LDL.64 R78, [R1+0x1a30] ;  /* 0x001a3000014e7983 */ /* 0x002ea80000100a00 */
[----:B---3--:R1:W-:Y:S04]  /*4a230*/  LDGSTS.E [R77+0x46200], [R84.64], P0 ;  /* 0x46200000544d7fae */ /* 0x0083e80008121844 */
[----:B------:R3:W-:Y:S04]  /*4a240*/  LDGSTS.E [R77+0x47200], [R248.64], P0 ;  /* 0x47200000f84d7fae */ /* 0x0007e80008121844 */
[----:B-1----:R-:W2:Y:S04]  /*4a250*/  LDL.64 R84, [R1+0x1918] ;  /* 0x0019180001547983 */ /* 0x002ea80000100a00 */
[----:B---3--:R-:W2:Y:S04]  /*4a260*/  LDL.64 R248, [R1+0x1910] ;  /* 0x0019100001f87983 */ /* 0x008ea80000100a00 */
        /* <DEDUP_REMOVED lines=25> */
[----:B------:R4:W-:Y:S04]  /*4a400*/  LDGSTS.E [R77+0x55200], [R54.64], P0 ;  /* 0x55200000364d7fae */ /* 0x0009e80008121844 */
[----:B------:R4:W-:Y:S04]  /*4a410*/  LDGSTS.E [R77+0x56200], [R56.64], P0 ;  /* 0x56200000384d7fae */ /* 0x0009e80008121844 */
[----:B-1----:R-:W3:Y:S04]  /*4a420*/  LDL.64 R82, [R1+0x3140] ;  /* 0x0031400001527983 */ /* 0x002ee80000100a00 */
[----:B------:R1:W-:Y:S04]  /*4a430*/  LDGSTS.E [R77+0x57200], [R58.64], P0 ;  /* 0x572000003a4d7fae */ /* 0x0003e80008121844 */
[----:B------:R1:W-:Y:S04]  /*4a440*/  LDGSTS.E [R77+0x58200], [R60.64], P0 ;  /* 0x582000003c4d7fae */ /* 0x0003e80008121844 */
[----:B------:R1:W-:Y:S04]  /*4a450*/  LDGSTS.E [R77+0x59200], [R62.64], P0 ;  /* 0x592000003e4d7fae */ /* 0x0003e80008121844 */
[----:B----4-:R-:W4:Y:S04]  /*4a460*/  LDL.64 R54, [R1+0x19f0] ;  /* 0x0019f00001367983 */ /* 0x010f280000100a00 */
[----:B------:R-:W4:Y:S04]  /*4a470*/  LDL.64 R56, [R1+0x3130] ;  /* 0x0031300001387983 */ /* 0x000f280000100a00 */
[----:B-1----:R-:W4:Y:S04]  /*4a480*/  LDL.64 R58, [R1+0x3128] ;  /* 0x00312800013a7983 */ /* 0x002f280000100a00 */
[----:B------:R-:W4:Y:S04]  /*4a490*/  LDL.64 R60, [R1+0x3120] ;  /* 0x00312000013c7983 */ /* 0x000f280000100a00 */
[----:B------:R-:W4:Y:S04]  /*4a4a0*/  LDL.64 R62, [R1+0x1a20] ;  /* 0x001a2000013e7983 */ /* 0x000f280000100a00 */
[----:B--2---:R1:W-:Y:S04]  /*4a4b0*/  LDGSTS.E [R77+0x5a200], [R78.64], P0 ;  /* 0x5a2000004e4d7fae */ /* 0x0043e80008121844 */
[----:B------:R2:W-:Y:S04]  /*4a4c0*/  LDGSTS.E [R77+0x5b200], [R64.64], P0 ;  /* 0x5b200000404d7fae */ /* 0x0005e80008121844 */
[----:B------:R2:W-:Y:S04]  /*4a4d0*/  LDGSTS.E [R77+0x5c200], [R66.64], P0 ;  /* 0x5c200000424d7fae */ /* 0x0005e80008121844 */
[----:B-1----:R-:W4:Y:S04]  /*4a4e0*/  LDL.64 R78, [R1+0x3138] ;  /* 0x00313800014e7983 */ /* 0x002f280000100a00 */
[----:B--2---:R-:W2:Y:S04]  /*4a4f0*/  LDL.64 R64, [R1+0x3118] ;  /* 0x0031180001407983 */ /* 0x004ea80000100a00 */
[----:B------:R-:W2:Y:S04]  /*4a500*/  LDL.64 R66, [R1+0x3108] ;  /* 0x0031080001427983 */ /* 0x000ea80000100a00 */
[----:B------:R1:W-:Y:S04]  /*4a510*/  LDGSTS.E [R77+0x5d200], [R84.64], P0 ;  /* 0x5d200000544d7fae */ /* 0x0003e80008121844 */
[----:B------:R1:W-:Y:S04]  /*4a520*/  LDGSTS.E [R77+0x5e200], [R68.64], P0 ;  /* 0x5e200000444d7fae */ /* 0x0003e80008121844 */
[----:B------:R1:W-:Y:S04]  /*4a530*/  LDGSTS.E [R77+0x5f200], [R248.64], P0 ;  /* 0x5f200000f84d7fae */ /* 0x0003e80008121844 */
[----:B-1----:R-:W2:Y:S04]  /*4a540*/  LDL.64 R84, [R1+0x19a8] ;  /* 0x0019a80001547983 */ /* 0x002ea80000100a00 */
[----:B------:R1:W-:Y:S04]  /*4a550*/  LDGSTS.E [R77+0x60200], [R70.64], P0 ;  /* 0x60200000464d7fae */ /* 0x0003e80008121844 */
[----:B------:R-:W2:Y:S04]  /*4a560*/  LDL.64 R248, [R1+0x19a0] ;  /* 0x0019a00001f87983 */ /* 0x000ea80000100a00 */
[----:B------:R1:W-:Y:S04]  /*4a570*/  LDGSTS.E [R77+0x61200], [R80.64], P0 ;  /* 0x61200000504d7fae */ /* 0x0003e80008121844 */
[----:B------:R1:W-:Y:S04]  /*4a580*/  LDGSTS.E [R77+0x62200], [R72.64], P0 ;  /* 0x62200000484d7fae */ /* 0x0003e80008121844 */
[----:B------:R-:W2:Y:S04]  /*4a590*/  LDL.64 R68, [R1+0x3100] ;  /* 0x0031000001447983 */ /* 0x000ea80000100a00 */
[----:B-1----:R-:W2:Y:S04]  /*4a5a0*/  LDL.64 R80, [R1+0x1998] ;  /* 0x0019980001507983 */ /* 0x002ea80000100a00 */
[----:B------:R-:W2:Y:S04]  /*4a5b0*/  LDL.64 R70, [R1+0x30f8] ;  /* 0x0030f80001467983 */ /* 0x000ea80000100a00 */
[----:B------:R-:W2:Y:S04]  /*4a5c0*/  LDL.64 R72, [R1+0x30f0] ;  /* 0x0030f00001487983 */ /* 0x000ea80000100a00 */
[----:B------:R1:W-:Y:S04]  /*4a5d0*/  LDGSTS.E [R77+0x63200], [R74.64], P0 ;  /* 0x632000004a4d7fae */ /* 0x0003e80008121844 */
[----:B-1----:R-:W2:Y:S04]  /*4a5e0*/  LDL.64 R74, [R1+0x30e0] ;  /* 0x0030e000014a7983 */ /* 0x002ea80000100a00 */
[----:B---3--:R1:W-:Y:S04]  /*4a5f0*/  LDGSTS.E [R77+0x64200], [R82.64], P0 ;  /* 0x64200000524d7fae */ /* 0x0083e80008121844 */
[----:B-1----:R-:W3:Y:S04]  /*4a600*/  LDL.64 R82, [R1+0x3110] ;  /* 0x0031100001527983 */ /* 0x002ee80000100a00 */
[----:B----4-:R1:W-:Y:S04]  /*4a610*/  LDGSTS.E [R77+0x65200], [R78.64], P0 ;  /* 0x652000004e4d7fae */ /* 0x0103e80008121844 */
[----:B-1----:R-:W4:Y:S04]  /*4a620*/  LDL.64 R78, [R1+0x108] ;  /* 0x00010800014e7983 */ /* 0x002f280000100a00 */
[----:B--2---:R1:W-:Y:S04]  /*4a630*/  LDGSTS.E [R77+0x66200], [R84.64], P0 ;  /* 0x66200000544d7fae */ /* 0x0043e80008121844 */
[----:B------:R2:W-:Y:S04]  /*4a640*/  LDGSTS.E [R77+0x67200], [R248.64], P0 ;  /* 0x67200000f84d7fae */ /* 0x0005e80008121844 */
[----:B-1----:R-:W4:Y:S04]  /*4a650*/  LDL.64 R84, [R1+0x30e8] ;  /* 0x0030e80001547983 */ /* 0x002f280000100a00 */
[----:B--2---:R-:W2:Y:S04]  /*4a660*/  LDL.64 R248, [R1+0xb8] ;  /* 0x0000b80001f87983 */ /* 0x004ea80000100a00 */
        /* <DEDUP_REMOVED lines=18> */
[----:B------:R-:W1:Y:S04]  /*4a790*/  S2R R2, SR_TID.X ;  /* 0x0000000000027919 */ /* 0x000e680000002100 */
        /* <DEDUP_REMOVED lines=11> */
[----:B-1----:R-:W2:Y:S04]  /*4a850*/  LDL.64 R56, [R1+0x1be8] ;  /* 0x001be80001387983 */ /* 0x002ea80000100a00 */
[----:B------:R-:W2:Y:S04]  /*4a860*/  LDL.64 R58, [R1+0x1bb0] ;  /* 0x001bb000013a7983 */ /* 0x000ea80000100a00 */
[----:B------:R-:W2:Y:S04]  /*4a870*/  LDL.64 R60, [R1+0x1b78] ;  /* 0x001b7800013c7983 */ /* 0x000ea80000100a00 */
[----:B------:R-:W2:Y:S04]  /*4a880*/  LDL.64 R62, [R1+0x1b40] ;  /* 0x001b4000013e7983 */ /* 0x000ea80000100a00 */
[----:B------:R-:W2:Y:S04]  /*4a890*/  LDL.64 R64, [R1+0x1b08] ;  /* 0x001b080001407983 */ /* 0x000ea80000100a00 */
[----:B---3--:R1:W-:Y:S04]  /*4a8a0*/  LDGSTS.E [R77+0x79200], [R82.64], P0 ;  /* 0x79200000524d7fae */ /* 0x0083e80008121844 */
[----:B------:R3:W-:Y:S04]  /*4a8b0*/  LDGSTS.E [R77+0x7a200], [R66.64], P0 ;  /* 0x7a200000424d7fae */ /* 0x0007e80008121844 */
[----:B------:R3:W-:Y:S04]  /*4a8c0*/  LDGSTS.E [R77+0x7b200], [R68.64], P0 ;  /* 0x7b200000444d7fae */ /* 0x0007e80008121844 */
[----:B-1----:R-:W2:Y:S04]  /*4a8d0*/  LDL.64 R82, [R1+0x1b8] ;  /* 0x0001b80001527983 */ /* 0x002ea80000100a00 */
[----:B------:R1:W-:Y:S04]  /*4a8e0*/  LDGSTS.E [R77+0x7c200], [R70.64], P0 ;  /* 0x7c200000464d7fae */ /* 0x0003e80008121844 */
[----:B------:R1:W-:Y:S01]  /*4a8f0*/  LDGSTS.E [R77+0x7d200], [R72.64], P0 ;  /* 0x7d200000484d7fae */ /* 0x0003e20008121844 */
[----:B------:R-:W-:-:S03]  /*4a900*/  LOP3.LUT R2, R2, 0x7f, RZ, 0xc0, !PT ;  /* 0x0000007f02027812 */ /* 0x000fc600078ec0ff */
[----:B---3--:R-:W3:Y:S04]  /*4a910*/  LDL.64 R66, [R1+0x1a98] ;  /* 0x001a980001427983 */ /* 0x008ee80000100a00 */
[----:B------:R-:W3:Y:S04]  /*4a920*/  LDL.64 R68, [R1+0x1a60] ;  /* 0x001a600001447983 */ /* 0x000ee80000100a00 */
[----:B-1----:R-:W3:Y:S04]  /*4a930*/  LDL.64 R70, [R1+0x1060] ;  /* 0x0010600001467983 */ /* 0x002ee80000100a00 */
[----:B------:R-:W3:Y:S04]  /*4a940*/  LDL.64 R72, [R1+0xfe8] ;  /* 0x000fe80001487983 */ /* 0x000ee80000100a00 */
[----:B----4-:R1:W-:Y:S01]  /*4a950*/  LDGSTS.E [R77+0x7e200], [R84.64], P0 ;  /* 0x7e200000544d7fae */ /* 0x0103e20008121844 */
[----:B------:R-:W-:-:S03]  /*4a960*/  IMAD.SHL.U32 R0, R2, 0x4, RZ ;  /* 0x0000000402007824 */ /* 0x000fc600078e00ff */
[----:B------:R4:W-:Y:S04]  /*4a970*/  LDGSTS.E [R77+0x7f200], [R74.64], P0 ;  /* 0x7f2000004a4d7fae */ /* 0x0009e80008121844 */
[----:B-1----:R-:W3:Y:S01]  /*4a980*/  LDL.64 R84, [R1+0x208] ;  /* 0x0002080001547983 */ /* 0x002ee20000100a00 */
[----:B------:R-:W-:-:S03]  /*4a990*/  LOP3.LUT R2, R0, 0x20, RZ, 0x3c, !PT ;  /* 0x0000002000027812 */ /* 0x000fc600078e3cff */
[----:B----4-:R-:W4:Y:S04]  /*4a9a0*/  LDL.64 R74, [R1+0x11a8] ;  /* 0x0011a800014a7983 */ /* 0x010f280000100a00 */
[----:B--2---:R1:W-:Y:S04]  /*4a9b0*/  LDGSTS.E [R2+0x40400], [R248.64], P0 ;  /* 0x40400000f8027fae */ /* 0x0043e80008121844 */
[----:B------:R2:W-:Y:S04]  /*4a9c0*/  LDGSTS.E [R2+0x41400], [R78.64], P0 ;  /* 0x414000004e027fae */ /* 0x0005e80008121844 */
[----:B------:R-:W4:Y:S04]  /*4a9d0*/  LDL.64 R76, [R1+0xde0] ;  /* 0x000de000014c7983 */ /* 0x000f280000100a00 */
[----:B-1----:R-:W4:Y:S04]  /*4a9e0*/  LDL.64 R248, [R1+0x2c8] ;  /* 0x0002c80001f87983 */ /* 0x002f280000100a00 */
[----:B--2---:R-:W4:Y:S04]  /*4a9f0*/  LDL.64 R78, [R1+0x1930] ;  /* 0x00193000014e7983 */ /* 0x004f280000100a00 */
[----:B------:R1:W-:Y:S04]  /*4aa00*/  LDGSTS.E [R2+0x42400], [R80.64], P0 ;  /* 0x4240000050027fae */ /* 0x0003e80008121844 */
[----:B-1----:R-:W4:Y:S04]  /*4aa10*/  LDL.64 R80, [R1+0x1ad0] ;  /* 0x001ad00001507983 */ /* 0x002f280000100a00 */
[----:B------:R1:W-:Y:S04]  /*4aa20*/  LDGSTS.E [R2+0x43400], [R82.64], P0 ;  /* 0x4340000052027fae */ /* 0x0003e80008121844 */
[----:B-1----:R-:W2:Y:S04]  /*4aa30*/  LDL.64 R82, [R1+0x9b0] ;  /* 0x0009b00001527983 */ /* 0x002ea80000100a00 */
[----:B---3--:R1:W-:Y:S04]  /*4aa40*/  LDGSTS.E [R2+0x44400], [R84.64], P0 ;  /* 0x4440000054027fae */ /* 0x0083e80008121844 */
        /* <DEDUP_REMOVED lines=51> */
[----:B-1----:R-:W4:Y:S04]  /*4ad80*/  LDL.64 R82, [R1+0x1948] ;  /* 0x0019480001527983 */ /* 0x002f280000100a00 */
[----:B--2---:R-:W2:Y:S04]  /*4ad90*/  LDL.64 R76, [R1+0x1fd0] ;  /* 0x001fd000014c7983 */ /* 0x004ea80000100a00 */
[----:B---3--:R1:W-:Y:S04]  /*4ada0*/  LDGSTS.E [R2+0x5f400], [R84.64], P0 ;  /* 0x5f40000054027fae */ /* 0x0083e80008121844 */
[----:B------:R3:W-:Y:S04]  /*4adb0*/  LDGSTS.E [R2+0x60400], [R78.64], P0 ;  /* 0x604000004e027fae */ /* 0x0007e80008121844 */
[----:B-1----:R-:W2:Y:S04]  /*4adc0*/  LDL.64 R84, [R1+0x1968] ;  /* 0x0019680001547983 */ /* 0x002ea80000100a00 */
[----:B---3--:R-:W3:Y:S04]  /*4add0*/  LDL.64 R78, [R1+0x1fc8] ;  /* 0x001fc800014e7983 */ /* 0x008ee80000100a00 */
[----:B------:R1:W-:Y:S04]  /*4ade0*/  LDGSTS.E [R2+0x61400], [R248.64], P0 ;  /* 0x61400000f8027fae */ /* 0x0003e80008121844 */
[----:B-1----:R-:W3:Y:S04]  /*4adf0*/  LDL.64 R248, [R1+0x2000] ;  /* 0x0020000001f87983 */ /* 0x002ee80000100a00 */
[----:B------:R1:W-:Y:S04]  /*4ae00*/  LDGSTS.E [R2+0x62400], [R80.64], P0 ;  /* 0x6240000050027fae */ /* 0x0003e80008121844 */
[----:B-1----:R-:W3:Y:S04]  /*4ae10*/  LDL.64 R80, [R1+0x1fb8] ;  /* 0x001fb80001507983 */ /* 0x002ee80000100a00 */
[----:B----4-:R1:W-:Y:S04]  /*4ae20*/  LDGSTS.E [R2+0x63400], [R82.64], P0 ;  /* 0x6340000052027fae */ /* 0x0103e80008121844 */
[----:B-1----:R-:W4:Y:S04]  /*4ae30*/  LDL.64 R82, [R1+0x1fc0] ;  /* 0x001fc00001527983 */ /* 0x002f280000100a00 */
[----:B--2---:R1:W-:Y:S04]  /*4ae40*/  LDGSTS.E [R2+0x64400], [R84.64], P0 ;  /* 0x6440000054027fae */ /* 0x0043e80008121844 */
        /* <DEDUP_REMOVED lines=19> */
[----:B------:R1:W-:Y:S04]  /*4af80*/  LDGSTS.E [R2+0x77400], [R66.64], P0 ;  /* 0x7740000042027fae */ /* 0x0003e80008121844 */
[----:B------:R1:W-:Y:S04]  /*4af90*/  LDGSTS.E [R2+0x78400], [R68.64], P0 ;  /* 0x7840000044027fae */ /* 0x0003e80008121844 */
[----:B---3--:R-:W3:Y:S04]  /*4afa0*/  LDL.64 R248, [R1+0x110] ;  /* 0x0001100001f87983 */ /* 0x008ee80000100a00 */
[----:B------:R1:W-:Y:S04]  /*4afb0*/  LDGSTS.E [R2+0x79400], [R70.64], P0 ;  /* 0x7940000046027fae */ /* 0x0003e80008121844 */
[----:B------:R1:W-:Y:S04]  /*4afc0*/  LDGSTS.E [R2+0x7a400], [R72.64], P0 ;  /* 0x7a40000048027fae */ /* 0x0003e80008121844 */
[----:B------:R1:W-:Y:S04]  /*4afd0*/  LDGSTS.E [R2+0x7b400], [R74.64], P0 ;  /* 0x7b4000004a027fae */ /* 0x0003e80008121844 */
[----:B------:R1:W-:Y:S04]  /*4afe0*/  LDGSTS.E [R2+0x7c400], [R76.64], P0 ;  /* 0x7c4000004c027fae */ /* 0x0003e80008121844 */
[----:B------:R1:W-:Y:S04]  /*4aff0*/  LDGSTS.E [R2+0x7d400], [R78.64], P0 ;  /* 0x7d4000004e027fae */ /* 0x0003e80008121844 */
[----:B--2---:R-:W2:Y:S04]  /*4b000*/  LDL.64 R12, [R1+0x290] ;  /* 0x00029000010c7983 */ /* 0x004ea80000100a00 */
[----:B------:R-:W2:Y:S04]  /*4b010*/  LDL.64 R14, [R1+0x2e0] ;  /* 0x0002e000010e7983 */ /* 0x000ea80000100a00 */
[----:B-1----:R-:W2:Y:S04]  /*4b020*/  LDL.64 R16, [R1+0x330] ;  /* 0x0003300001107983 */ /* 0x002ea80000100a00 */
[----:B------:R-:W2:Y:S04]  /*4b030*/  LDL.64 R18, [R1+0x1e48] ;  /* 0x001e480001127983 */ /* 0x000ea80000100a00 */
[----:B------:R-:W2:Y:S04]  /*4b040*/  LDL.64 R20, [R1+0x1e10] ;  /* 0x001e100001147983 */ /* 0x000ea80000100a00 */
[----:B------:R-:W2:Y:S04]  /*4b050*/  LDL.64 R22, [R1+0x1dd8] ;  /* 0x001dd80001167983 */ /* 0x000ea80000100a00 */
[----:B------:R-:W2:Y:S01]  /*4b060*/  LDL.64 R24, [R1+0x1da0] ;  /* 0x001da00001187983 */ /* 0x000ea20000100a00 */
[----:B------:R-:W-:-:S03]  /*4b070*/  LOP3.LUT R5, R0, 0x30, RZ, 0x3c, !PT ;  /* 0x0000003000057812 */ /* 0x000fc600078e3cff */
        /* <DEDUP_REMOVED lines=19> */
[----:B-1----:R-:W2:Y:S04]  /*4b1b0*/  LDL.64 R82, [R1+0x150] ;  /* 0x0001500001527983 */ /* 0x002ea80000100a00 */
[----:B----4-:R-:W4:Y:S04]  /*4b1c0*/  LDL.64 R80, [R1+0xde8] ;  /* 0x000de80001507983 */ /* 0x010f280000100a00 */
[----:B------:R1:W-:Y:S04]  /*4b1d0*/  LDGSTS.E [R5+0x40600], [R84.64], P0 ;  /* 0x4060000054057fae */ /* 0x0003e80008121844 */
[----:B-1----:R-:W4:Y:S04]  /*4b1e0*/  LDL.64 R84, [R1+0x1b70] ;  /* 0x001b700001547983 */ /* 0x002f280000100a00 */
[----:B---3--:R1:W-:Y:S04]  /*4b1f0*/  LDGSTS.E [R5+0x41600], [R248.64], P0 ;  /* 0x41600000f8057fae */ /* 0x0083e80008121844 */
[----:B-1----:R-:W4:Y:S04]  /*4b200*/  LDL.64 R248, [R1+0xb08] ;  /* 0x000b080001f87983 */ /* 0x002f280000100a00 */
        /* <DEDUP_REMOVED lines=19> */
[----:B--2---:R-:W2:Y:S04]  /*4b340*/  LDL.64 R10, [R1+0x1900] ;  /* 0x00190000010a7983 */ /* 0x004ea80000100a00 */
[----:B------:R-:W2:Y:S04]  /*4b350*/  LDL.64 R12, [R1+0x1908] ;  /* 0x00190800010c7983 */ /* 0x000ea80000100a00 */
[----:B----4-:R1:W-:Y:S04]  /*4b360*/  LDGSTS.E [R5+0x54600], [R84.64], P0 ;  /* 0x5460000054057fae */ /* 0x0103e80008121844 */
        /* <DEDUP_REMOVED lines=26> */
[----:B----4-:R-:W4:Y:S04]  /*4b510*/  LDL.64 R64, [R1+0x1f58] ;  /* 0x001f580001407983 */ /* 0x010f280000100a00 */
[----:B------:R-:W4:Y:S04]  /*4b520*/  LDL.64 R66, [R1+0x1f50] ;  /* 0x001f500001427983 */ /* 0x000f280000100a00 */
[----:B------:R-:W4:Y:S04]  /*4b530*/  LDL.64 R68, [R1+0x1f48] ;  /* 0x001f480001447983 */ /* 0x000f280000100a00 */
[----:B------:R-:W4:Y:S04]  /*4b540*/  LDL.64 R70, [R1+0x1f40] ;  /* 0x001f400001467983 */ /* 0x000f280000100a00 */
[----:B------:R-:W4:Y:S04]  /*4b550*/  LDL.64 R72, [R1+0x1f38] ;  /* 0x001f380001487983 */ /* 0x000f280000100a00 */
[----:B------:R-:W4:Y:S04]  /*4b560*/  LDL.64 R74, [R1+0x1f30] ;  /* 0x001f3000014a7983 */ /* 0x000f280000100a00 */
[----:B------:R-:W4:Y:S04]  /*4b570*/  LDL.64 R76, [R1+0x3018] ;  /* 0x00301800014c7983 */ /* 0x000f280000100a00 */
[----:B------:R1:W-:Y:S04]  /*4b580*/  LDGSTS.E [R5+0x5e600], [R80.64], P0 ;  /* 0x5e60000050057fae */ /* 0x0003e80008121844 */
[----:B------:R-:W4:Y:S04]  /*4b590*/  LDL.64 R78, [R1+0x18e8] ;  /* 0x0018e800014e7983 */ /* 0x000f280000100a00 */
[----:B-1----:R-:W4:Y:S04]  /*4b5a0*/  LDL.64 R80, [R1+0x18e0] ;  /* 0x0018e00001507983 */ /* 0x002f280000100a00 */
[----:B---3--:R1:W-:Y:S04]  /*4b5b0*/  LDGSTS.E [R5+0x5f600], [R82.64], P0 ;  /* 0x5f60000052057fae */ /* 0x0083e80008121844 */
[----:B-1----:R-:W3:Y:S04]  /*4b5c0*/  LDL.64 R82, [R1+0x18a8] ;  /* 0x0018a80001527983 */ /* 0x002ee80000100a00 */
[----:B--2---:R1:W-:Y:S04]  /*4b5d0*/  LDGSTS.E [R5+0x60600], [R84.64], P0 ;  /* 0x6060000054057fae */ /* 0x0043e80008121844 */
[----:B-1----:R-:W2:Y:S04]  /*4b5e0*/  LDL.64 R84, [R1+0x18a0] ;  /* 0x0018a00001547983 */ /* 0x002ea80000100a00 */
        /* <DEDUP_REMOVED lines=53> */
[----:B---3--:R1:W-:Y:S04]  /*4b940*/  LDGSTS.E [R5+0x7c600], [R82.64], P0 ;  /* 0x7c60000052057fae */ /* 0x0083e80008121844 */
[----:B------:R-:W3:Y:S04]  /*4b950*/  LDL.64 R80, [R1+0x1068] ;  /* 0x0010680001507983 */ /* 0x000ee80000100a00 */
[----:B-1----:R-:W3:Y:S04]  /*4b960*/  LDL.64 R82, [R1+0x1228] ;  /* 0x0012280001527983 */ /* 0x002ee80000100a00 */
[----:B--2---:R1:W-:Y:S04]  /*4b970*/  LDGSTS.E [R5+0x7d600], [R84.64], P0 ;  /* 0x7d60000054057fae */ /* 0x0043e80008121844 */
[----:B-1----:R-:W2:Y:S04]  /*4b980*/  LDL.64 R84, [R1+0x1838] ;  /* 0x0018380001547983 */ /* 0x002ea80000100a00 */
[----:B------:R-:W1:Y:S02]  /*4b990*/  S2R R2, SR_TID.X ;  /* 0x0000000000027919 */ /* 0x000e640000002100 */
[----:B-1----:R-:W-:-:S02]  /*4b9a0*/  LOP3.LUT R2, R2, 0x7f, RZ, 0xc0, !PT ;  /* 0x0000007f02027812 */ /* 0x002fc400078ec0ff */
[----:B------:R1:W-:Y:S04]  /*4b9b0*/  LDGSTS.E [R5+0x7e600], [R248.64], P0 ;  /* 0x7e600000f8057fae */ /* 0x0003e80008121844 */
[----:B-1----:R-:W3:Y:S01]  /*4b9c0*/  LDL.64 R248, [R1+0xd60] ;  /* 0x000d600001f87983 */ /* 0x002ee20000100a00 */
[----:B------:R-:W-:-:S05]  /*4b9d0*/  IMAD.SHL.U32 R2, R2, 0x4, RZ ;  /* 0x0000000402027824 */ /* 0x000fca00078e00ff */
[C---:B------:R-:W-:Y:S01]  /*4b9e0*/  LOP3.LUT R0, R2.reuse, 0x40, RZ, 0x3c, !PT ;  /* 0x0000004002007812 */ /* 0x040fe200078e3cff */
        /* <DEDUP_REMOVED lines=29> */
[----:B-1----:R1:W5:Y:S04]  /*4bbc0*/  LDL.LU.64 R84, [R1+0x3b60] ;  /* 0x003b600001547983 */ /* 0x0023680000300a00 */
[----:B------:R1:W-:Y:S04]  /*4bbd0*/  LDGSTS.E [R0+0x5c800], [R82.64], P0 ;  /* 0x5c80000052007fae */ /* 0x0003e80008121844 */
[----:B------:R-:W3:Y:S04]  /*4bbe0*/  LDL.64 R4, [R1+0xf60] ;  /* 0x000f600001047983 */ /* 0x000ee80000100a00 */
[----:B--2---:R-:W2:Y:S04]  /*4bbf0*/  LDL.64 R6, [R1+0x30d8] ;  /* 0x0030d80001067983 */ /* 0x004ea80000100a00 */
[----:B-1----:R-:W2:Y:S04]  /*4bc00*/  LDL.64 R82, [R1+0xe20] ;  /* 0x000e200001527983 */ /* 0x002ea80000100a00 */
        /* <DEDUP_REMOVED lines=28> */
[----:B-1----:R-:W4:Y:S04]  /*4bdd0*/  LDL.64 R248, [R1+0x10d8] ;  /* 0x0010d80001f87983 */ /* 0x002f280000100a00 */
[----:B--2---:R1:W-:Y:S04]  /*4bde0*/  LDGSTS.E [R0+0x5e800], [R82.64], P0 ;  /* 0x5e80000052007fae */ /* 0x0043e80008121844 */
        /* <DEDUP_REMOVED lines=25> */
[----:B-1----:R1:W5:Y:S04]  /*4bf80*/  LDL.LU.64 R82, [R1+0x3b58] ;  /* 0x003b580001527983 */ /* 0x0023680000300a00 */
[----:B------:R1:W-:Y:S04]  /*4bf90*/  LDGSTS.E [R0+0x78800], [R74.64], P0 ;  /* 0x788000004a007fae */ /* 0x0003e80008121844 */
[----:B------:R1:W-:Y:S04]  /*4bfa0*/  LDGSTS.E [R0+0x79800], [R76.64], P0 ;  /* 0x798000004c007fae */ /* 0x0003e80008121844 */
[----:B--2---:R-:W2:Y:S04]  /*4bfb0*/  LDL.64 R4, [R1+0x10d0] ;  /* 0x0010d00001047983 */ /* 0x004ea80000100a00 */
[----:B------:R1:W-:Y:S04]  /*4bfc0*/  LDGSTS.E [R0+0x7a800], [R78.64], P0 ;  /* 0x7a8000004e007fae */ /* 0x0003e80008121844 */
[----:B---3--:R-:W3:Y:S04]  /*4bfd0*/  LDL.64 R6, [R1+0x10c8] ;  /* 0x0010c80001067983 */ /* 0x008ee80000100a00 */
        /* <DEDUP_REMOVED lines=29> */
[----:B-1----:R-:W4:Y:S01]  /*4c1b0*/  LDL.64 R248, [R1+0xee8] ;  /* 0x000ee80001f87983 */ /* 0x002f220000100a00 */
[----:B------:R-:W-:-:S03]  /*4c1c0*/  LOP3.LUT R2, R2, 0x50, RZ, 0x3c, !PT ;  /* 0x0000005002027812 */ /* 0x000fc600078e3cff */
[----:B--2---:R1:W-:Y:S04]  /*4c1d0*/  LDGSTS.E [R0+0x7d800], [R4.64], P0 ;  /* 0x7d80000004007fae */ /* 0x0043e80008121844 */
[----:B---3--:R2:W-:Y:S04]  /*4c1e0*/  LDGSTS.E [R0+0x7e800], [R6.64], P0 ;  /* 0x7e80000006007fae */ /* 0x0085e80008121844 */
        /* <DEDUP_REMOVED lines=50> */
[----:B----4-:R-:W3:Y:S04]  /*4c510*/  LDL.64 R64, [R1+0xf50] ;  /* 0x000f500001407983 */ /* 0x010ee80000100a00 */
[----:B------:R-:W3:Y:S04]  /*4c520*/  LDL.64 R66, [R1+0xf48] ;  /* 0x000f480001427983 */ /* 0x000ee80000100a00 */
[----:B------:R-:W3:Y:S04]  /*4c530*/  LDL.64 R68, [R1+0xf40] ;  /* 0x000f400001447983 */ /* 0x000ee80000100a00 */
[----:B------:R-:W3:Y:S04]  /*4c540*/  LDL.64 R70, [R1+0xf18] ;  /* 0x000f180001467983 */ /* 0x000ee80000100a00 */
[----:B------:R-:W3:Y:S04]  /*4c550*/  LDL.64 R72, [R1+0xf10] ;  /* 0x000f100001487983 */ /* 0x000ee80000100a00 */
[----:B------:R-:W3:Y:S04]  /*4c560*/  LDL.64 R74, [R1+0xf08] ;  /* 0x000f0800014a7983 */ /* 0x000ee80000100a00 */
[----:B------:R-:W3:Y:S04]  /*4c570*/  LDL.64 R76, [R1+0xf00] ;  /* 0x000f0000014c7983 */ /* 0x000ee80000100a00 */
[----:B------:R-:W3:Y:S04]  /*4c580*/  LDL.64 R78, [R1+0xed8] ;  /* 0x000ed800014e7983 */ /* 0x000ee80000100a00 */
[----:B--2---:R1:W-:Y:S04]  /*4c590*/  LDGSTS.E [R2+0x5ba00], [R80.64], P0 ;  /* 0x5ba0000050027fae */ /* 0x0043e80008121844 */
[----:B---3--:R2:W-:Y:S04]  /*4c5a0*/  LDGSTS.E [R2+0x5ca00], [R4.64], P0 ;  /* 0x5ca0000004027fae */ /* 0x0085e80008121844 */
[----:B------:R3:W-:Y:S04]  /*4c5b0*/  LDGSTS.E [R2+0x5da00], [R6.64], P0 ;  /* 0x5da0000006027fae */ /* 0x0007e80008121844 */
[----:B-1----:R-:W4:Y:S04]  /*4c5c0*/  LDL.64 R80, [R1+0xed0] ;  /* 0x000ed00001507983 */ /* 0x002f280000100a00 */
[----:B--2---:R-:W2:Y:S04]  /*4c5d0*/  LDL.64 R4, [R1+0xec0] ;  /* 0x000ec00001047983 */ /* 0x004ea80000100a00 */
[----:B---3--:R-:W3:Y:S04]  /*4c5e0*/  LDL.64 R6, [R1+0xe98] ;  /* 0x000e980001067983 */ /* 0x008ee80000100a00 */
        /* <DEDUP_REMOVED lines=53> */
[----:B------:R-:W3:Y:S04]  /*4c940*/  LDL.64 R76, [R1+0x1ae8] ;  /* 0x001ae800014c7983 */ /* 0x000ee80000100a00 */
[----:B------:R-:W3:Y:S04]  /*4c950*/  LDL.64 R78, [R1+0x1ab0] ;  /* 0x001ab000014e7983 */ /* 0x000ee80000100a00 */
[----:B-1----:R-:W3:Y:S04]  /*4c960*/  LDL.64 R80, [R1+0xe88] ;  /* 0x000e880001507983 */ /* 0x002ee80000100a00 */
[----:B--2---:R1:W-:Y:S04]  /*4c970*/  LDGSTS.E [R2+0x7aa00], [R248.64], P0 ;  /* 0x7aa00000f8027fae */ /* 0x0043e80008121844 */
[----:B------:R2:W-:Y:S04]  /*4c980*/  LDGSTS.E [R2+0x7ba00], [R4.64], P0 ;  /* 0x7ba0000004027fae */ /* 0x0005e80008121844 */
[----:B---3--:R3:W-:Y:S04]  /*4c990*/  LDGSTS.E [R2+0x7ca00], [R6.64], P0 ;  /* 0x7ca0000006027fae */ /* 0x0087e80008121844 */
[----:B-1----:R-:W4:Y:S04]  /*4c9a0*/  LDL.64 R248, [R1+0x1a78] ;  /* 0x001a780001f87983 */ /* 0x002f280000100a00 */
[----:B--2---:R-:W2:Y:S04]  /*4c9b0*/  LDL.64 R4, [R1+0xf28] ;  /* 0x000f280001047983 */ /* 0x004ea80000100a00 */
[----:B---3--:R-:W3:Y:S04]  /*4c9c0*/  LDL.64 R6, [R1+0x10e8] ;  /* 0x0010e80001067983 */ /* 0x008ee80000100a00 */
[----:B------:R1:W-:Y:S04]  /*4c9d0*/  LDGSTS.E [R2+0x7da00], [R8.64], P0 ;  /* 0x7da0000008027fae */ /* 0x0003e80008121844 */
        /* <DEDUP_REMOVED lines=29> */
[----:B------:R-:W2:Y:S04]  /*4cbb0*/  LDL.64 R10, [R1+0xe60] ;  /* 0x000e6000010a7983 */ /* 0x000ea80000100a00 */
[----:B---3--:R-:W4:Y:S04]  /*4cbc0*/  LDL.64 R12, [R1+0xfe0] ;  /* 0x000fe000010c7983 */ /* 0x008f280000100a00 */
[----:B----4-:R-:W4:Y:S04]  /*4cbd0*/  LDL.64 R248, [R1+0xda0] ;  /* 0x000da00001f87983 */ /* 0x010f280000100a00 */
        /* <DEDUP_REMOVED lines=22> */
[----:B------:R-:W4:Y:S01]  /*4cd40*/  LDL.64 R78, [R1+0xdc8] ;  /* 0x000dc800014e7983 */ /* 0x000f220000100a00 */
[----:B------:R-:W-:-:S03]  /*4cd50*/  LOP3.LUT R47, R47, 0x70, RZ, 0x3c, !PT ;  /* 0x000000702f2f7812 */ /* 0x000fc600078e3cff */
[----:B------:R-:W4:Y:S04]  /*4cd60*/  LDL.64 R2, [R1+0xe00] ;  /* 0x000e000001027983 */ /* 0x000f280000100a00 */
[----:B--2---:R1:W-:Y:S04]  /*4cd70*/  LDGSTS.E [R46+0x59c00], [R80.64], P0 ;  /* 0x59c00000502e7fae */ /* 0x0043e80008121844 */
[----:B------:R2:W-:Y:S04]  /*4cd80*/  LDGSTS.E [R46+0x5ac00], [R4.64], P0 ;  /* 0x5ac00000042e7fae */ /* 0x0005e80008121844 */
[----:B------:R2:W-:Y:S04]  /*4cd90*/  LDGSTS.E [R46+0x5bc00], [R6.64], P0 ;  /* 0x5bc00000062e7fae */ /* 0x0005e80008121844 */
[----:B-1----:R-:W3:Y:S04]  /*4cda0*/  LDL.64 R80, [R1+0xd98] ;  /* 0x000d980001507983 */ /* 0x002ee80000100a00 */
[----:B------:R1:W-:Y:S04]  /*4cdb0*/  LDGSTS.E [R46+0x5cc00], [R8.64], P0 ;  /* 0x5cc00000082e7fae */ /* 0x0003e80008121844 */
[----:B--2---:R-:W2:Y:S04]  /*4cdc0*/  LDL.64 R4, [R1+0xd80] ;  /* 0x000d800001047983 */ /* 0x004ea80000100a00 */
[----:B------:R-:W2:Y:S04]  /*4cdd0*/  LDL.64 R6, [R1+0xd78] ;  /* 0x000d780001067983 */ /* 0x000ea80000100a00 */
[----:B-1----:R-:W2:Y:S04]  /*4cde0*/  LDL.64 R8, [R1+0xd58] ;  /* 0x000d580001087983 */ /* 0x002ea80000100a00 */
[----:B----4-:R1:W-:Y:S04]  /*4cdf0*/  LDGSTS.E [R46+0x5dc00], [R248.64], P0 ;  /* 0x5dc00000f82e7fae */ /* 0x0103e80008121844 */
[----:B------:R4:W-:Y:S04]  /*4ce00*/  LDGSTS.E [R46+0x5ec00], [R10.64], P0 ;  /* 0x5ec000000a2e7fae */ /* 0x0009e80008121844 */
[----:B------:R4:W-:Y:S04]  /*4ce10*/  LDGSTS.E [R46+0x5fc00], [R12.64], P0 ;  /* 0x5fc000000c2e7fae */ /* 0x0009e80008121844 */
[----:B-1----:R-:W2:Y:S04]  /*4ce20*/  LDL.64 R248, [R1+0xd88] ;  /* 0x000d880001f87983 */ /* 0x002ea80000100a00 */
[----:B----4-:R-:W4:Y:S04]  /*4ce30*/  LDL.64 R10, [R1+0xd50] ;  /* 0x000d5000010a7983 */ /* 0x010f280000100a00 */
[----:B------:R1:W-:Y:S04]  /*4ce40*/  LDGSTS.E [R46+0x60c00], [R14.64], P0 ;  /* 0x60c000000e2e7fae */ /* 0x0003e80008121844 */
[----:B------:R-:W4:Y:S04]  /*4ce50*/  LDL.64 R12, [R1+0xd18] ;  /* 0x000d1800010c7983 */ /* 0x000f280000100a00 */
[----:B------:R1:W-:Y:S04]  /*4ce60*/  LDGSTS.E [R46+0x61c00], [R16.64], P0 ;  /* 0x61c00000102e7fae */ /* 0x0003e80008121844 */
[----:B-1----:R-:W4:Y:S04]  /*4ce70*/  LDL.64 R14, [R1+0xd10] ;  /* 0x000d1000010e7983 */ /* 0x002f280000100a00 */
        /* <DEDUP_REMOVED lines=41> */
[----:B---3--:R-:W3:Y:S04]  /*4d110*/  LDL.64 R76, [R1+0x1b88] ;  /* 0x001b8800014c7983 */ /* 0x008ee80000100a00 */
[----:B------:R1:W-:Y:S04]  /*4d120*/  LDGSTS.E [R46+0x77c00], [R80.64], P0 ;  /* 0x77c00000502e7fae */ /* 0x0003e80008121844 */
[----:B-1----:R-:W3:Y:S04]  /*4d130*/  LDL.64 R78, [R1+0x1b50] ;  /* 0x001b5000014e7983 */ /* 0x002ee80000100a00 */
[----:B------:R-:W3:Y:S04]  /*4d140*/  LDL.64 R80, [R1+0x1b18] ;  /* 0x001b180001507983 */ /* 0x000ee80000100a00 */
[----:B--2---:R1:W-:Y:S04]  /*4d150*/  LDGSTS.E [R46+0x78c00], [R248.64], P0 ;  /* 0x78c00000f82e7fae */ /* 0x0043e80008121844 */
[----:B------:R2:W-:Y:S04]  /*4d160*/  LDGSTS.E [R46+0x79c00], [R4.64], P0 ;  /* 0x79c00000042e7fae */ /* 0x0005e80008121844 */
[----:B------:R2:W-:Y:S04]  /*4d170*/  LDGSTS.E [R46+0x7ac00], [R6.64], P0 ;  /* 0x7ac00000062e7fae */ /* 0x0005e80008121844 */
[----:B-1----:R-:W2:Y:S04]  /*4d180*/  LDL.64 R248, [R1+0x1ae0] ;  /* 0x001ae00001f87983 */ /* 0x002ea80000100a00 */
[----:B------:R1:W-:Y:S04]  /*4d190*/  LDGSTS.E [R46+0x7bc00], [R8.64], P0 ;  /* 0x7bc00000082e7fae */ /* 0x0003e80008121844 */
[----:B----4-:R4:W-:Y:S04]  /*4d1a0*/  LDGSTS.E [R46+0x7cc00], [R10.64], P0 ;  /* 0x7cc000000a2e7fae */ /* 0x0109e80008121844 */
[----:B------:R1:W-:Y:S04]  /*4d1b0*/  LDGSTS.E [R46+0x7dc00], [R12.64], P0 ;  /* 0x7dc000000c2e7fae */ /* 0x0003e80008121844 */
[----:B------:R1:W-:Y:S04]  /*4d1c0*/  LDGSTS.E [R46+0x7ec00], [R14.64], P0 ;  /* 0x7ec000000e2e7fae */ /* 0x0003e80008121844 */
[----:B------:R3:W-:Y:S04]  /*4d1d0*/  LDGSTS.E [R46+0x7fc00], [R16.64], P0 ;  /* 0x7fc00000102e7fae */ /* 0x0007e80008121844 */
[----:B------:R1:W-:Y:S04]  /*4d1e0*/  LDGSTS.E [R47+0x40e00], [R18.64], P0 ;  /* 0x40e00000122f7fae */ /* 0x0003e80008121844 */
[----:B-1----:R-:W2:Y:S04]  /*4d1f0*/  LDL.64 R14, [R1+0xfc8] ;  /* 0x000fc800010e7983 */ /* 0x002ea80000100a00 */
[----:B------:R1:W-:Y:S04]  /*4d200*/  LDGSTS.E [R47+0x41e00], [R20.64], P0 ;  /* 0x41e00000142f7fae */ /* 0x0003e80008121844 */
[----:B------:R-:W2:Y:S04]  /*4d210*/  LDL.64 R18, [R1+0x1048] ;  /* 0x0010480001127983 */ /* 0x000ea80000100a00 */
        /* <DEDUP_REMOVED lines=31> */
[----:B----4-:R-:W4:Y:S04]  /*4d410*/  LDL.64 R70, [R1+0x908] ;  /* 0x0009080001467983 */ /* 0x010f280000100a00 */
[----:B------:R3:W-:Y:S04]  /*4d420*/  LDGSTS.E [R47+0x52e00], [R74.64], P0 ;  /* 0x52e000004a2f7fae */ /* 0x0007e80008121844 */
[----:B-1----:R-:W4:Y:S04]  /*4d430*/  LDL.64 R72, [R1+0x1128] ;  /* 0x0011280001487983 */ /* 0x002f280000100a00 */
[----:B---3--:R1:W-:Y:S04]  /*4d440*/  LDGSTS.E [R47+0x53e00], [R76.64], P0 ;  /* 0x53e000004c2f7fae */ /* 0x0083e80008121844 */
[----:B------:R-:W3:Y:S04]  /*4d450*/  LDL.64 R74, [R1+0xf68] ;  /* 0x000f6800014a7983 */ /* 0x000ee80000100a00 */
[----:B------:R1:W-:Y:S04]  /*4d460*/  LDGSTS.E [R47+0x54e00], [R78.64], P0 ;  /* 0x54e000004e2f7fae */ /* 0x0003e80008121844 */
[----:B-1----:R-:W3:Y:S04]  /*4d470*/  LDL.64 R76, [R1+0x1a38] ;  /* 0x001a3800014c7983 */ /* 0x002ee80000100a00 */
[----:B------:R1:W-:Y:S04]  /*4d480*/  LDGSTS.E [R47+0x55e00], [R80.64], P0 ;  /* 0x55e00000502f7fae */ /* 0x0003e80008121844 */
[----:B------:R-:W3:Y:S04]  /*4d490*/  LDL.64 R78, [R1+0x1a70] ;  /* 0x001a7000014e7983 */ /* 0x000ee80000100a00 */
[----:B------:R-:W3:Y:S04]  /*4d4a0*/  LDL.64 R16, [R1+0x1008] ;  /* 0x0010080001107983 */ /* 0x000ee80000100a00 */
[----:B-1----:R-:W3:Y:S04]  /*4d4b0*/  LDL.64 R80, [R1+0x1aa8] ;  /* 0x001aa80001507983 */ /* 0x002ee80000100a00 */
[----:B------:R-:W4:Y:S04]  /*4d4c0*/  LDL.64 R12, [R1+0xf88] ;  /* 0x000f8800010c7983 */ /* 0x000f280000100a00 */
[----:B------:R-:W4:Y:S04]  /*4d4d0*/  LDL.64 R10, [R1+0xf58] ;  /* 0x000f5800010a7983 */ /* 0x000f280000100a00 */
[----:B------:R-:W4:Y:S04]  /*4d4e0*/  LDL.64 R8, [R1+0xe50] ;  /* 0x000e500001087983 */ /* 0x000f280000100a00 */
[----:B--2---:R-:W2:Y:S04]  /*4d4f0*/  LDL.64 R6, [R1+0xe40] ;  /* 0x000e400001067983 */ /* 0x004ea80000100a00 */
[----:B------:R-:W2:Y:S04]  /*4d500*/  LDL.64 R4, [R1+0xe10] ;  /* 0x000e100001047983 */ /* 0x000ea80000100a00 */
[----:B------:R1:W-:Y:S04]  /*4d510*/  LDGSTS.E [R47+0x56e00], [R248.64], P0 ;  /* 0x56e00000f82f7fae */ /* 0x0003e80008121844 */
[----:B-1----:R-:W2:Y:S04]  /*4d520*/  LDL.64 R248, [R1+0xdd0] ;  /* 0x000dd00001f87983 */ /* 0x002ea80000100a00 */
[----:B---3--:R1:W-:Y:S04]  /*4d530*/  LDGSTS.E [R47+0x57e00], [R80.64], P0 ;  /* 0x57e00000502f7fae */ /* 0x0083e80008121844 */
[----:B------:R3:W-:Y:S04]  /*4d540*/  LDGSTS.E [R47+0x58e00], [R78.64], P0 ;  /* 0x58e000004e2f7fae */ /* 0x0007e80008121844 */
[----:B------:R4:W-:Y:S04]  /*4d550*/  LDGSTS.E [R47+0x59e00], [R76.64], P0 ;  /* 0x59e000004c2f7fae */ /* 0x0009e80008121844 */
[----:B-1----:R1:W5:Y:S04]  /*4d560*/  LDL.LU.64 R80, [R1+0x3b50] ;  /* 0x003b500001507983 */ /* 0x0023680000300a00 */
[----:B---3--:R1:W5:Y:S04]  /*4d570*/  LDL.LU.64 R78, [R1+0x3b48] ;  /* 0x003b4800014e7983 */ /* 0x0083680000300a00 */
[----:B----4-:R1:W5:Y:S04]  /*4d580*/  LDL.LU.64 R76, [R1+0x3b40] ;  /* 0x003b4000014c7983 */ /* 0x0103680000300a00 */
[----:B------:R3:W-:Y:S04]  /*4d590*/  LDGSTS.E [R47+0x5ae00], [R74.64], P0 ;  /* 0x5ae000004a2f7fae */ /* 0x0007e80008121844 */
[----:B------:R4:W-:Y:S04]  /*4d5a0*/  LDGSTS.E [R47+0x5be00], [R72.64], P0 ;  /* 0x5be00000482f7fae */ /* 0x0009e80008121844 */
[----:B------:R1:W-:Y:S04]  /*4d5b0*/  LDGSTS.E [R47+0x5ce00], [R70.64], P0 ;  /* 0x5ce00000462f7fae */ /* 0x0003e80008121844 */
[----:B---3--:R3:W5:Y:S04]  /*4d5c0*/  LDL.LU.64 R74, [R1+0x3b38] ;  /* 0x003b3800014a7983 */ /* 0x0087680000300a00 */
[----:B----4-:R3:W5:Y:S04]  /*4d5d0*/  LDL.LU.64 R72, [R1+0x3b30] ;  /* 0x003b300001487983 */ /* 0x0107680000300a00 */
[----:B-1----:R3:W5:Y:S04]  /*4d5e0*/  LDL.LU.64 R70, [R1+0x3b28] ;  /* 0x003b280001467983 */ /* 0x0027680000300a00 */
[----:B------:R1:W-:Y:S04]  /*4d5f0*/  LDGSTS.E [R47+0x5de00], [R68.64], P0 ;  /* 0x5de00000442f7fae */ /* 0x0003e80008121844 */
[----:B------:R4:W-:Y:S04]  /*4d600*/  LDGSTS.E [R47+0x5ee00], [R66.64], P0 ;  /* 0x5ee00000422f7fae */ /* 0x0009e80008121844 */
[----:B------:R3:W-:Y:S04]  /*4d610*/  LDGSTS.E [R47+0x5fe00], [R64.64], P0 ;  /* 0x5fe00000402f7fae */ /* 0x0007e80008121844 */
[----:B-1----:R1:W5:Y:S04]  /*4d620*/  LDL.LU.64 R68, [R1+0x3b20] ;  /* 0x003b200001447983 */ /* 0x0023680000300a00 */
[----:B----4-:R1:W5:Y:S04]  /*4d630*/  LDL.LU.64 R66, [R1+0x3b18] ;  /* 0x003b180001427983 */ /* 0x0103680000300a00 */
[----:B---3--:R1:W5:Y:S04]  /*4d640*/  LDL.LU.64 R64, [R1+0x3b10] ;  /* 0x003b100001407983 */ /* 0x0083680000300a00 */
        /* <DEDUP_REMOVED lines=11> */
[----:B--2---:R3:W5:Y:S04]  /*4d700*/  LDL.LU.64 R52, [R1+0x3ae0] ;  /* 0x003ae00001347983 */ /* 0x0047680000300a00 */
[----:B------:R1:W-:Y:S04]  /*4d710*/  LDGSTS.E [R47+0x66e00], [R30.64], P0 ;  /* 0x66e000001e2f7fae */ /* 0x0003e80008121844 */
[----:B------:R2:W-:Y:S04]  /*4d720*/  LDGSTS.E [R47+0x67e00], [R28.64], P0 ;  /* 0x67e000001c2f7fae */ /* 0x0005e80008121844 */
[----:B------:R4:W-:Y:S04]  /*4d730*/  LDGSTS.E [R47+0x68e00], [R26.64], P0 ;  /* 0x68e000001a2f7fae */ /* 0x0009e80008121844 */
[----:B-1----:R3:W5:Y:S04]  /*4d740*/  LDL.LU.64 R30, [R1+0x3ad8] ;  /* 0x003ad800011e7983 */ /* 0x0027680000300a00 */
[----:B--2---:R3:W5:Y:S04]  /*4d750*/  LDL.LU.64 R28, [R1+0x3ad0] ;  /* 0x003ad000011c7983 */ /* 0x0047680000300a00 */
[----:B----4-:R3:W5:Y:S04]  /*4d760*/  LDL.LU.64 R26, [R1+0x3ac8] ;  /* 0x003ac800011a7983 */ /* 0x0107680000300a00 */
        /* <DEDUP_REMOVED lines=23> */
[----:B----4-:R3:W5:Y:S04]  /*4d8e0*/  LDL.LU R3, [R1+0x3a6c] ;  /* 0x003a6c0001037983 */ /* 0x0107680000300800 */
[----:B------:R3:W-:Y:S04]  /*4d8f0*/  STL [R1+0xb64], RZ ;  /* 0x000b64ff01007387 */ /* 0x0007e80000100800 */
        /* <DEDUP_REMOVED lines=173> */
[----:B-1----:R-:W-:-:S03]  /*4e3d0*/  CS2R R38, SRZ ;  /* 0x0000000000267805 */ /* 0x002fc6000001ff00 */
[----:B------:R-:W0:Y:S01]  /*4e3e0*/  LDGDEPBAR ;  /* 0x00000000000079af */ /* 0x000e220000000000 */
[----:B--2---:R-:W-:Y:S01]  /*4e3f0*/  CS2R R36, SRZ ;  /* 0x0000000000247805 */ /* 0x004fe2000001ff00 */
[----:B------:R-:W-:Y:S01]  /*4e400*/  CS2R R40, SRZ ;  /* 0x0000000000287805 */ /* 0x000fe2000001ff00 */
[----:B------:R-:W-:Y:S01]  /*4e410*/  CS2R R42, SRZ ;  /* 0x00000000002a7805 */ /* 0x000fe2000001ff00 */
[----:B---3--:R-:W-:Y:S01]  /*4e420*/  CS2R R34, SRZ ;  /* 0x0000000000227805 */ /* 0x008fe2000001ff00 */
[----:B------:R-:W-:Y:S01]  /*4e430*/  CS2R R44, SRZ ;  /* 0x00000000002c7805 */ /* 0x000fe2000001ff00 */
[----:B----4-:R-:W-:Y:S01]  /*4e440*/  CS2R R48, SRZ ;  /* 0x0000000000307805 */ /* 0x010fe2000001ff00 */
[----:B------:R-:W-:Y:S01]  /*4e450*/  CS2R R50, SRZ ;  /* 0x0000000000327805 */ /* 0x000fe2000001ff00 */
[----:B------:R-:W-:Y:S01]  /*4e460*/  CS2R R32, SRZ ;  /* 0x0000000000207805 */ /* 0x000fe2000001ff00 */
[----:B------:R-:W-:Y:S01]  /*4e470*/  CS2R R46, SRZ ;  /* 0x00000000002e7805 */ /* 0x000fe2000001ff00 */
[----:B------:R-:W-:Y:S01]  /*4e480*/  CS2R R248, SRZ ;  /* 0x0000000000f87805 */ /* 0x000fe2000001ff00 */
[----:B------:R-:W-:Y:S01]  /*4e490*/  CS2R R250, SRZ ;  /* 0x0000000000fa7805 */ /* 0x000fe2000001ff00 */
[----:B------:R-:W-:Y:S05]  /*4e4a0*/  @!P1 BRA `(.L_x_0) ;  /* 0x0008ef6000009947 */ /* 0x000fea0003800000 */
[----:B------:R-:W2:Y:S04]  /*4e4b0*/  LDL.LU.64 R50, [R1+0x23f8] ;  /* 0x0023f80001327983 */ /* 0x000ea80000300a00 */
[----:B------:R-:W3:Y:S04]  /*4e4c0*/  LDL.LU.64 R34, [R1+0x2400] ;  /* 0x0024000001227983 */ /* 0x000ee80000300a00 */
[----:B------:R-:W4:Y:S04]  /*4e4d0*/  LDL.LU.64 R40, [R1+0x2178] ;  /* 0x0021780001287983 */ /* 0x000f280000300a00 */
[----:B------:R-:W3:Y:S04]  /*4e4e0*/  LDL.LU.64 R42, [R1+0x2170] ;  /* 0x00217000012a7983 */ /* 0x000ee80000300a00 */
[----:B------:R-:W3:Y:S04]  /*4e4f0*/  LDL.LU.64 R48, [R1+0x5e0] ;  /* 0x0005e00001307983 */ /* 0x000ee80000300a00 */
[----:B------:R-:W3:Y:S04]  /*4e500*/  LDL.LU.64 R248, [R1+0x528] ;  /* 0x0005280001f87983 */ /* 0x000ee80000300a00 */
[----:B------:R-:W4:Y:S04]  /*4e510*/  LDL.LU.64 R36, [R1+0x2298] ;  /* 0x0022980001247983 */ /* 0x000f280000300a00 */
[----:B------:R-:W4:Y:S04]  /*4e520*/  LDL.LU.64 R250, [R1+0x2290] ;  /* 0x0022900001fa7983 */ /* 0x000f280000300a00 */
[----:B------:R-:W4:Y:S04]  /*4e530*/  LDL.LU.64 R38, [R1+0x2168] ;  /* 0x0021680001267983 */ /* 0x000f280000300a00 */
[----:B------:R-:W4:Y:S04]  /*4e540*/  LDL.LU.64 R44, [R1+0x2160] ;  /* 0x00216000012c7983 */ /* 0x000f280000300a00 */
[----:B--2---:R1:W-:Y:S04]  /*4e550*/  STL [R1+0x2ff8], R50 ;  /* 0x002ff83201007387 */ /* 0x0043e80000100800 */
[----:B------:R-:W2:Y:S01]  /*4e560*/  LDL.LU.64 R46, [R1+0x520] ;  /* 0x00052000012e7983 */ /* 0x000ea20000300a00 */
[----:B------:R-:W-:-:S03]  /*4e570*/  IMAD.MOV.U32 R0, RZ, RZ, R51 ;  /* 0x000000ffff007224 */ /* 0x000fc600078e0033 */
[----:B-1----:R-:W2:Y:S04]  /*4e580*/  LDL.LU.64 R50, [R1+0x518] ;  /* 0x0005180001327983 */ /* 0x002ea80000300a00 */
[----:B------:R1:W-:Y:S04]  /*4e590*/  STL [R1+0x2ff4], R0 ;  /* 0x002ff40001007387 */ /* 0x0003e80000100800 */
[----:B---3--:R-:W-:Y:S04]  /*4e5a0*/  STL [R1+0x3000], R34 ;  /* 0x0030002201007387 */ /* 0x008fe80000100800 */
[----:B----4-:R-:W-:Y:S01]  /*4e5b0*/  STL [R1+0x3004], R40 ;  /* 0x0030042801007387 */ /* 0x010fe20000100800 */
[----:B-1----:R-:W-:-:S05]  /*4e5c0*/  IMAD.MOV.U32 R0, RZ, RZ, R35 ;  /* 0x000000ffff007224 */ /* 0x002fca00078e0023 */
[----:B------:R1:W-:Y:S04]  /*4e5d0*/  STL [R1+0x2ffc], R0 ;  /* 0x002ffc0001007387 */ /* 0x0003e80000100800 */
[----:B------:R-:W-:Y:S01]  /*4e5e0*/  STL [R1+0x2ff0], R42 ;  /* 0x002ff02a01007387 */ /* 0x000fe20000100800 */
[----:B-1----:R-:W-:-:S05]  /*4e5f0*/  MOV R0, R41 ;  /* 0x0000002900007202 */ /* 0x002fca0000000f00 */
[----:B------:R1:W-:Y:S04]  /*4e600*/  STL [R1+0x2fec], R0 ;  /* 0x002fec0001007387 */ /* 0x0003e80000100800 */
[----:B------:R-:W-:Y:S01]  /*4e610*/  STL [R1+0x2fe8], R48 ;  /* 0x002fe83001007387 */ /* 0x000fe20000100800 */
[----:B-1----:R-:W-:-:S05]  /*4e620*/  IMAD.MOV.U32 R0, RZ, RZ, R43 ;  /* 0x000000ffff007224 */ /* 0x002fca00078e002b */
[----:B------:R1:W-:Y:S04]  /*4e630*/  STL [R1+0x2fe4], R0 ;  /* 0x002fe40001007387 */ /* 0x0003e80000100800 */
[----:B------:R-:W-:Y:S01]  /*4e640*/  STL [R1+0x2fe0], R248 ;  /* 0x002fe0f801007387 */ /* 0x000fe20000100800 */
[----:B-1----:R-:W-:-:S05]  /*4e650*/  IMAD.MOV.U32 R0, RZ, RZ, R49 ;  /* 0x000000ffff007224 */ /* 0x002fca00078e0031 */
[----:B------:R1:W-:Y:S02]  /*4e660*/  STL [R1+0x2fdc], R0 ;  /* 0x002fdc0001007387 */ /* 0x0003e40000100800 */
[----:B-1----:R-:W-:Y:S02]  /*4e670*/  IMAD.MOV.U32 R0, RZ, RZ, R249 ;  /* 0x000000ffff007224 */ /* 0x002fe400078e00f9 */
[----:B------:R-:W3:Y:S04]  /*4e680*/  LDL.LU.64 R248, [R1+0x2288] ;  /* 0x0022880001f87983 */ /* 0x000ee80000300a00 */
[----:B------:R1:W-:Y:S04]  /*4e690*/  STL [R1+0x2fd4], R0 ;  /* 0x002fd40001007387 */ /* 0x0003e80000100800 */
[----:B------:R-:W-:Y:S04]  /*4e6a0*/  STL [R1+0x2fd8], R150 ;  /* 0x002fd89601007387 */ /* 0x000fe80000100800 */
[----:B------:R-:W-:Y:S04]  /*4e6b0*/  STL [R1+0x2fcc], R151 ;  /* 0x002fcc9701007387 */ /* 0x000fe80000100800 */
[----:B------:R-:W4:Y:S04]  /*4e6c0*/  LDL.LU.64 R34, [R1+0x2280] ;  /* 0x0022800001227983 */ /* 0x000f280000300a00 */
[----:B------:R-:W-:Y:S04]  /*4e6d0*/  STL [R1+0x2fd0], R148 ;  /* 0x002fd09401007387 */ /* 0x000fe80000100800 */
[----:B------:R-:W4:Y:S04]  /*4e6e0*/  LDL.LU.64 R40, [R1+0x2158] ;  /* 0x0021580001287983 */ /* 0x000f280000300a00 */
[----:B------:R-:W-:Y:S04]  /*4e6f0*/  STL [R1+0x2fc4], R149 ;  /* 0x002fc49501007387 */ /* 0x000fe80000100800 */
[----:B------:R-:W4:Y:S04]  /*4e700*/  LDL.LU.64 R42, [R1+0x2150] ;  /* 0x00215000012a7983 */ /* 0x000f280000300a00 */
[----:B------:R-:W-:Y:S04]  /*4e710*/  STL [R1+0x2fc8], R36 ;  /* 0x002fc82401007387 */ /* 0x000fe80000100800 */
[----:B------:R-:W4:Y:S01]  /*4e720*/  LDL.LU.64 R48, [R1+0x510] ;  /* 0x0005100001307983 */ /* 0x000f220000300a00 */
[----:B-1----:R-:W-:-:S03]  /*4e730*/  IMAD.MOV.U32 R0, RZ, RZ, R37 ;  /* 0x000000ffff007224 */ /* 0x002fc600078e0025 */
[----:B------:R-:W-:Y:S04]  /*4e740*/  STL [R1+0x2fc0], R250 ;  /* 0x002fc0fa01007387 */ /* 0x000fe80000100800 */
[----:B------:R1:W-:Y:S02]  /*4e750*/  STL [R1+0x2fbc], R0 ;  /* 0x002fbc0001007387 */ /* 0x0003e40000100800 */
[----:B-1----:R-:W-:Y:S02]  /*4e760*/  IMAD.MOV.U32 R0, RZ, RZ, R251 ;  /* 0x000000ffff007224 */ /* 0x002fe400078e00fb */
[----:B------:R-:W4:Y:S04]  /*4e770*/  LDL.LU.64 R250, [R1+0x40] ;  /* 0x0000400001fa7983 */ /* 0x000f280000300a00 */
[----:B------:R1:W-:Y:S04]  /*4e780*/  STL [R1+0x2fb4], R0 ;  /* 0x002fb40001007387 */ /* 0x0003e80000100800 */
[----:B------:R-:W-:Y:S04]  /*4e790*/  STL [R1+0x2fb8], R38 ;  /* 0x002fb82601007387 */ /* 0x000fe80000100800 */
[----:B------:R-:W-:Y:S01]  /*4e7a0*/  STL [R1+0x2fb0], R44 ;  /* 0x002fb02c01007387 */ /* 0x000fe20000100800 */
[----:B-1----:R-:W-:-:S05]  /*4e7b0*/  IMAD.MOV.U32 R0, RZ, RZ, R39 ;  /* 0x000000ffff007224 */ /* 0x002fca00078e0027 */
[----:B------:R1:W-:Y:S02]  /*4e7c0*/  STL [R1+0x2fac], R0 ;  /* 0x002fac0001007387 */ /* 0x0003e40000100800 */
[----:B-1----:R-:W-:Y:S02]  /*4e7d0*/  MOV R0, R45 ;  /* 0x0000002d00007202 */ /* 0x002fe40000000f00 */
[----:B--2---:R-:W-:Y:S04]  /*4e7e0*/  STL [R1+0x2fa8], R46 ;  /* 0x002fa82e01007387 */ /* 0x004fe80000100800 */
[----:B------:R1:W-:Y:S04]  /*4e7f0*/  STL [R1+0x2fa4], R0 ;  /* 0x002fa40001007387 */ /* 0x0003e80000100800 */
[----:B------:R-:W-:Y:S01]  /*4e800*/  STL [R1+0x2fa0], R50 ;  /* 0x002fa03201007387 */ /* 0x000fe20000100800 */
[----:B-1----:R-:W-:-:S05]  /*4e810*/  IMAD.MOV.U32 R0, RZ, RZ, R47 ;  /* 0x000000ffff007224 */ /* 0x002fca00078e002f */
[----:B------:R1:W-:Y:S04]  /*4e820*/  STL [R1+0x2f9c], R0 ;  /* 0x002f9c0001007387 */ /* 0x0003e80000100800 */
[----:B------:R-:W2:Y:S04]  /*4e830*/  LDL.LU.64 R36, [R1+0x2278] ;  /* 0x0022780001247983 */ /* 0x000ea80000300a00 */
[----:B------:R-:W2:Y:S01]  /*4e840*/  LDL.LU.64 R38, [R1+0x2270] ;  /* 0x0022700001267983 */ /* 0x000ea20000300a00 */
[----:B-1----:R-:W-:-:S05]  /*4e850*/  IMAD.MOV.U32 R0, RZ, RZ, R51 ;  /* 0x000000ffff007224 */ /* 0x002fca00078e0033 */
[----:B------:R1:W-:Y:S04]  /*4e860*/  STL [R1+0x2f94], R0 ;  /* 0x002f940001007387 */ /* 0x0003e80000100800 */
[----:B------:R-:W-:Y:S04]  /*4e870*/  STL [R1+0x2f98], R146 ;  /* 0x002f989201007387 */ /* 0x000fe80000100800 */
[----:B------:R-:W2:Y:S04]  /*4e880*/  LDL.LU.64 R44, [R1+0x2148] ;  /* 0x00214800012c7983 */ /* 0x000ea80000300a00 */
[----:B------:R-:W-:Y:S04]  /*4e890*/  STL [R1+0x2f8c], R147 ;  /* 0x002f8c9301007387 */ /* 0x000fe80000100800 */
[----:B------:R-:W2:Y:S04]  /*4e8a0*/  LDL.LU.64 R46, [R1+0x2140] ;  /* 0x00214000012e7983 */ /* 0x000ea80000300a00 */
[----:B------:R-:W-:Y:S04]  /*4e8b0*/  STL [R1+0x2f90], R144 ;  /* 0x002f909001007387 */ /* 0x000fe80000100800 */
[----:B------:R-:W2:Y:S04]  /*4e8c0*/  LDL.LU.64 R50, [R1+0x8] ;  /* 0x0000080001327983 */ /* 0x000ea80000300a00 */
[----:B------:R-:W-:Y:S04]  /*4e8d0*/  STL [R1+0x2f84], R145 ;  /* 0x002f849101007387 */ /* 0x000fe80000100800 */
[----:B---3--:R3:W-:Y:S01]  /*4e8e0*/  STL [R1+0x2f88], R248 ;  /* 0x002f88f801007387 */ /* 0x0087e20000100800 */
[----:B-1----:R-:W-:-:S03]  /*4e8f0*/  IMAD.MOV.U32 R0, RZ, RZ, R249 ;  /* 0x000000ffff007224 */ /* 0x002fc600078e00f9 */
[----:B---3--:R-:W3:Y:S04]  /*4e900*/  LDL.LU.64 R248, [R1] ;  /* 0x0000000001f87983 */ /* 0x008ee80000300a00 */
[----:B------:R1:W-:Y:S04]  /*4e910*/  STL [R1+0x2f7c], R0 ;  /* 0x002f7c0001007387 */ /* 0x0003e80000100800 */
[----:B----4-:R-:W-:Y:S01]  /*4e920*/  STL [R1+0x2f80], R34 ;  /* 0x002f802201007387 */ /* 0x010fe20000100800 */
[----:B-1----:R-:W-:-:S03]  /*4e930*/  IMAD.MOV.U32 R0, RZ, RZ, R35 ;  /* 0x000000ffff007224 */ /* 0x002fc600078e0023 */
[----:B------:R-:W-:Y:S04]  /*4e940*/  STL [R1+0x2f78], R40 ;  /* 0x002f782801007387 */ /* 0x000fe80000100800 */
[----:B------:R1:W-:Y:S04]  /*4e950*/  STL [R1+0x2f74], R0 ;  /* 0x002f740001007387 */ /* 0x0003e80000100800 */
[----:B------:R-:W-:Y:S01]  /*4e960*/  STL [R1+0x2f70], R42 ;  /* 0x002f702a01007387 */ /* 0x000fe20000100800 */
[----:B-1----:R-:W-:-:S05]  /*4e970*/  IMAD.MOV.U32 R0, RZ, RZ, R41 ;  /* 0x000000ffff007224 */ /* 0x002fca00078e0029 */
[----:B------:R1:W-:Y:S04]  /*4e980*/  STL [R1+0x2f6c], R0 ;  /* 0x002f6c0001007387 */ /* 0x0003e80000100800 */
[----:B------:R-:W-:Y:S01]  /*4e990*/  STL [R1+0x2f68], R48 ;  /* 0x002f683001007387 */ /* 0x000fe20000100800 */
[----:B-1----:R-:W-:-:S05]  /*4e9a0*/  IMAD.MOV.U32 R0, RZ, RZ, R43 ;  /* 0x000000ffff007224 */ /* 0x002fca00078e002b */
[----:B------:R1:W-:Y:S04]  /*4e9b0*/  STL [R1+0x2f64], R0 ;  /* 0x002f640001007387 */ /* 0x0003e80000100800 */
[----:B------:R-:W4:Y:S04]  /*4e9c0*/  LDL.LU.64 R40, [R1+0x2268] ;  /* 0x0022680001287983 */ /* 0x000f280000300a00 */
[----:B------:R-:W4:Y:S01]  /*4e9d0*/  LDL.LU.64 R42, [R1+0x2260] ;  /* 0x00226000012a7983 */ /* 0x000f220000300a00 */
[----:B-1----:R-:W-:-:S05]  /*4e9e0*/  MOV R0, R49 ;  /* 0x0000003100007202 */ /* 0x002fca0000000f00 */
[----:B------:R1:W-:Y:S04]  /*4e9f0*/  STL [R1+0x2f5c], R0 ;  /* 0x002f5c0001007387 */ /* 0x0003e80000100800 */
[----:B------:R1:W-:Y:S04]  /*4ea00*/  STL [R1+0x2f60], R250 ;  /* 0x002f60fa01007387 */ /* 0x0003e80000100800 */
[----:B------:R-:W4:Y:S01]  /*4ea10*/  LDL.LU.64 R48, [R1+0x2138] ;  /* 0x0021380001307983 */ /* 0x000f220000300a00 */
[----:B-1----:R-:W-:-:S03]  /*4ea20*/  IMAD.MOV.U32 R0, RZ, RZ, R251 ;  /* 0x000000ffff007224 */ /* 0x002fc600078e00fb */
[----:B------:R-:W4:Y:S04]  /*4ea30*/  LDL.LU.64 R250, [R1+0x2130] ;  /* 0x0021300001fa7983 */ /* 0x000f280000300a00 */
[----:B------:R2:W-:Y:S04]  /*4ea40*/  STL [R1+0x2f54], R0 ;  /* 0x002f540001007387 */ /* 0x0005e80000100800 */
[----:B------:R-:W-:Y:S04]  /*4ea50*/  STL [R1+0x2f58], R142 ;  /* 0x002f588e01007387 */ /* 0x000fe80000100800 */
[----:B------:R-:W-:Y:S04]  /*4ea60*/  STL [R1+0x2f4c], R143 ;  /* 0x002f4c8f01007387 */ /* 0x000fe80000100800 */
[----:B------:R-:W-:Y:S04]  /*4ea70*/  STL [R1+0x2f50], R140 ;  /* 0x002f508c01007387 */ /* 0x000fe80000100800 */
[----:B------:R-:W-:Y:S01]  /*4ea80*/  STL [R1+0x2f44], R141 ;  /* 0x002f448d01007387 */ /* 0x000fe20000100800 */
[----:B--2---:R-:W-:-:S03]  /*4ea90*/  IMAD.MOV.U32 R0, RZ, RZ, R37 ;  /* 0x000000ffff007224 */ /* 0x004fc600078e0025 */
[----:B------:R-:W-:Y:S04]  /*4eaa0*/  STL [R1+0x2f48], R36 ;  /* 0x002f482401007387 */ /* 0x000fe80000100800 */
[----:B------:R-:W-:Y:S04]  /*4eab0*/  STL [R1+0x2f40], R38 ;  /* 0x002f402601007387 */ /* 0x000fe80000100800 */
[----:B------:R1:W-:Y:S02]  /*4eac0*/  STL [R1+0x2f3c], R0 ;  /* 0x002f3c0001007387 */ /* 0x0003e40000100800 */
[----:B-1----:R-:W-:-:S02]  /*4ead0*/  IMAD.MOV.U32 R0, RZ, RZ, R39 ;  /* 0x000000ffff007224 */ /* 0x002fc400078e0027 */
        /* <DEDUP_REMOVED lines=12> */
[----:B---3--:R3:W-:Y:S04]  /*4eba0*/  STL [R1+0x2f20], R248 ;  /* 0x002f20f801007387 */ /* 0x0087e80000100800 */
[----:B------:R-:W2:Y:S01]  /*4ebb0*/  LDL.LU.64 R50, [R1+0x2128] ;  /* 0x0021280001327983 */ /* 0x000ea20000300a00 */
[----:B-1----:R-:W-:-:S03]  /*4ebc0*/  MOV R0, R249 ;  /* 0x000000f900007202 */ /* 0x002fc60000000f00 */
[----:B---3--:R-:W3:Y:S04]  /*4ebd0*/  LDL.LU.64 R248, [R1+0x2120] ;  /* 0x0021200001f87983 */ /* 0x008ee80000300a00 */
[----:B------:R4:W-:Y:S04]  /*4ebe0*/  STL [R1+0x2f14], R0 ;  /* 0x002f140001007387 */ /* 0x0009e80000100800 */
[----:B------:R-:W-:Y:S04]  /*4ebf0*/  STL [R1+0x2f18], R138 ;  /* 0x002f188a01007387 */ /* 0x000fe80000100800 */
[----:B------:R-:W-:Y:S04]  /*4ec00*/  STL [R1+0x2f0c], R139 ;  /* 0x002f0c8b01007387 */ /* 0x000fe80000100800 */
[----:B------:R-:W-:Y:S04]  /*4ec10*/  STL [R1+0x2f10], R136 ;  /* 0x002f108801007387 */ /* 0x000fe80000100800 */
[----:B------:R-:W-:Y:S01]  /*4ec20*/  STL [R1+0x2f04], R137 ;  /* 0x002f048901007387 */ /* 0x000fe20000100800 */
[----:B----4-:R-:W-:-:S03]  /*4ec30*/  IMAD.MOV.U32 R0, RZ, RZ, R41 ;  /* 0x000000ffff007224 */ /* 0x010fc600078e0029 */
        /* <DEDUP_REMOVED lines=9> */
[----:B-----5:R-:W-:Y:S01]  /*4ecd0*/  STL [R1+0x2ee8], R246 ;  /* 0x002ee8f601007387 */ /* 0x020fe20000100800 */
[----:B-1----:R-:W-:-:S05]  /*4ece0*/  IMAD.MOV.U32 R0, RZ, RZ, R251 ;  /* 0x000000ffff007224 */ /* 0x002fca00078e00fb */
[----:B------:R2:W-:Y:S04]  /*4ecf0*/  STL [R1+0x2ee4], R0 ;  /* 0x002ee40001007387 */ /* 0x0005e80000100800 */
[----:B------:R-:W4:Y:S04]  /*4ed00*/  LDL.LU.64 R40, [R1+0x2248] ;  /* 0x0022480001287983 */ /* 0x000f280000300a00 */
[----:B------:R-:W-:Y:S04]  /*4ed10*/  STL [R1+0x2edc], R247 ;  /* 0x002edcf701007387 */ /* 0x000fe80000100800 */
[----:B------:R-:W4:Y:S04]  /*4ed20*/  LDL.LU.64 R42, [R1+0x2240] ;  /* 0x00224000012a7983 */ /* 0x000f280000300a00 */
[----:B------:R-:W-:Y:S04]  /*4ed30*/  STL [R1+0x2ee0], R244 ;  /* 0x002ee0f401007387 */ /* 0x000fe80000100800 */
[----:B------:R-:W4:Y:S04]  /*4ed40*/  LDL.LU.64 R48, [R1+0x2118] ;  /* 0x0021180001307983 */ /* 0x000f280000300a00 */
[----:B------:R-:W-:Y:S04]  /*4ed50*/  STL [R1+0x2ed4], R245 ;  /* 0x002ed4f501007387 */ /* 0x000fe80000100800 */
[----:B------:R-:W4:Y:S04]  /*4ed60*/  LDL.LU.64 R250, [R1+0x2108] ;  /* 0x0021080001fa7983 */ /* 0x000f280000300a00 */
        /* <DEDUP_REMOVED lines=11> */
[----:B---3--:R-:W-:Y:S01]  /*4ee20*/  STL [R1+0x2eb0], R248 ;  /* 0x002eb0f801007387 */ /* 0x008fe20000100800 */
[----:B-1----:R-:W-:-:S05]  /*4ee30*/  MOV R0, R51 ;  /* 0x0000003300007202 */ /* 0x002fca0000000f00 */
[----:B------:R1:W-:Y:S04]  /*4ee40*/  STL [R1+0x2eac], R0 ;  /* 0x002eac0001007387 */ /* 0x0003e80000100800 */
[----:B------:R-:W-:Y:S01]  /*4ee50*/  STL [R1+0x2ea8], R242 ;  /* 0x002ea8f201007387 */ /* 0x000fe20000100800 */
[----:B-1----:R-:W-:-:S05]  /*4ee60*/  IMAD.MOV.U32 R0, RZ, RZ, R249 ;  /* 0x000000ffff007224 */ /* 0x002fca00078e00f9 */
[----:B------:R4:W-:Y:S04]  /*4ee70*/  STL [R1+0x2ea4], R0 ;  /* 0x002ea40001007387 */ /* 0x0009e80000100800 */
[----:B------:R-:W2:Y:S04]  /*4ee80*/  LDL.LU.64 R44, [R1+0x2238] ;  /* 0x00223800012c7983 */ /* 0x000ea80000300a00 */
[----:B------:R-:W-:Y:S04]  /*4ee90*/  STL [R1+0x2e9c], R243 ;  /* 0x002e9cf301007387 */ /* 0x000fe80000100800 */
[----:B------:R-:W3:Y:S04]  /*4eea0*/  LDL.LU.64 R46, [R1+0x2230] ;  /* 0x00223000012e7983 */ /* 0x000ee80000300a00 */
[----:B------:R-:W-:Y:S04]  /*4eeb0*/  STL [R1+0x2ea0], R240 ;  /* 0x002ea0f001007387 */ /* 0x000fe80000100800 */
[----:B------:R-:W3:Y:S04]  /*4eec0*/  LDL.LU.64 R50, [R1+0x2100] ;  /* 0x0021000001327983 */ /* 0x000ee80000300a00 */
[----:B------:R-:W-:Y:S04]  /*4eed0*/  STL [R1+0x2e94], R241 ;  /* 0x002e94f101007387 */ /* 0x000fe80000100800 */
[----:B------:R-:W3:Y:S04]  /*4eee0*/  LDL.LU.64 R248, [R1+0x20e8] ;  /* 0x0020e80001f87983 */ /* 0x000ee80000300a00 */
[----:B------:R-:W-:Y:S04]  /*4eef0*/  STL [R1+0x2e98], R130 ;  /* 0x002e988201007387 */ /* 0x000fe80000100800 */
[----:B------:R-:W-:Y:S04]  /*4ef00*/  STL [R1+0x2e8c], R131 ;  /* 0x002e8c8301007387 */ /* 0x000fe80000100800 */
[----:B------:R-:W-:Y:S04]  /*4ef10*/  STL [R1+0x2e90], R128 ;  /* 0x002e908001007387 */ /* 0x000fe80000100800 */
[----:B------:R-:W-:Y:S01]  /*4ef20*/  STL [R1+0x2e84], R129 ;  /* 0x002e848101007387 */ /* 0x000fe20000100800 */
[----:B----4-:R-:W-:-:S03]  /*4ef30*/  IMAD.MOV.U32 R0, RZ, RZ, R41 ;  /* 0x000000ffff007224 */ /* 0x010fc600078e0029 */
[----:B------:R-:W-:Y:S04]  /*4ef40*/  STL [R1+0x2e88], R40 ;  /* 0x002e882801007387 */ /* 0x000fe80000100800 */
        /* <DEDUP_REMOVED lines=24> */
[----:B---3--:R-:W-:Y:S04]  /*4f0d0*/  STL [R1+0x2e40], R46 ;  /* 0x002e402e01007387 */ /* 0x008fe80000100800 */
        /* <DEDUP_REMOVED lines=45> */
[----:B--2---:R-:W-:-:S03]  /*4f3b0*/  MOV R0, R45 ;  /* 0x0000002d00007202 */ /* 0x004fc60000000f00 */
[----:B------:R-:W-:Y:S04]  /*4f3c0*/  STL [R1+0x2dc8], R44 ;  /* 0x002dc82c01007387 */ /* 0x000fe80000100800 */
[----:B---3--:R-:W-:Y:S04]  /*4f3d0*/  STL [R1+0x2dc0], R46 ;  /* 0x002dc02e01007387 */ /* 0x008fe80000100800 */
        /* <DEDUP_REMOVED lines=32> */
[----:B-1----:R-:W-:-:S05]  /*4f5e0*/  MOV R0, R251 ;  /* 0x000000fb00007202 */ /* 0x002fca0000000f00 */
        /* <DEDUP_REMOVED lines=132> */
[----:B----4-:R-:W-:-:S03]  /*4fe30*/  MOV R0, R41 ;  /* 0x0000002900007202 */ /* 0x010fc60000000f00 */
        /* <DEDUP_REMOVED lines=230> */
[----:B------:R-:W-:Y:S04]  /*50ca0*/  STL [R1+0x29a0], R160 ;  /* 0x0029a0a001007387 */ /* 0x000fe80000100800 */
[----:B------:R-:W-:Y:S04]  /*50cb0*/  STL [R1+0x2994], R161 ;  /* 0x002994a101007387 */ /* 0x000fe80000100800 */
[----:B------:R-:W3:Y:S04]  /*50cc0*/  LDL.LU.64 R44, [R1+0x23b0] ;  /* 0x0023b000012c7983 */ /* 0x000ee80000300a00 */
[----:B------:R-:W-:Y:S04]  /*50cd0*/  STL [R1+0x2998], R30 ;  /* 0x0029981e01007387 */ /* 0x000fe80000100800 */
[----:B------:R-:W3:Y:S04]  /*50ce0*/  LDL.LU.64 R46, [R1+0x2318] ;  /* 0x00231800012e7983 */ /* 0x000ee80000300a00 */
[----:B------:R-:W-:Y:S04]  /*50cf0*/  STL [R1+0x298c], R31 ;  /* 0x00298c1f01007387 */ /* 0x000fe80000100800 */
[----:B------:R-:W3:Y:S04]  /*50d00*/  LDL.LU.64 R248, [R1+0x2320] ;  /* 0x0023200001f87983 */ /* 0x000ee80000300a00 */
        /* <DEDUP_REMOVED lines=15> */
[----:B------:R-:W-:Y:S04]  /*50e00*/  STL [R1+0x295c], R159 ;  /* 0x00295c9f01007387 */ /* 0x000fe80000100800 */
[----:B------:R-:W-:Y:S04]  /*50e10*/  STL [R1+0x2960], R156 ;  /* 0x0029609c01007387 */ /* 0x000fe80000100800 */
[----:B------:R-:W4:Y:S04]  /*50e20*/  LDL.LU.64 R250, [R1+0x23b8] ;  /* 0x0023b80001fa7983 */ /* 0x000f280000300a00 */
[----:B------:R-:W-:Y:S04]  /*50e30*/  STL [R1+0x2954], R157 ;  /* 0x0029549d01007387 */ /* 0x000fe80000100800 */
[----:B------:R-:W-:Y:S04]  /*50e40*/  STL [R1+0x2958], R26 ;  /* 0x0029581a01007387 */ /* 0x000fe80000100800 */
[----:B------:R-:W4:Y:S04]  /*50e50*/  LDL.LU.64 R36, [R1+0x23c0] ;  /* 0x0023c00001247983 */ /* 0x000f280000300a00 */
[----:B------:R-:W-:Y:S04]  /*50e60*/  STL [R1+0x294c], R27 ;  /* 0x00294c1b01007387 */ /* 0x000fe80000100800 */
[----:B------:R-:W-:Y:S04]  /*50e70*/  STL [R1+0x2950], R24 ;  /* 0x0029501801007387 */ /* 0x000fe80000100800 */
[----:B------:R-:W4:Y:S04]  /*50e80*/  LDL.LU.64 R38, [R1+0x2338] ;  /* 0x0023380001267983 */ /* 0x000f280000300a00 */
[----:B------:R-:W-:Y:S04]  /*50e90*/  STL [R1+0x2924], R25 ;  /* 0x0029241901007387 */ /* 0x000fe80000100800 */
[----:B------:R-:W4:Y:S04]  /*50ea0*/  LDL.LU.64 R40, [R1+0x2340] ;  /* 0x0023400001287983 */ /* 0x000f280000300a00 */
[----:B--2---:R2:W-:Y:S01]  /*50eb0*/  STL [R1+0x292c], R50 ;  /* 0x00292c3201007387 */ /* 0x0045e20000100800 */
[----:B-1----:R-:W-:-:S03]  /*50ec0*/  IMAD.MOV.U32 R0, RZ, RZ, R51 ;  /* 0x000000ffff007224 */ /* 0x002fc600078e0033 */
[----:B------:R-:W4:Y:S04]  /*50ed0*/  LDL.LU.64 R48, [R1+0x48] ;  /* 0x0000480001307983 */ /* 0x000f280000300a00 */
[----:B--2---:R-:W2:Y:S04]  /*50ee0*/  LDL.LU.64 R50, [R1+0x50] ;  /* 0x0000500001327983 */ /* 0x004ea80000300a00 */
[----:B------:R1:W-:Y:S04]  /*50ef0*/  STL [R1+0x2928], R0 ;  /* 0x0029280001007387 */ /* 0x0003e80000100800 */
[----:B---3--:R-:W-:Y:S01]  /*50f00*/  STL [R1+0x2934], R44 ;  /* 0x0029342c01007387 */ /* 0x008fe20000100800 */
        /* <DEDUP_REMOVED lines=9> */
[----:B------:R-:W-:Y:S04]  /*50fa0*/  STL [R1+0x291c], R155 ;  /* 0x00291c9b01007387 */ /* 0x000fe80000100800 */
[----:B------:R-:W-:Y:S04]  /*50fb0*/  STL [R1+0x2920], R152 ;  /* 0x0029209801007387 */ /* 0x000fe80000100800 */
[----:B------:R-:W3:Y:S04]  /*50fc0*/  LDL.LU.64 R248, [R1+0x23c8] ;  /* 0x0023c80001f87983 */ /* 0x000ee80000300a00 */
        /* <DEDUP_REMOVED lines=8> */
[----:B----4-:R4:W-:Y:S04]  /*51050*/  STL [R1+0x28dc], R250 ;  /* 0x0028dcfa01007387 */ /* 0x0109e80000100800 */
[----:B------:R-:W3:Y:S01]  /*51060*/  LDL.LU.64 R46, [R1+0x58] ;  /* 0x00005800012e7983 */ /* 0x000ee20000300a00 */
[----:B-1----:R-:W-:-:S03]  /*51070*/  IMAD.MOV.U32 R0, RZ, RZ, R251 ;  /* 0x000000ffff007224 */ /* 0x002fc600078e00fb */
[----:B------:R-:W-:Y:S04]  /*51080*/  STL [R1+0x28e4], R36 ;  /* 0x0028e42401007387 */ /* 0x000fe80000100800 */
[----:B------:R1:W-:Y:S04]  /*51090*/  STL [R1+0x28d8], R0 ;  /* 0x0028d80001007387 */ /* 0x0003e80000100800 */
[----:B----4-:R-:W4:Y:S01]  /*510a0*/  LDL.LU.64 R250, [R1+0x70] ;  /* 0x0000700001fa7983 */ /* 0x010f220000300a00 */
[----:B-1----:R-:W-:-:S03]  /*510b0*/  MOV R0, R37 ;  /* 0x0000002500007202 */ /* 0x002fc60000000f00 */
[----:B------:R-:W-:Y:S04]  /*510c0*/  STL [R1+0x28ec], R38 ;  /* 0x0028ec2601007387 */ /* 0x000fe80000100800 */
[----:B------:R1:W-:Y:S04]  /*510d0*/  STL [R1+0x28e0], R0 ;  /* 0x0028e00001007387 */ /* 0x0003e80000100800 */
[----:B------:R-:W-:Y:S01]  /*510e0*/  STL [R1+0x28f4], R40 ;  /* 0x0028f42801007387 */ /* 0x000fe20000100800 */
[----:B-1----:R-:W-:-:S05]  /*510f0*/  IMAD.MOV.U32 R0, RZ, RZ, R39 ;  /* 0x000000ffff007224 */ /* 0x002fca00078e0027 */
[----:B------:R1:W-:Y:S02]  /*51100*/  STL [R1+0x28e8], R0 ;  /* 0x0028e80001007387 */ /* 0x0003e40000100800 */
[----:B-1----:R-:W-:Y:S02]  /*51110*/  IMAD.MOV.U32 R0, RZ, RZ, R41 ;  /* 0x000000ffff007224 */ /* 0x002fe400078e0029 */
[----:B------:R-:W-:Y:S04]  /*51120*/  STL [R1+0x28fc], R48 ;  /* 0x0028fc3001007387 */ /* 0x000fe80000100800 */
[----:B------:R1:W-:Y:S04]  /*51130*/  STL [R1+0x28f0], R0 ;  /* 0x0028f00001007387 */ /* 0x0003e80000100800 */
[----:B--2---:R-:W-:Y:S01]  /*51140*/  STL [R1+0x2904], R50 ;  /* 0x0029043201007387 */ /* 0x004fe20000100800 */
[----:B-1----:R-:W-:-:S05]  /*51150*/  IMAD.MOV.U32 R0, RZ, RZ, R49 ;  /* 0x000000ffff007224 */ /* 0x002fca00078e0031 */
[----:B------:R1:W-:Y:S04]  /*51160*/  STL [R1+0x28f8], R0 ;  /* 0x0028f80001007387 */ /* 0x0003e80000100800 */
[----:B------:R-:W2:Y:S01]  /*51170*/  LDL.LU.64 R48, [R1+0x23d8] ;  /* 0x0023d80001307983 */ /* 0x000ea20000300a00 */
[----:B-1----:R-:W-:-:S03]  /*51180*/  IMAD.MOV.U32 R0, RZ, RZ, R51 ;  /* 0x000000ffff007224 */ /* 0x002fc600078e0033 */
[----:B------:R-:W-:Y:S04]  /*51190*/  STL [R1+0x2908], R18 ;  /* 0x0029081201007387 */ /* 0x000fe80000100800 */
[----:B------:R1:W-:Y:S04]  /*511a0*/  STL [R1+0x2900], R0 ;  /* 0x0029000001007387 */ /* 0x0003e80000100800 */
[----:B------:R-:W2:Y:S04]  /*511b0*/  LDL.LU.64 R50, [R1+0x23e0] ;  /* 0x0023e00001327983 */ /* 0x000ea80000300a00 */
[----:B------:R-:W-:Y:S04]  /*511c0*/  STL [R1+0x28cc], R19 ;  /* 0x0028cc1301007387 */ /* 0x000fe80000100800 */
[----:B------:R-:W-:Y:S04]  /*511d0*/  STL [R1+0x28d0], R16 ;  /* 0x0028d01001007387 */ /* 0x000fe80000100800 */
[----:B------:R-:W2:Y:S04]  /*511e0*/  LDL.LU.64 R36, [R1+0x2378] ;  /* 0x0023780001247983 */ /* 0x000ea80000300a00 */
[----:B------:R-:W-:Y:S04]  /*511f0*/  STL [R1+0x2894], R17 ;  /* 0x0028941101007387 */ /* 0x000fe80000100800 */
[----:B------:R-:W2:Y:S04]  /*51200*/  LDL.LU.64 R38, [R1+0x2380] ;  /* 0x0023800001267983 */ /* 0x000ea80000300a00 */
[----:B---3--:R3:W-:Y:S04]  /*51210*/  STL [R1+0x289c], R248 ;  /* 0x00289cf801007387 */ /* 0x0087e80000100800 */
[----:B------:R-:W2:Y:S01]  /*51220*/  LDL.LU.64 R40, [R1+0x78] ;  /* 0x0000780001287983 */ /* 0x000ea20000300a00 */
[----:B-1----:R-:W-:-:S03]  /*51230*/  IMAD.MOV.U32 R0, RZ, RZ, R249 ;  /* 0x000000ffff007224 */ /* 0x002fc600078e00f9 */
[----:B---3--:R-:W3:Y:S04]  /*51240*/  LDL.LU.64 R248, [R1+0x80] ;  /* 0x0000800001f87983 */ /* 0x008ee80000300a00 */
[----:B------:R1:W-:Y:S04]  /*51250*/  STL [R1+0x2898], R0 ;  /* 0x0028980001007387 */ /* 0x0003e80000100800 */
[----:B------:R-:W-:Y:S01]  /*51260*/  STL [R1+0x28a4], R34 ;  /* 0x0028a42201007387 */ /* 0x000fe20000100800 */
[----:B-1----:R-:W-:-:S03]  /*51270*/  IMAD.MOV.U32 R0, RZ, RZ, R35 ;  /* 0x000000ffff007224 */ /* 0x002fc600078e0023 */
[----:B------:R-:W-:Y:S04]  /*51280*/  STL [R1+0x28ac], R42 ;  /* 0x0028ac2a01007387 */ /* 0x000fe80000100800 */
[----:B------:R1:W-:Y:S04]  /*51290*/  STL [R1+0x28a0], R0 ;  /* 0x0028a00001007387 */ /* 0x0003e80000100800 */
[----:B------:R-:W-:Y:S01]  /*512a0*/  STL [R1+0x28b4], R44 ;  /* 0x0028b42c01007387 */ /* 0x000fe20000100800 */
[----:B-1----:R-:W-:-:S05]  /*512b0*/  MOV R0, R43 ;  /* 0x0000002b00007202 */ /* 0x002fca0000000f00 */
[----:B------:R1:W-:Y:S02]  /*512c0*/  STL [R1+0x28a8], R0 ;  /* 0x0028a80001007387 */ /* 0x0003e40000100800 */
[----:B-1----:R-:W-:Y:S02]  /*512d0*/  IMAD.MOV.U32 R0, RZ, RZ, R45 ;  /* 0x000000ffff007224 */ /* 0x002fe400078e002d */
[----:B------:R-:W-:Y:S04]  /*512e0*/  STL [R1+0x28bc], R46 ;  /* 0x0028bc2e01007387 */ /* 0x000fe80000100800 */
[----:B------:R1:W-:Y:S04]  /*512f0*/  STL [R1+0x28b0], R0 ;  /* 0x0028b00001007387 */ /* 0x0003e80000100800 */
[----:B------:R-:W3:Y:S01]  /*51300*/  LDL.LU.64 R42, [R1+0x23e8] ;  /* 0x0023e800012a7983 */ /* 0x000ee20000300a00 */
[----:B-1----:R-:W-:-:S05]  /*51310*/  IMAD.MOV.U32 R0, RZ, RZ, R47 ;  /* 0x000000ffff007224 */ /* 0x002fca00078e002f */
[----:B------:R1:W-:Y:S04]  /*51320*/  STL [R1+0x28b8], R0 ;  /* 0x0028b80001007387 */ /* 0x0003e80000100800 */
[----:B----4-:R4:W-:Y:S04]  /*51330*/  STL [R1+0x28c4], R250 ;  /* 0x0028c4fa01007387 */ /* 0x0109e80000100800 */
[----:B------:R-:W3:Y:S01]  /*51340*/  LDL.LU.64 R44, [R1+0x23f0] ;  /* 0x0023f000012c7983 */ /* 0x000ee20000300a00 */
[----:B-1----:R-:W-:-:S05]  /*51350*/  IMAD.MOV.U32 R0, RZ, RZ, R251 ;  /* 0x000000ffff007224 */ /* 0x002fca00078e00fb */
[----:B------:R2:W-:Y:S04]  /*51360*/  STL [R1+0x28c0], R0 ;  /* 0x0028c00001007387 */ /* 0x0005e80000100800 */
[----:B------:R-:W-:Y:S04]  /*51370*/  STL [R1+0x28c8], R14 ;  /* 0x0028c80e01007387 */ /* 0x000fe80000100800 */
[----:B------:R-:W-:Y:S04]  /*51380*/  STL [R1+0x288c], R15 ;  /* 0x00288c0f01007387 */ /* 0x000fe80000100800 */
[----:B----4-:R-:W4:Y:S04]  /*51390*/  LDL.LU.64 R250, [R1+0x2398] ;  /* 0x0023980001fa7983 */ /* 0x010f280000300a00 */
[----:B------:R-:W-:Y:S04]  /*513a0*/  STL [R1+0x2890], R12 ;  /* 0x0028900c01007387 */ /* 0x000fe80000100800 */
[----:B------:R-:W-:Y:S04]  /*513b0*/  STL [R1+0x2854], R13 ;  /* 0x0028540d01007387 */ /* 0x000fe80000100800 */
[----:B------:R-:W4:Y:S01]  /*513c0*/  LDL.LU.64 R46, [R1+0x23a0] ;  /* 0x0023a000012e7983 */ /* 0x000f220000300a00 */
[----:B--2---:R-:W-:-:S03]  /*513d0*/  IMAD.MOV.U32 R0, RZ, RZ, R49 ;  /* 0x000000ffff007224 */ /* 0x004fc600078e0031 */
[----:B------:R1:W-:Y:S04]  /*513e0*/  STL [R1+0x285c], R48 ;  /* 0x00285c3001007387 */ /* 0x0003e80000100800 */
[----:B-1----:R-:W2:Y:S04]  /*513f0*/  LDL.LU.64 R48, [R1+0x88] ;  /* 0x0000880001307983 */ /* 0x002ea80000300a00 */
[----:B------:R1:W-:Y:S04]  /*51400*/  STL [R1+0x2858], R0 ;  /* 0x0028580001007387 */ /* 0x0003e80000100800 */
[----:B------:R1:W-:Y:S02]  /*51410*/  STL [R1+0x2864], R50 ;  /* 0x0028643201007387 */ /* 0x0003e40000100800 */
[----:B-1----:R-:W-:-:S02]  /*51420*/  IMAD.MOV.U32 R0, RZ, RZ, R51 ;  /* 0x000000ffff007224 */ /* 0x002fc400078e0033 */
[----:B------:R-:W2:Y:S04]  /*51430*/  LDL.LU.64 R50, [R1+0xa0] ;  /* 0x0000a00001327983 */ /* 0x000ea80000300a00 */
[----:B------:R1:W-:Y:S04]  /*51440*/  STL [R1+0x2860], R0 ;  /* 0x0028600001007387 */ /* 0x0003e80000100800 */
[----:B------:R-:W-:Y:S01]  /*51450*/  STL [R1+0x286c], R36 ;  /* 0x00286c2401007387 */ /* 0x000fe20000100800 */
[----:B-1----:R-:W-:-:S03]  /*51460*/  IMAD.MOV.U32 R0, RZ, RZ, R37 ;  /* 0x000000ffff007224 */ /* 0x002fc600078e0025 */
[----:B------:R-:W-:Y:S04]  /*51470*/  STL [R1+0x2874], R38 ;  /* 0x0028742601007387 */ /* 0x000fe80000100800 */
[----:B------:R1:W-:Y:S04]  /*51480*/  STL [R1+0x2868], R0 ;  /* 0x0028680001007387 */ /* 0x0003e80000100800 */
[----:B------:R-:W-:Y:S01]  /*51490*/  STL [R1+0x287c], R40 ;  /* 0x00287c2801007387 */ /* 0x000fe20000100800 */
[----:B-1----:R-:W-:-:S05]  /*514a0*/  MOV R0, R39 ;  /* 0x0000002700007202 */ /* 0x002fca0000000f00 */
[----:B------:R1:W-:Y:S04]  /*514b0*/  STL [R1+0x2870], R0 ;  /* 0x0028700001007387 */ /* 0x0003e80000100800 */
[----:B---3--:R-:W-:Y:S01]  /*514c0*/  STL [R1+0x2884], R248 ;  /* 0x002884f801007387 */ /* 0x008fe20000100800 */
[----:B-1----:R-:W-:-:S05]  /*514d0*/  IMAD.MOV.U32 R0, RZ, RZ, R41 ;  /* 0x000000ffff007224 */ /* 0x002fca00078e0029 */
[----:B------:R1:W-:Y:S02]  /*514e0*/  STL [R1+0x2878], R0 ;  /* 0x0028780001007387 */ /* 0x0003e40000100800 */
[----:B-1----:R-:W-:Y:S02]  /*514f0*/  IMAD.MOV.U32 R0, RZ, RZ, R249 ;  /* 0x000000ffff007224 */ /* 0x002fe400078e00f9 */
[----:B------:R-:W3:Y:S04]  /*51500*/  LDL.LU.64 R248, [R1+0xa8] ;  /* 0x0000a80001f87983 */ /* 0x000ee80000300a00 */
[----:B------:R1:W-:Y:S04]  /*51510*/  STL [R1+0x2880], R0 ;  /* 0x0028800001007387 */ /* 0x0003e80000100800 */
[----:B------:R-:W-:Y:S04]  /*51520*/  STL [R1+0x2888], R10 ;  /* 0x0028880a01007387 */ /* 0x000fe80000100800 */
[----:B------:R-:W-:Y:S04]  /*51530*/  STL [R1+0x284c], R11 ;  /* 0x00284c0b01007387 */ /* 0x000fe80000100800 */
[----:B------:R-:W3:Y:S04]  /*51540*/  LDL.LU.64 R34, [R1+0xb0] ;  /* 0x0000b00001227983 */ /* 0x000ee80000300a00 */
[----:B------:R-:W-:Y:S04]  /*51550*/  STL [R1+0x2850], R8 ;  /* 0x0028500801007387 */ /* 0x000fe80000100800 */
[----:B------:R-:W-:Y:S04]  /*51560*/  STL [R1+0x2814], R9 ;  /* 0x0028140901007387 */ /* 0x000fe80000100800 */
[----:B------:R-:W3:Y:S04]  /*51570*/  LDL.LU.64 R36, [R1+0xb8] ;  /* 0x0000b80001247983 */ /* 0x000ee80000300a00 */
[----:B------:R1:W-:Y:S04]  /*51580*/  STL [R1+0x281c], R42 ;  /* 0x00281c2a01007387 */ /* 0x0003e80000100800 */
[----:B------:R-:W3:Y:S01]  /*51590*/  LDL.LU.64 R40, [R1+0xc0] ;  /* 0x0000c00001287983 */ /* 0x000ee20000300a00 */
[----:B-1----:R-:W-:-:S05]  /*515a0*/  IMAD.MOV.U32 R0, RZ, RZ, R43 ;  /* 0x000000ffff007224 */ /* 0x002fca00078e002b */
[----:B------:R1:W-:Y:S04]  /*515b0*/  STL [R1+0x2818], R0 ;  /* 0x0028180001007387 */ /* 0x0003e80000100800 */
[----:B------:R-:W-:Y:S04]  /*515c0*/  STL [R1+0x2824], R44 ;  /* 0x0028242c01007387 */ /* 0x000fe80000100800 */
[----:B------:R-:W3:Y:S01]  /*515d0*/  LDL.LU.64 R42, [R1+0xc8] ;  /* 0x0000c800012a7983 */ /* 0x000ee20000300a00 */
[----:B-1----:R-:W-:-:S05]  /*515e0*/  IMAD.MOV.U32 R0, RZ, RZ, R45 ;  /* 0x000000ffff007224 */ /* 0x002fca00078e002d */
[----:B------:R1:W-:Y:S04]  /*515f0*/  STL [R1+0x2820], R0 ;  /* 0x0028200001007387 */ /* 0x0003e80000100800 */
[----:B----4-:R4:W-:Y:S01]  /*51600*/  STL [R1+0x282c], R250 ;  /* 0x00282cfa01007387 */ /* 0x0109e20000100800 */
[----:B-1----:R-:W-:-:S03]  /*51610*/  IMAD.MOV.U32 R0, RZ, RZ, R251 ;  /* 0x000000ffff007224 */ /* 0x002fc600078e00fb */
[----:B----4-:R-:W4:Y:S04]  /*51620*/  LDL.LU.64 R250, [R1+0xd0] ;  /* 0x0000d00001fa7983 */ /* 0x010f280000300a00 */
[----:B------:R1:W-:Y:S04]  /*51630*/  STL [R1+0x2828], R0 ;  /* 0x0028280001007387 */ /* 0x0003e80000100800 */
[----:B------:R-:W-:Y:S04]  /*51640*/  STL [R1+0x2834], R46 ;  /* 0x0028342e01007387 */ /* 0x000fe80000100800 */
[----:B------:R-:W4:Y:S01]  /*51650*/  LDL.LU.64 R44, [R1+0xd8] ;  /* 0x0000d800012c7983 */ /* 0x000f220000300a00 */
[----:B-1----:R-:W-:-:S05]  /*51660*/  IMAD.MOV.U32 R0, RZ, RZ, R47 ;  /* 0x000000ffff007224 */ /* 0x002fca00078e002f */
[----:B------:R2:W-:Y:S02]  /*51670*/  STL [R1+0x2830], R0 ;  /* 0x0028300001007387 */ /* 0x0005e40000100800 */
[----:B--2---:R-:W-:Y:S02]  /*51680*/  MOV R0, R49 ;  /* 0x0000003100007202 */ /* 0x004fe40000000f00 */
[----:B------:R-:W-:Y:S04]  /*51690*/  STL [R1+0x283c], R48 ;  /* 0x00283c3001007387 */ /* 0x000fe80000100800 */
[----:B------:R-:W2:Y:S04]  /*516a0*/  LDL.LU.64 R46, [R1+0xe0] ;  /* 0x0000e000012e7983 */ /* 0x000ea80000300a00 */
[----:B------:R1:W-:Y:S02]  /*516b0*/  STL [R1+0x2838], R0 ;  /* 0x0028380001007387 */ /* 0x0003e40000100800 */
[----:B-1----:R-:W-:-:S02]  /*516c0*/  IMAD.MOV.U32 R0, RZ, RZ, R51 ;  /* 0x000000ffff007224 */ /* 0x002fc400078e0033 */
[----:B------:R1:W-:Y:S04]  /*516d0*/  STL [R1+0x2844], R50 ;  /* 0x0028443201007387 */ /* 0x0003e80000100800 */
[----:B------:R-:W2:Y:S04]  /*516e0*/  LDL.LU.64 R48, [R1+0xe8] ;  /* 0x0000e80001307983 */ /* 0x000ea80000300a00 */
[----:B------:R1:W-:Y:S04]  /*516f0*/  STL [R1+0x2840], R0 ;  /* 0x0028400001007387 */ /* 0x0003e80000100800 */
[----:B------:R-:W-:Y:S04]  /*51700*/  STL [R1+0x2848], R6 ;  /* 0x0028480601007387 */ /* 0x000fe80000100800 */
[----:B------:R-:W-:Y:S04]  /*51710*/  STL [R1+0x280c], R7 ;  /* 0x00280c0701007387 */ /* 0x000fe80000100800 */
[----:B-1----:R-:W2:Y:S04]  /*51720*/  LDL.LU.64 R50, [R1+0x100] ;  /* 0x0001000001327983 */ /* 0x002ea80000300a00 */
[----:B------:R-:W-:Y:S04]  /*51730*/  STL [R1+0x2810], R4 ;  /* 0x0028100401007387 */ /* 0x000fe80000100800 */
[----:B------:R-:W-:Y:S04]  /*51740*/  STL [R1+0x2008], R5 ;  /* 0x0020080501007387 */ /* 0x000fe80000100800 */
[----:B------:R-:W2:Y:S04]  /*51750*/  LDL.LU.64 R38, [R1+0x108] ;  /* 0x0001080001267983 */ /* 0x000ea80000300a00 */
[----:B---3--:R1:W-:Y:S01]  /*51760*/  STL [R1+0x2010], R248 ;  /* 0x002010f801007387 */ /* 0x0083e20000100800 */
[----:B------:R-:W-:-:S03]  /*51770*/  IMAD.MOV.U32 R0, RZ, RZ, R249 ;  /* 0x000000ffff007224 */ /* 0x000fc600078e00f9 */
[----:B-1----:R-:W3:Y:S04]  /*51780*/  LDL.LU.64 R248, [R1+0x110] ;  /* 0x0001100001f87983 */ /* 0x002ee80000300a00 */
[----:B------:R1:W-:Y:S04]  /*51790*/  STL [R1+0x200c], R0 ;  /* 0x00200c0001007387 */ /* 0x0003e80000100800 */
[----:B------:R1:W-:Y:S02]  /*517a0*/  STL [R1+0x2018], R34 ;  /* 0x0020182201007387 */ /* 0x0003e40000100800 */
[----:B-1----:R-:W-:-:S02]  /*517b0*/  IMAD.MOV.U32 R0, RZ, RZ, R35 ;  /* 0x000000ffff007224 */ /* 0x002fc400078e0023 */
[----:B------:R-:W3:Y:S04]  /*517c0*/  LDL.LU.64 R34, [R1+0x118] ;  /* 0x0001180001227983 */ /* 0x000ee80000300a00 */
        /* <DEDUP_REMOVED lines=9> */
[----:B------:R4:W-:Y:S01]  /*51860*/  STL [R1+0x2030], R42 ;  /* 0x0020302a01007387 */ /* 0x0009e20000100800 */
[----:B-1----:R-:W-:-:S03]  /*51870*/  IMAD.MOV.U32 R0, RZ, RZ, R43 ;  /* 0x000000ffff007224 */ /* 0x002fc600078e002b */
[----:B----4-:R-:W4:Y:S04]  /*51880*/  LDL.LU.64 R42, [R1+0x130] ;  /* 0x00013000012a7983 */ /* 0x010f280000300a00 */
[----:B------:R1:W-:Y:S04]  /*51890*/  STL [R1+0x202c], R0 ;  /* 0x00202c0001007387 */ /* 0x0003e80000100800 */
[----:B------:R1:W-:Y:S02]  /*518a0*/  STL [R1+0x2038], R250 ;  /* 0x002038fa01007387 */ /* 0x0003e40000100800 */
[----:B-1----:R-:W-:-:S02]  /*518b0*/  MOV R0, R251 ;  /* 0x000000fb00007202 */ /* 0x002fc40000000f00 */
[----:B------:R-:W4:Y:S04]  /*518c0*/  LDL.LU.64 R250, [R1+0x138] ;  /* 0x0001380001fa7983 */ /* 0x000f280000300a00 */
[----:B------:R1:W-:Y:S04]  /*518d0*/  STL [R1+0x2034], R0 ;  /* 0x0020340001007387 */ /* 0x0003e80000100800 */
[----:B------:R1:W-:Y:S02]  /*518e0*/  STL [R1+0x2040], R44 ;  /* 0x0020402c01007387 */ /* 0x0003e40000100800 */
[----:B-1----:R-:W-:-:S02]  /*518f0*/  IMAD.MOV.U32 R0, RZ, RZ, R45 ;  /* 0x000000ffff007224 */ /* 0x002fc400078e002d */
[----:B------:R-:W4:Y:S04]  /*51900*/  LDL.LU.64 R44, [R1+0x140] ;  /* 0x00014000012c7983 */ /* 0x000f280000300a00 */
[----:B------:R1:W-:Y:S04]  /*51910*/  STL [R1+0x203c], R0 ;  /* 0x00203c0001007387 */ /* 0x0003e80000100800 */
[----:B--2---:R2:W-:Y:S01]  /*51920*/  STL [R1+0x2048], R46 ;  /* 0x0020482e01007387 */ /* 0x0045e20000100800 */
[----:B-1----:R-:W-:-:S03]  /*51930*/  IMAD.MOV.U32 R0, RZ, RZ, R47 ;  /* 0x000000ffff007224 */ /* 0x002fc600078e002f */
[----:B--2---:R-:W2:Y:S04]  /*51940*/  LDL.LU.64 R46, [R1+0x148] ;  /* 0x00014800012e7983 */ /* 0x004ea80000300a00 */
[----:B------:R1:W-:Y:S04]  /*51950*/  STL [R1+0x2044], R0 ;  /* 0x0020440001007387 */ /* 0x0003e80000100800 */
[----:B------:R1:W-:Y:S02]  /*51960*/  STL [R1+0x2050], R48 ;  /* 0x0020503001007387 */ /* 0x0003e40000100800 */
[----:B-1----:R-:W-:-:S02]  /*51970*/  IMAD.MOV.U32 R0, RZ, RZ, R49 ;  /* 0x000000ffff007224 */ /* 0x002fc400078e0031 */
[----:B------:R-:W2:Y:S04]  /*51980*/  LDL.LU.64 R48, [R1+0x150] ;  /* 0x0001500001307983 */ /* 0x000ea80000300a00 */
        /* <DEDUP_REMOVED lines=9> */
[----:B---3--:R3:W-:Y:S01]  /*51a20*/  STL [R1+0x2068], R248 ;  /* 0x002068f801007387 */ /* 0x0087e20000100800 */
[----:B-1----:R-:W-:-:S03]  /*51a30*/  IMAD.MOV.U32 R0, RZ, RZ, R249 ;  /* 0x000000ffff007224 */ /* 0x002fc600078e00f9 */
[----:B---3--:R-:W3:Y:S04]  /*51a40*/  LDL.LU.64 R248, [R1+0x168] ;  /* 0x0001680001f87983 */ /* 0x008ee80000300a00 */
[----:B------:R1:W-:Y:S04]  /*51a50*/  STL [R1+0x2064], R0 ;  /* 0x0020640001007387 */ /* 0x0003e80000100800 */
[----:B------:R1:W-:Y:S02]  /*51a60*/  STL [R1+0x2070], R34 ;  /* 0x0020702201007387 */ /* 0x0003e40000100800 */
[----:B-1----:R-:W-:-:S02]  /*51a70*/  MOV R0, R35 ;  /* 0x0000002300007202 */ /* 0x002fc40000000f00 */
        /* <DEDUP_REMOVED lines=10> */
[----:B----4-:R4:W-:Y:S01]  /*51b20*/  STL [R1+0x2088], R42 ;  /* 0x0020882a01007387 */ /* 0x0109e20000100800 */
[----:B-1----:R-:W-:-:S03]  /*51b30*/  IMAD.MOV.U32 R0, RZ, RZ, R43 ;  /* 0x000000ffff007224 */ /* 0x002fc600078e002b */
[----:B----4-:R-:W4:Y:S04]  /*51b40*/  LDL.LU.64 R42, [R1+0x1b8] ;  /* 0x0001b800012a7983 */ /* 0x010f280000300a00 */
[----:B------:R1:W-:Y:S04]  /*51b50*/  STL [R1+0x2084], R0 ;  /* 0x0020840001007387 */ /* 0x0003e80000100800 */
[----:B------:R1:W-:Y:S02]  /*51b60*/  STL [R1+0x2090], R250 ;  /* 0x002090fa01007387 */ /* 0x0003e40000100800 */
[----:B-1----:R-:W-:-:S02]  /*51b70*/  IMAD.MOV.U32 R0, RZ, RZ, R251 ;  /* 0x000000ffff007224 */ /* 0x002fc400078e00fb */
        /* <DEDUP_REMOVED lines=11> */
[----:B-1----:R-:W-:-:S02]  /*51c30*/  MOV R0, R49 ;  /* 0x0000003100007202 */ /* 0x002fc40000000f00 */
        /* <DEDUP_REMOVED lines=27> */
[----:B-1----:R-:W-:-:S03]  /*51df0*/  MOV R0, R43 ;  /* 0x0000002b00007202 */ /* 0x002fc60000000f00 */
        /* <DEDUP_REMOVED lines=27> */
[----:B-1----:R-:W-:-:S03]  /*51fb0*/  MOV R0, R249 ;  /* 0x000000f900007202 */ /* 0x002fc60000000f00 */
        /* <DEDUP_REMOVED lines=27> */
[----:B-1----:R-:W-:-:S03]  /*52170*/  MOV R0, R47 ;  /* 0x0000002f00007202 */ /* 0x002fc60000000f00 */
        /* <DEDUP_REMOVED lines=27> */
[----:B-1----:R-:W-:-:S02]  /*52330*/  MOV R0, R41 ;  /* 0x0000002900007202 */ /* 0x002fc40000000f00 */
        /* <DEDUP_REMOVED lines=27> */
[----:B-1----:R-:W-:-:S02]  /*524f0*/  MOV R0, R39 ;  /* 0x0000002700007202 */ /* 0x002fc40000000f00 */
        /* <DEDUP_REMOVED lines=27> */
[----:B-1----:R-:W-:-:S02]  /*526b0*/  MOV R0, R45 ;  /* 0x0000002d00007202 */ /* 0x002fc40000000f00 */
        /* <DEDUP_REMOVED lines=485> */
[----:B------:R2:W-:Y:S02]  /*54510*/  STL [R1+0x25bc], R0 ;  /* 0x0025bc0001007387 */ /* 0x0005e40000100800 */
[----:B--2---:R-:W-:Y:S02]  /*54520*/  IMAD.MOV.U32 R0, RZ, RZ, R47 ;  /* 0x000000ffff007224 */ /* 0x004fe400078e002f */
[----:B------:R1:W-:Y:S04]  /*54530*/  STL [R1+0x25c8], R46 ;  /* 0x0025c82e01007387 */ /* 0x0003e80000100800 */
[----:B-1----:R-:W2:Y:S04]  /*54540*/  LDL.LU.64 R46, [R1+0x1a98] ;  /* 0x001a9800012e7983 */ /* 0x002ea80000300a00 */
        /* <DEDUP_REMOVED lines=25> */
[----:B------:R4:W-:Y:S01]  /*546e0*/  STL [R1+0x2600], R40 ;  /* 0x0026002801007387 */ /* 0x0009e20000100800 */
        /* <DEDUP_REMOVED lines=27> */
[----:B------:R3:W-:Y:S04]  /*548a0*/  STL [R1+0x2638], R38 ;  /* 0x0026382601007387 */ /* 0x0007e80000100800 */
[----:B------:R-:W2:Y:S01]  /*548b0*/  LDL.LU.64 R36, [R1+0x1f00] ;  /* 0x001f000001247983 */ /* 0x000ea20000300a00 */
[----:B-1----:R-:W-:-:S03]  /*548c0*/  IMAD.MOV.U32 R0, RZ, RZ, R39 ;  /* 0x000000ffff007224 */ /* 0x002fc600078e0027 */
[----:B---3--:R-:W-:Y:S04]  /*548d0*/  STL [R1+0x2640], R248 ;  /* 0x002640f801007387 */ /* 0x008fe80000100800 */
[----:B------:R1:W-:Y:S04]  /*548e0*/  STL [R1+0x2634], R0 ;  /* 0x0026340001007387 */ /* 0x0003e80000100800 */
[----:B------:R-:W3:Y:S01]  /*548f0*/  LDL.LU.64 R38, [R1+0x1a30] ;  /* 0x001a300001267983 */ /* 0x000ee20000300a00 */
[----:B-1----:R-:W-:-:S03]  /*54900*/  IMAD.MOV.U32 R0, RZ, RZ, R249 ;  /* 0x000000ffff007224 */ /* 0x002fc600078e00f9 */
[----:B------:R-:W-:Y:S04]  /*54910*/  STL [R1+0x2648], R32 ;  /* 0x0026482001007387 */ /* 0x000fe80000100800 */
[----:B------:R1:W-:Y:S04]  /*54920*/  STL [R1+0x263c], R0 ;  /* 0x00263c0001007387 */ /* 0x0003e80000100800 */
[----:B------:R-:W3:Y:S01]  /*54930*/  LDL.LU.64 R248, [R1+0x1f08] ;  /* 0x001f080001f87983 */ /* 0x000ee20000300a00 */
[----:B-1----:R-:W-:-:S03]  /*54940*/  IMAD.MOV.U32 R0, RZ, RZ, R33 ;  /* 0x000000ffff007224 */ /* 0x002fc600078e0021 */
[----:B------:R-:W-:Y:S04]  /*54950*/  STL [R1+0x2650], R34 ;  /* 0x0026502201007387 */ /* 0x000fe80000100800 */
[----:B------:R1:W-:Y:S02]  /*54960*/  STL [R1+0x2644], R0 ;  /* 0x0026440001007387 */ /* 0x0003e40000100800 */
[----:B-1----:R-:W-:Y:S02]  /*54970*/  IMAD.MOV.U32 R0, RZ, RZ, R35 ;  /* 0x000000ffff007224 */ /* 0x002fe400078e0023 */
        /* <DEDUP_REMOVED lines=28> */
[----:B------:R-:W-:Y:S04]  /*54b40*/  STL [R1+0x2690], R36 ;  /* 0x0026902401007387 */ /* 0x000fe80000100800 */
[----:B------:R1:W-:Y:S04]  /*54b50*/  STL [R1+0x2684], R0 ;  /* 0x0026840001007387 */ /* 0x0003e80000100800 */
[----:B------:R-:W2:Y:S01]  /*54b60*/  LDL.LU.64 R50, [R1+0xf28] ;  /* 0x000f280001327983 */ /* 0x000ea20000300a00 */
[----:B-1----:R-:W-:-:S03]  /*54b70*/  MOV R0, R37 ;  /* 0x0000002500007202 */ /* 0x002fc60000000f00 */
        /* <DEDUP_REMOVED lines=8> */
[----:B------:R-:W3:Y:S04]  /*54c00*/  LDL.LU.64 R248, [R1+0xfe8] ;  /* 0x000fe80001f87983 */ /* 0x000ee80000300a00 */
        /* <DEDUP_REMOVED lines=17> */
[----:B------:R2:W-:Y:S04]  /*54d20*/  STL [R1+0x26c8], R44 ;  /* 0x0026c82c01007387 */ /* 0x0005e80000100800 */
[----:B------:R-:W4:Y:S01]  /*54d30*/  LDL.LU.64 R34, [R1+0x1128] ;  /* 0x0011280001227983 */ /* 0x000f220000300a00 */
[----:B-1----:R-:W-:-:S03]  /*54d40*/  MOV R0, R45 ;  /* 0x0000002d00007202 */ /* 0x002fc60000000f00 */
[----:B--2---:R-:W-:Y:S04]  /*54d50*/  STL [R1+0x26d0], R46 ;  /* 0x0026d02e01007387 */ /* 0x004fe80000100800 */
[----:B------:R1:W-:Y:S04]  /*54d60*/  STL [R1+0x26c4], R0 ;  /* 0x0026c40001007387 */ /* 0x0003e80000100800 */
[----:B------:R-:W2:Y:S01]  /*54d70*/  LDL.LU.64 R44, [R1+0x1168] ;  /* 0x00116800012c7983 */ /* 0x000ea20000300a00 */
[----:B-1----:R-:W-:-:S03]  /*54d80*/  IMAD.MOV.U32 R0, RZ, RZ, R47 ;  /* 0x000000ffff007224 */ /* 0x002fc600078e002f */
[----:B------:R-:W-:Y:S04]  /*54d90*/  STL [R1+0x26d8], R48 ;  /* 0x0026d83001007387 */ /* 0x000fe80000100800 */
[----:B------:R1:W-:Y:S04]  /*54da0*/  STL [R1+0x26cc], R0 ;  /* 0x0026cc0001007387 */ /* 0x0003e80000100800 */
[----:B------:R-:W2:Y:S01]  /*54db0*/  LDL.LU.64 R46, [R1+0x11a8] ;  /* 0x0011a800012e7983 */ /* 0x000ea20000300a00 */
[----:B-1----:R-:W-:-:S03]  /*54dc0*/  IMAD.MOV.U32 R0, RZ, RZ, R49 ;  /* 0x000000ffff007224 */ /* 0x002fc600078e0031 */
        /* <DEDUP_REMOVED lines=12> */
[----:B------:R-:W-:Y:S04]  /*54e90*/  STL [R1+0x26f8], R248 ;  /* 0x0026f8f801007387 */ /* 0x000fe80000100800 */
[----:B------:R1:W-:Y:S04]  /*54ea0*/  STL [R1+0x26ec], R0 ;  /* 0x0026ec0001007387 */ /* 0x0003e80000100800 */
[----:B------:R-:W3:Y:S01]  /*54eb0*/  LDL.LU.64 R38, [R1+0x1868] ;  /* 0x0018680001267983 */ /* 0x000ee20000300a00 */
[----:B-1----:R-:W-:-:S03]  /*54ec0*/  IMAD.MOV.U32 R0, RZ, RZ, R249 ;  /* 0x000000ffff007224 */ /* 0x002fc600078e00f9 */
[----:B------:R-:W-:Y:S04]  /*54ed0*/  STL [R1+0x2700], R32 ;  /* 0x0027002001007387 */ /* 0x000fe80000100800 */
[----:B------:R1:W-:Y:S04]  /*54ee0*/  STL [R1+0x26f4], R0 ;  /* 0x0026f40001007387 */ /* 0x0003e80000100800 */
[----:B------:R-:W3:Y:S01]  /*54ef0*/  LDL.LU.64 R248, [R1+0x1918] ;  /* 0x0019180001f87983 */ /* 0x000ee20000300a00 */
[----:B-1----:R-:W-:-:S03]  /*54f00*/  MOV R0, R33 ;  /* 0x0000002100007202 */ /* 0x002fc60000000f00 */
[----:B----4-:R-:W-:Y:S04]  /*54f10*/  STL [R1+0x2708], R40 ;  /* 0x0027082801007387 */ /* 0x010fe80000100800 */
[----:B------:R1:W-:Y:S02]  /*54f20*/  STL [R1+0x26fc], R0 ;  /* 0x0026fc0001007387 */ /* 0x0003e40000100800 */
[----:B-1----:R-:W-:Y:S02]  /*54f30*/  IMAD.MOV.U32 R0, RZ, RZ, R41 ;  /* 0x000000ffff007224 */ /* 0x002fe400078e0029 */
        /* <DEDUP_REMOVED lines=8> */
[----:B------:R-:W-:Y:S04]  /*54fc0*/  STL [R1+0x2720], R34 ;  /* 0x0027202201007387 */ /* 0x000fe80000100800 */
[----:B------:R1:W-:Y:S04]  /*54fd0*/  STL [R1+0x2714], R0 ;  /* 0x0027140001007387 */ /* 0x0003e80000100800 */
[----:B------:R-:W4:Y:S01]  /*54fe0*/  LDL.LU.64 R250, [R1+0x908] ;  /* 0x0009080001fa7983 */ /* 0x000f220000300a00 */
[----:B-1----:R-:W-:-:S03]  /*54ff0*/  IMAD.MOV.U32 R0, RZ, RZ, R35 ;  /* 0x000000ffff007224 */ /* 0x002fc600078e0023 */
[----:B--2---:R-:W-:Y:S04]  /*55000*/  STL [R1+0x2728], R44 ;  /* 0x0027282c01007387 */ /* 0x004fe80000100800 */
[----:B------:R1:W-:Y:S02]  /*55010*/  STL [R1+0x271c], R0 ;  /* 0x00271c0001007387 */ /* 0x0003e40000100800 */
[----:B-1----:R-:W-:Y:S02]  /*55020*/  IMAD.MOV.U32 R0, RZ, RZ, R45 ;  /* 0x000000ffff007224 */ /* 0x002fe400078e002d */
        /* <DEDUP_REMOVED lines=8> */
[----:B------:R-:W-:Y:S04]  /*550b0*/  STL [R1+0x2740], R50 ;  /* 0x0027403201007387 */ /* 0x000fe80000100800 */
[----:B------:R1:W-:Y:S04]  /*550c0*/  STL [R1+0x2734], R0 ;  /* 0x0027340001007387 */ /* 0x0003e80000100800 */
[----:B------:R-:W2:Y:S01]  /*550d0*/  LDL.LU.64 R48, [R1+0xd60] ;  /* 0x000d600001307983 */ /* 0x000ea20000300a00 */
[----:B-1----:R-:W-:-:S03]  /*550e0*/  IMAD.MOV.U32 R0, RZ, RZ, R51 ;  /* 0x000000ffff007224 */ /* 0x002fc600078e0033 */
[----:B---3--:R-:W-:Y:S04]  /*550f0*/  STL [R1+0x2748], R36 ;  /* 0x0027482401007387 */ /* 0x008fe80000100800 */
[----:B------:R1:W-:Y:S04]  /*55100*/  STL [R1+0x273c], R0 ;  /* 0x00273c0001007387 */ /* 0x0003e80000100800 */
[----:B------:R-:W3:Y:S04]  /*55110*/  LDL.LU.64 R50, [R1+0xd68] ;  /* 0x000d680001327983 */ /* 0x000ee80000300a00 */
[----:B------:R-:W3:Y:S01]  /*55120*/  LDL.LU.64 R148, [R1+0xda0] ;  /* 0x000da00001947983 */ /* 0x000ee20000300a00 */
[----:B-1----:R-:W-:-:S05]  /*55130*/  IMAD.MOV.U32 R0, RZ, RZ, R37 ;  /* 0x000000ffff007224 */ /* 0x002fca00078e0025 */
[----:B------:R1:W-:Y:S04]  /*55140*/  STL [R1+0x2744], R0 ;  /* 0x0027440001007387 */ /* 0x0003e80000100800 */
[----:B------:R-:W-:Y:S04]  /*55150*/  STL [R1+0x2750], R38 ;  /* 0x0027502601007387 */ /* 0x000fe80000100800 */
[----:B------:R-:W3:Y:S01]  /*55160*/  LDL.LU.64 R150, [R1+0xda8] ;  /* 0x000da80001967983 */ /* 0x000ee20000300a00 */
[----:B-1----:R-:W-:-:S05]  /*55170*/  IMAD.MOV.U32 R0, RZ, RZ, R39 ;  /* 0x000000ffff007224 */ /* 0x002fca00078e0027 */
[----:B------:R1:W-:Y:S04]  /*55180*/  STL [R1+0x274c], R0 ;  /* 0x00274c0001007387 */ /* 0x0003e80000100800 */
[----:B------:R4:W-:Y:S04]  /*55190*/  STL [R1+0x2758], R248 ;  /* 0x002758f801007387 */ /* 0x0009e80000100800 */
[----:B------:R-:W3:Y:S01]  /*551a0*/  LDL.LU.64 R32, [R1+0xde0] ;  /* 0x000de00001207983 */ /* 0x000ee20000300a00 */
[----:B-1----:R-:W-:-:S03]  /*551b0*/  IMAD.MOV.U32 R0, RZ, RZ, R249 ;  /* 0x000000ffff007224 */ /* 0x002fc600078e00f9 */
[----:B------:R-:W3:Y:S04]  /*551c0*/  LDL.LU.64 R34, [R1+0xde8] ;  /* 0x000de80001227983 */ /* 0x000ee80000300a00 */
[----:B------:R1:W-:Y:S04]  /*551d0*/  STL [R1+0x2754], R0 ;  /* 0x0027540001007387 */ /* 0x0003e80000100800 */
[----:B----4-:R-:W-:Y:S04]  /*551e0*/  STL [R1+0x2760], R40 ;  /* 0x0027602801007387 */ /* 0x010fe80000100800 */
[----:B------:R-:W4:Y:S01]  /*551f0*/  LDL.LU.64 R248, [R1+0xe20] ;  /* 0x000e200001f87983 */ /* 0x000f220000300a00 */
[----:B-1----:R-:W-:-:S03]  /*55200*/  IMAD.MOV.U32 R0, RZ, RZ, R41 ;  /* 0x000000ffff007224 */ /* 0x002fc600078e0029 */
[----:B------:R-:W-:Y:S04]  /*55210*/  STL [R1+0x2768], R42 ;  /* 0x0027682a01007387 */ /* 0x000fe80000100800 */
[----:B------:R1:W-:Y:S04]  /*55220*/  STL [R1+0x275c], R0 ;  /* 0x00275c0001007387 */ /* 0x0003e80000100800 */
[----:B------:R-:W4:Y:S04]  /*55230*/  LDL.LU.64 R36, [R1+0xe28] ;  /* 0x000e280001247983 */ /* 0x000f280000300a00 */
[----:B------:R-:W4:Y:S01]  /*55240*/  LDL.LU.64 R38, [R1+0xe60] ;  /* 0x000e600001267983 */ /* 0x000f220000300a00 */
[----:B-1----:R-:W-:-:S05]  /*55250*/  IMAD.MOV.U32 R0, RZ, RZ, R43 ;  /* 0x000000ffff007224 */ /* 0x002fca00078e002b */
[----:B------:R1:W-:Y:S04]  /*55260*/  STL [R1+0x2764], R0 ;  /* 0x0027640001007387 */ /* 0x0003e80000100800 */
[----:B------:R-:W-:Y:S04]  /*55270*/  STL [R1+0x2770], R250 ;  /* 0x002770fa01007387 */ /* 0x000fe80000100800 */
[----:B------:R-:W4:Y:S01]  /*55280*/  LDL.LU.64 R40, [R1+0xea0] ;  /* 0x000ea00001287983 */ /* 0x000f220000300a00 */
[----:B-1----:R-:W-:-:S03]  /*55290*/  MOV R0, R251 ;  /* 0x000000fb00007202 */ /* 0x002fc60000000f00 */
[----:B------:R-:W4:Y:S04]  /*552a0*/  LDL.LU.64 R42, [R1+0xee0] ;  /* 0x000ee000012a7983 */ /* 0x000f280000300a00 */
[----:B------:R2:W-:Y:S02]  /*552b0*/  STL [R1+0x276c], R0 ;  /* 0x00276c0001007387 */ /* 0x0005e40000100800 */
[----:B--2---:R-:W-:Y:S02]  /*552c0*/  IMAD.MOV.U32 R0, RZ, RZ, R45 ;  /* 0x000000ffff007224 */ /* 0x004fe400078e002d */
[----:B------:R1:W-:Y:S04]  /*552d0*/  STL [R1+0x2778], R44 ;  /* 0x0027782c01007387 */ /* 0x0003e80000100800 */
[----:B------:R-:W2:Y:S04]  /*552e0*/  LDL.LU.64 R250, [R1+0xf20] ;  /* 0x000f200001fa7983 */ /* 0x000ea80000300a00 */
        /* <DEDUP_REMOVED lines=9> */
[----:B------:R3:W-:Y:S02]  /*55380*/  STL [R1+0x2784], R0 ;  /* 0x0027840001007387 */ /* 0x0007e40000100800 */
[----:B---3--:R-:W-:Y:S02]  /*55390*/  IMAD.MOV.U32 R0, RZ, RZ, R51 ;  /* 0x000000ffff007224 */ /* 0x008fe400078e0033 */
[----:B------:R1:W-:Y:S04]  /*553a0*/  STL [R1+0x2790], R50 ;  /* 0x0027903201007387 */ /* 0x0003e80000100800 */
[----:B------:R-:W-:Y:S04]  /*553b0*/  STL [R1+0x2798], R148 ;  /* 0x0027989401007387 */ /* 0x000fe80000100800 */
[----:B------:R3:W-:Y:S04]  /*553c0*/  STL [R1+0x278c], R0 ;  /* 0x00278c0001007387 */ /* 0x0007e80000100800 */
[----:B-1----:R-:W2:Y:S01]  /*553d0*/  LDL.LU.64 R50, [R1+0x1020] ;  /* 0x0010200001327983 */ /* 0x002ea20000300a00 */
[----:B---3--:R-:W-:-:S03]  /*553e0*/  IMAD.MOV.U32 R0, RZ, RZ, R149 ;  /* 0x000000ffff007224 */ /* 0x008fc600078e0095 */
[----:B------:R-:W-:Y:S04]  /*553f0*/  STL [R1+0x27a0], R150 ;  /* 0x0027a09601007387 */ /* 0x000fe80000100800 */
[----:B------:R1:W-:Y:S02]  /*55400*/  STL [R1+0x2794], R0 ;  /* 0x0027940001007387 */ /* 0x0003e40000100800 */
[----:B-1----:R-:W-:Y:S02]  /*55410*/  IMAD.MOV.U32 R0, RZ, RZ, R151 ;  /* 0x000000ffff007224 */ /* 0x002fe400078e0097 */
[----:B------:R-:W-:Y:S04]  /*55420*/  STL [R1+0x27a8], R32 ;  /* 0x0027a82001007387 */ /* 0x000fe80000100800 */
[----:B------:R1:W-:Y:S04]  /*55430*/  STL [R1+0x279c], R0 ;  /* 0x00279c0001007387 */ /* 0x0003e80000100800 */
[----:B------:R-:W-:Y:S01]  /*55440*/  STL [R1+0x27b0], R34 ;  /* 0x0027b02201007387 */ /* 0x000fe20000100800 */
[----:B-1----:R-:W-:-:S05]  /*55450*/  MOV R0, R33 ;  /* 0x0000002100007202 */ /* 0x002fca0000000f00 */
[----:B------:R1:W-:Y:S02]  /*55460*/  STL [R1+0x27a4], R0 ;  /* 0x0027a40001007387 */ /* 0x0003e40000100800 */
[----:B-1----:R-:W-:Y:S02]  /*55470*/  IMAD.MOV.U32 R0, RZ, RZ, R35 ;  /* 0x000000ffff007224 */ /* 0x002fe400078e0023 */
[----:B----4-:R-:W-:Y:S04]  /*55480*/  STL [R1+0x27b8], R248 ;  /* 0x0027b8f801007387 */ /* 0x010fe80000100800 */
[----:B------:R1:W-:Y:S02]  /*55490*/  STL [R1+0x27ac], R0 ;  /* 0x0027ac0001007387 */ /* 0x0003e40000100800 */
[----:B-1----:R-:W-:-:S02]  /*554a0*/  IMAD.MOV.U32 R0, RZ, RZ, R249 ;  /* 0x000000ffff007224 */ /* 0x002fc400078e00f9 */
[----:B------:R-:W3:Y:S04]  /*554b0*/  LDL.LU.64 R248, [R1+0x1060] ;  /* 0x0010600001f87983 */ /* 0x000ee80000300a00 */
[----:B------:R1:W-:Y:S04]  /*554c0*/  STL [R1+0x27b4], R0 ;  /* 0x0027b40001007387 */ /* 0x0003e80000100800 */
[----:B------:R-:W-:Y:S01]  /*554d0*/  STL [R1+0x27c0], R36 ;  /* 0x0027c02401007387 */ /* 0x000fe20000100800 */
[----:B-1----:R-:W-:-:S03]  /*554e0*/  IMAD.MOV.U32 R0, RZ, RZ, R37 ;  /* 0x000000ffff007224 */ /* 0x002fc600078e0025 */
[----:B------:R-:W-:Y:S04]  /*554f0*/  STL [R1+0x27c8], R38 ;  /* 0x0027c82601007387 */ /* 0x000fe80000100800 */
[----:B------:R1:W-:Y:S02]  /*55500*/  STL [R1+0x27bc], R0 ;  /* 0x0027bc0001007387 */ /* 0x0003e40000100800 */
[----:B-1----:R-:W-:Y:S02]  /*55510*/  IMAD.MOV.U32 R0, RZ, RZ, R39 ;  /* 0x000000ffff007224 */ /* 0x002fe400078e0027 */
[----:B------:R-:W-:Y:S04]  /*55520*/  STL [R1+0x27d0], R40 ;  /* 0x0027d02801007387 */ /* 0x000fe80000100800 */
[----:B------:R1:W-:Y:S04]  /*55530*/  STL [R1+0x27c4], R0 ;  /* 0x0027c40001007387 */ /* 0x0003e80000100800 */
[----:B------:R-:W-:Y:S01]  /*55540*/  STL [R1+0x27d8], R42 ;  /* 0x0027d82a01007387 */ /* 0x000fe20000100800 */
[----:B-1----:R-:W-:-:S05]  /*55550*/  IMAD.MOV.U32 R0, RZ, RZ, R41 ;  /* 0x000000ffff007224 */ /* 0x002fca00078e0029 */
[----:B------:R1:W-:Y:S02]  /*55560*/  STL [R1+0x27cc], R0 ;  /* 0x0027cc0001007387 */ /* 0x0003e40000100800 */
[----:B-1----:R-:W-:Y:S02]  /*55570*/  IMAD.MOV.U32 R0, RZ, RZ, R43 ;  /* 0x000000ffff007224 */ /* 0x002fe400078e002b */
[----:B--2---:R1:W-:Y:S04]  /*55580*/  STL [R1+0x27e0], R250 ;  /* 0x0027e0fa01007387 */ /* 0x0043e80000100800 */
[----:B-1----:R-:W1:Y:S04]  /*55590*/  S2R R250, SR_TID.X ;  /* 0x0000000000fa7919 */ /* 0x002e680000002100 */
[----:B------:R2:W-:Y:S04]  /*555a0*/  STL [R1+0x27d4], R0 ;  /* 0x0027d40001007387 */ /* 0x0005e80000100800 */
[----:B------:R-:W-:Y:S01]  /*555b0*/  STL [R1+0x27e8], R44 ;  /* 0x0027e82c01007387 */ /* 0x000fe20000100800 */
[----:B--2---:R-:W-:-:S05]  /*555c0*/  MOV R0, R251 ;  /* 0x000000fb00007202 */ /* 0x004fca0000000f00 */
[----:B------:R2:W-:Y:S04]  /*555d0*/  STL [R1+0x27dc], R0 ;  /* 0x0027dc0001007387 */ /* 0x0005e80000100800 */
[----:B------:R-:W-:Y:S01]  /*555e0*/  STL [R1+0x27f0], R46 ;  /* 0x0027f02e01007387 */ /* 0x000fe20000100800 */
[----:B--2---:R-:W-:Y:S02]  /*555f0*/  IMAD.MOV.U32 R0, RZ, RZ, R45 ;  /* 0x000000ffff007224 */ /* 0x004fe400078e002d */
[----:B-1----:R-:W-:-:S03]  /*55600*/  IMAD.SHL.U32 R2, R250, 0x80, RZ ;  /* 0x00000080fa027824 */ /* 0x002fc600078e00ff */
[----:B------:R1:W-:Y:S02]  /*55610*/  STL [R1+0x27e4], R0 ;  /* 0x0027e40001007387 */ /* 0x0003e40000100800 */
[----:B------:R-:W-:Y:S01]  /*55620*/  LOP3.LUT R2, R2, 0x3000, RZ, 0xc0, !PT ;  /* 0x0000300002027812 */ /* 0x000fe200078ec0ff */
[----:B-1----:R-:W-:-:S05]  /*55630*/  IMAD.MOV.U32 R0, RZ, RZ, R47 ;  /* 0x000000ffff007224 */ /* 0x002fca00078e002f */
[----:B------:R1:W-:Y:S01]  /*55640*/  STL [R1+0x27ec], R0 ;  /* 0x0027ec0001007387 */ /* 0x0003e20000100800 */
[----:B------:R-:W-:Y:S01]  /*55650*/  IMAD.MOV.U32 R4, RZ, RZ, R49 ;  /* 0x000000ffff047224 */ /* 0x000fe200078e0031 */
[C---:B------:R-:W-:Y:S02]  /*55660*/  SHF.L.U32 R5, R250.reuse, 0x1, RZ ;  /* 0x00000001fa057819 */ /* 0x040fe400000006ff */
[----:B-1----:R-:W-:Y:S01]  /*55670*/  LOP3.LUT R0, R250, 0x7, RZ, 0xc0, !PT ;  /* 0x00000007fa007812 */ /* 0x002fe200078ec0ff */
[----:B------:R-:W-:Y:S04]  /*55680*/  STL [R1+0x27f8], R48 ;  /* 0x0027f83001007387 */ /* 0x000fe80000100800 */
[C---:B------:R-:W-:Y:S02]  /*55690*/  IMAD R2, R0.reuse, 0x200, R2 ;  /* 0x0000020000027824 */ /* 0x040fe400078e0202 */
[----:B------:R-:W-:Y:S01]  /*556a0*/  IMAD.SHL.U32 R0, R0, 0x10, RZ ;  /* 0x0000001000007824 */ /* 0x000fe200078e00ff */
[----:B------:R1:W-:Y:S04]  /*556b0*/  STL [R1+0x27f4], R4 ;  /* 0x0027f40401007387 */ /* 0x0003e80000100800 */
[----:B------:R-:W-:Y:S01]  /*556c0*/  LOP3.LUT R0, R0, 0x30, R5, 0x78, !PT ;  /* 0x0000003000007812 */ /* 0x000fe200078e7805 */
[----:B------:R-:W-:Y:S01]  /*556d0*/  STL [R1+0x2800], R50 ;  /* 0x0028003201007387 */ /* 0x000fe20000100800 */
[----:B-1----:R-:W-:-:S05]  /*556e0*/  IMAD.MOV.U32 R4, RZ, RZ, R51 ;  /* 0x000000ffff047224 */ /* 0x002fca00078e0033 */
[----:B------:R-:W-:Y:S01]  /*556f0*/  STL [R1+0x27fc], R4 ;  /* 0x0027fc0401007387 */ /* 0x000fe20000100800 */
[----:B---3--:R-:W-:-:S03]  /*55700*/  IMAD.MOV.U32 R5, RZ, RZ, R249 ;  /* 0x000000ffff057224 */ /* 0x008fc600078e00f9 */
[----:B------:R-:W-:Y:S04]  /*55710*/  STL [R1+0x2808], R248 ;  /* 0x002808f801007387 */ /* 0x000fe80000100800 */
[----:B------:R1:W-:Y:S04]  /*55720*/  STL [R1+0x2804], R5 ;  /* 0x0028040501007387 */ /* 0x0003e80000100800 */
[----:B------:R-:W2:Y:S04]  /*55730*/  LDL.LU.64 R10, [R1+0x3258] ;  /* 0x00325800010a7983 */ /* 0x000ea80000300a00 */
[----:B------:R-:W3:Y:S01]  /*55740*/  LDL.LU.64 R8, [R1+0x3250] ;  /* 0x0032500001087983 */ /* 0x000ee20000300a00 */
[----:B-1----:R-:W-:-:S03]  /*55750*/  IMAD.IADD R5, R2, 0x1, R0 ;  /* 0x0000000102057824 */ /* 0x002fc600078e0200 */
[----:B--2---:R1:W-:Y:S04]  /*55760*/  STL.64 [R1+0x1a18], R10 ;  /* 0x001a180a01007387 */ /* 0x0043e80000100a00 */
[----:B-1----:R-:W2:Y:S04]  /*55770*/  LDL.LU.64 R10, [R1+0x3248] ;  /* 0x00324800010a7983 */ /* 0x002ea80000300a00 */
[----:B---3--:R1:W-:Y:S04]  /*55780*/  STL.64 [R1+0x1a70], R8 ;  /* 0x001a700801007387 */ /* 0x0083e80000100a00 */
[----:B------:R-:W-:Y:S04]  /*55790*/  STL [R1+0x3014], R5 ;  /* 0x0030140501007387 */ /* 0x000fe80000100800 */
[----:B-1----:R-:W3:Y:S04]  /*557a0*/  LDL.LU.64 R8, [R1+0x3240] ;  /* 0x0032400001087983 */ /* 0x002ee80000300a00 */
[----:B--2---:R1:W-:Y:S04]  /*557b0*/  STL.64 [R1+0x1a68], R10 ;  /* 0x001a680a01007387 */ /* 0x0043e80000100a00 */
[----:B-1----:R-:W2:Y:S04]  /*557c0*/  LDL.LU.64 R10, [R1+0x3238] ;  /* 0x00323800010a7983 */ /* 0x002ea80000300a00 */
[----:B---3--:R1:W-:Y:S04]  /*557d0*/  STL.64 [R1+0x1a60], R8 ;  /* 0x001a600801007387 */ /* 0x0083e80000100a00 */
        /* <DEDUP_REMOVED lines=230> */
[----:B-1----:R-:W2:Y:S04]  /*56640*/  LDL.64 R10, [R1+0x3028] ;  /* 0x00302800010a7983 */ /* 0x002ea80000100a00 */
[----:B---3--:R1:W-:Y:S04]  /*56650*/  STL.64 [R1+0x1860], R8 ;  /* 0x0018600801007387 */ /* 0x0083e80000100a00 */
[----:B-1----:R-:W3:Y:S04]  /*56660*/  LDL.64 R8, [R1+0x3020] ;  /* 0x0030200001087983 */ /* 0x002ee80000100a00 */
        /* <DEDUP_REMOVED lines=267> */
[----:B-1----:R-:W3:Y:S01]  /*57720*/  LDL.LU.64 R8, [R1+0x900] ;  /* 0x0009000001087983 */ /* 0x002ee20000300a00 */
[----:B------:R-:W-:-:S02]  /*57730*/  LOP3.LUT R7, R250, 0x3, RZ, 0xc0, !PT ;  /* 0x00000003fa077812 */ /* 0x000fc400078ec0ff */
[----:B------:R-:W-:Y:S02]  /*57740*/  LOP3.LUT R6, R250, 0x1c, RZ, 0xc0, !PT ;  /* 0x0000001cfa067812 */ /* 0x000fe400078ec0ff */
[----:B------:R-:W-:-:S03]  /*57750*/  SHF.R.S32.HI R2, RZ, 0x1f, R3 ;  /* 0x0000001fff027819 */ /* 0x000fc60000011403 */
[----:B------:R-:W-:Y:S01]  /*57760*/  IMAD R6, R7, 0x420, R6 ;  /* 0x0000042007067824 */ /* 0x000fe200078e0206 */
[----:B------:R-:W-:Y:S01]  /*57770*/  SHF.L.U64.HI R2, R3, 0x2, R2 ;  /* 0x0000000203027819 */ /* 0x000fe20000010202 */
[----:B------:R-:W-:Y:S02]  /*57780*/  IMAD.MOV.U32 R7, RZ, RZ, 0x1 ;  /* 0x00000001ff077424 */ /* 0x000fe400078e00ff */
[----:B------:R-:W-:Y:S01]  /*57790*/  IMAD.MOV.U32 R3, RZ, RZ, -0x1 ;  /* 0xffffffffff037424 */ /* 0x000fe200078e00ff */
[----:B--2---:R-:W-:Y:S04]  /*577a0*/  STL.64 [R1+0x1be8], R10 ;  /* 0x001be80a01007387 */ /* 0x004fe80000100a00 */
[----:B---3--:R-:W-:Y:S04]  /*577b0*/  STL.64 [R1+0x1be0], R8 ;  /* 0x001be00801007387 */ /* 0x008fe80000100a00 */
[----:B------:R-:W-:Y:S04]  /*577c0*/  STL [R1+0x1800], RZ ;  /* 0x001800ff01007387 */ /* 0x000fe80000100800 */
[----:B------:R-:W-:Y:S04]  /*577d0*/  STL [R1+0x1688], R7 ;  /* 0x0016880701007387 */ /* 0x000fe80000100800 */
[----:B------:R-:W-:Y:S04]  /*577e0*/  STL [R1+0x16b0], RZ ;  /* 0x0016b0ff01007387 */ /* 0x000fe80000100800 */
[----:B------:R1:W-:Y:S04]  /*577f0*/  STL [R1+0x1684], R3 ;  /* 0x0016840301007387 */ /* 0x0003e80000100800 */
        /* <DEDUP_REMOVED lines=968> */
[----:B------:R2:W-:Y:S01]  /*5b480*/  STL [R1+0x304], RZ ;  /* 0x000304ff01007387 */ /* 0x0005e20000100800 */
[----:B------:R-:W-:-:S03]  /*5b490*/  IMAD.MOV.U32 R251, RZ, RZ, c[0x0][0x180] ;  /* 0x00006000fffb7624 */ /* 0x000fc600078e00ff */
[----:B------:R2:W-:Y:S04]  /*5b4a0*/  STL [R1+0x308], RZ ;  /* 0x000308ff01007387 */ /* 0x0005e80000100800 */
[----:B------:R2:W-:Y:S04]  /*5b4b0*/  STL [R1+0x30c], RZ ;  /* 0x00030cff01007387 */ /* 0x0005e80000100800 */
[----:B------:R2:W-:Y:S04]  /*5b4c0*/  STL [R1+0x2d0], RZ ;  /* 0x0002d0ff01007387 */ /* 0x0005e80000100800 */
[----:B------:R2:W-:Y:S04]  /*5b4d0*/  STL [R1+0x2d4], RZ ;  /* 0x0002d4ff01007387 */ /* 0x0005e80000100800 */
[----:B------:R2:W-:Y:S01]  /*5b4e0*/  STL [R1+0x2d8], RZ ;  /* 0x0002d8ff01007387 */ /* 0x0005e20000100800 */
[----:B------:R-:W-:-:S03]  /*5b4f0*/  IADD3 R251, R251, 0x7f, RZ ;  /* 0x0000007ffbfb7810 */ /* 0x000fc60007ffe0ff */
[----:B------:R2:W-:Y:S04]  /*5b500*/  STL [R1+0x2dc], RZ ;  /* 0x0002dcff01007387 */ /* 0x0005e80000100800 */
[----:B------:R2:W-:Y:S04]  /*5b510*/  STL [R1+0x1c0], RZ ;  /* 0x0001c0ff01007387 */ /* 0x0005e80000100800 */
[----:B------:R2:W-:Y:S04]  /*5b520*/  STL [R1+0x1c4], RZ ;  /* 0x0001c4ff01007387 */ /* 0x0005e80000100800 */
[----:B------:R2:W-:Y:S01]  /*5b530*/  STL [R1+0x1c8], RZ ;  /* 0x0001c8ff01007387 */ /* 0x0005e20000100800 */
[----:B------:R-:W-:-:S03]  /*5b540*/  SHF.R.S32.HI R4, RZ, 0x1f, R251 ;  /* 0x0000001fff047819 */ /* 0x000fc600000114fb */
[----:B------:R2:W-:Y:S04]  /*5b550*/  STL [R1+0x1cc], RZ ;  /* 0x0001ccff01007387 */ /* 0x0005e80000100800 */
[----:B------:R2:W-:Y:S04]  /*5b560*/  STL [R1+0x180], RZ ;  /* 0x000180ff01007387 */ /* 0x0005e80000100800 */
[----:B------:R2:W-:Y:S04]  /*5b570*/  STL [R1+0x184], RZ ;  /* 0x000184ff01007387 */ /* 0x0005e80000100800 */
[----:B------:R2:W-:Y:S01]  /*5b580*/  STL [R1+0x188], RZ ;  /* 0x000188ff01007387 */ /* 0x0005e20000100800 */
[----:B------:R-:W-:-:S03]  /*5b590*/  LEA.HI R4, R4, R251, RZ, 0x7 ;  /* 0x000000fb04047211 */ /* 0x000fc600078f38ff */
[----:B------:R2:W-:Y:S04]  /*5b5a0*/  STL [R1+0x18c], RZ ;  /* 0x00018cff01007387 */ /* 0x0005e80000100800 */
[----:B------:R2:W-:Y:S04]  /*5b5b0*/  STL [R1+0x170], RZ ;  /* 0x000170ff01007387 */ /* 0x0005e80000100800 */
[----:B------:R2:W-:Y:S04]  /*5b5c0*/  STL [R1+0x174], RZ ;  /* 0x000174ff01007387 */ /* 0x0005e80000100800 */
[----:B------:R2:W-:Y:S01]  /*5b5d0*/  STL [R1+0x178], RZ ;  /* 0x000178ff01007387 */ /* 0x0005e20000100800 */
[----:B-1----:R-:W-:-:S03]  /*5b5e0*/  SHF.R.S32.HI R3, RZ, 0x7, R4 ;  /* 0x00000007ff037819 */ /* 0x002fc60000011404 */
[----:B------:R2:W-:Y:S04]  /*5b5f0*/  STL [R1+0x17c], RZ ;  /* 0x00017cff01007387 */ /* 0x0005e80000100800 */
[----:B------:R2:W-:Y:S04]  /*5b600*/  STL [R1+0xf0], RZ ;  /* 0x0000f0ff01007387 */ /* 0x0005e80000100800 */
[----:B------:R2:W-:Y:S01]  /*5b610*/  STL [R1+0xf4], RZ ;  /* 0x0000f4ff01007387 */ /* 0x0005e20000100800 */
[----:B------:R-:W-:-:S03]  /*5b620*/  LOP3.LUT R4, R6, 0x20, RZ, 0x3c, !PT ;  /* 0x0000002006047812 */ /* 0x000fc600078e3cff */
[----:B------:R2:W-:Y:S01]  /*5b630*/  STL [R1+0xf8], RZ ;  /* 0x0000f8ff01007387 */ /* 0x0005e20000100800 */
[----:B------:R-:W-:-:S03]  /*5b640*/  IADD3 R4, R3, -0x2, RZ ;  /* 0xfffffffe03047810 */ /* 0x000fc60007ffe0ff */
[----:B------:R2:W-:Y:S01]  /*5b650*/  STL [R1+0xfc], RZ ;  /* 0x0000fcff01007387 */ /* 0x0005e20000100800 */
[----:B------:R-:W-:-:S03]  /*5b660*/  LOP3.LUT R3, R5, 0x40, RZ, 0x3c, !PT ;  /* 0x0000004005037812 */ /* 0x000fc600078e3cff */
        /* <DEDUP_REMOVED lines=8> */
[----:B------:R2:W-:Y:S01]  /*5b6f0*/  STL [R1+0x301c], R3 ;  /* 0x00301c0301007387 */ /* 0x0005e20000100800 */
[----:B------:R-:W-:Y:S01]  /*5b700*/  SHF.R.S32.HI R0, RZ, 0x1f, R252 ;  /* 0x0000001fff007819 */ /* 0x000fe200000114fc */
[----:B------:R-:W-:Y:S01]  /*5b710*/  CS2R R32, SRZ ;  /* 0x0000000000207805 */ /* 0x000fe2000001ff00 */
[----:B------:R-:W-:Y:S01]  /*5b720*/  LOP3.LUT R7, R6, 0x40, RZ, 0x3c, !PT ;  /* 0x0000004006077812 */ /* 0x000fe200078e3cff */
[----:B------:R-:W-:Y:S01]  /*5b730*/  CS2R R34, SRZ ;  /* 0x0000000000227805 */ /* 0x000fe2000001ff00 */
[----:B------:R-:W-:Y:S01]  /*5b740*/  SHF.L.U64.HI R0, R252, 0x2, R0 ;  /* 0x00000002fc007819 */ /* 0x000fe20000010200 */
[----:B------:R-:W-:Y:S01]  /*5b750*/  CS2R R36, SRZ ;  /* 0x0000000000247805 */ /* 0x000fe2000001ff00 */
        /* <DEDUP_REMOVED lines=9> */
[----:B--2---:R-:W-:-:S02]  /*5b7f0*/  LOP3.LUT R6, R6, 0x60, RZ, 0x3c, !PT ;  /* 0x0000006006067812 */ /* 0x004fc400078e3cff */
.L_x_1:
[----:B------:R-:W2:Y:S01]  /*5b800*/  LDL.LU R3, [R1+0x1684] ;  /* 0x0016840001037983 */ /* 0x000ea20000300800 */
[----:B------:R-:W-:-:S04]  /*5b810*/  DEPBAR.LE SB0, 0x2 ;  /* 0x000080800000791a */ /* 0x000fc80000000000 */
[----:B------:R-:W3:Y:S04]  /*5b820*/  LDL R8, [R1+0x3014] ;  /* 0x0030140001087983 */ /* 0x000ee80000100800 */
[----:B-----5:R-:W-:Y:S04]  /*5b830*/  STL [R1+0x54f4], R48 ;  /* 0x0054f43001007387 */ /* 0x020fe80000100800 */
[----:B------:R-:W-:Y:S04]  /*5b840*/  STL [R1+0x54f0], R49 ;  /* 0x0054f03101007387 */ /* 0x000fe80000100800 */
[----:B------:R-:W-:Y:S04]  /*5b850*/  STL [R1+0x54ec], R50 ;  /* 0x0054ec3201007387 */ /* 0x000fe80000100800 */
[----:B------:R-:W-:Y:S04]  /*5b860*/  STL [R1+0x54e8], R51 ;  /* 0x0054e83301007387 */ /* 0x000fe80000100800 */
[----:B------:R-:W-:Y:S04]  /*5b870*/  STL [R1+0x54e4], R248 ;  /* 0x0054e4f801007387 */ /* 0x000fe80000100800 */
[----:B------:R-:W-:Y:S04]  /*5b880*/  STL [R1+0x54e0], R249 ;  /* 0x0054e0f901007387 */ /* 0x000fe80000100800 */
[----:B------:R-:W-:Y:S04]  /*5b890*/  STL [R1+0x54dc], R250 ;  /* 0x0054dcfa01007387 */ /* 0x000fe80000100800 */
[----:B------:R-:W-:Y:S04]  /*5b8a0*/  STL [R1+0x54d8], R251 ;  /* 0x0054d8fb01007387 */ /* 0x000fe80000100800 */
[----:B------:R-:W-:Y:S04]  /*5b8b0*/  STL [R1+0x3a70], R2 ;  /* 0x003a700201007387 */ /* 0x000fe80000100800 */
[----:B------:R1:W-:Y:S04]  /*5b8c0*/  STL [R1+0x3a6c], R0 ;  /* 0x003a6c0001007387 */ /* 0x0003e80000100800 */
[----:B------:R-:W4:Y:S04]  /*5b8d0*/  S2R R4, SR_TID.X ;  /* 0x0000000000047919 */ /* 0x000f280000002100 */
[----:B------:R-:W1:Y:S01]  /*5b8e0*/  S2R R9, SR_TID.X ;  /* 0x0000000000097919 */ /* 0x000e620000002100 */
[----:B----4-:R-:W-:-:S02]  /*5b8f0*/  LOP3.LUT R5, R4, 0x1c, RZ, 0xc0, !PT ;  /* 0x0000001c04057812 */ /* 0x010fc400078ec0ff */
[----:B------:R-:W-:Y:S02]  /*5b900*/  LOP3.LUT R4, R4, 0x3, RZ, 0xc0, !PT ;  /* 0x0000000304047812 */ /* 0x000fe400078ec0ff */
[C---:B-1----:R-:W-:Y:S02]  /*5b910*/  LOP3.LUT R7, R9.reuse, 0x1c, RZ, 0xc0, !PT ;  /* 0x0000001c09077812 */ /* 0x042fe400078ec0ff */
[C---:B------:R-:W-:Y:S01]  /*5b920*/  LOP3.LUT R6, R9.reuse, 0x3, RZ, 0xc0, !PT ;  /* 0x0000000309067812 */ /* 0x040fe200078ec0ff */
[----:B------:R-:W-:Y:S01]  /*5b930*/  IMAD R4, R4, 0x420, R5 ;  /* 0x0000042004047824 */ /* 0x000fe200078e0205 */
[C---:B------:R-:W-:Y:S02]  /*5b940*/  LOP3.LUT R5, R9.reuse, 0x1c, RZ, 0xc0, !PT ;  /* 0x0000001c09057812 */ /* 0x040fe400078ec0ff */
[----:B------:R-:W-:Y:S01]  /*5b950*/  LOP3.LUT R10, R9, 0x1c, RZ, 0xc0, !PT ;  /* 0x0000001c090a7812 */ /* 0x000fe200078ec0ff */
[----:B------:R-:W-:-:S05]  /*5b960*/  IMAD R6, R6, 0x420, R7 ;  /* 0x0000042006067824 */ /* 0x000fca00078e0207 */
[----:B------:R-:W-:Y:S01]  /*5b970*/  LOP3.LUT R6, R6, 0x40, RZ, 0x3c, !PT ;  /* 0x0000004006067812 */ /* 0x000fe200078e3cff */
[----:B------:R-:W-:Y:S01]  /*5b980*/  BAR.SYNC.DEFER_BLOCKING 0x0 ;  /* 0x0000000000007b1d */ /* 0x000fe20000010000 */
[----:B--2---:R-:W-:-:S04]  /*5b990*/  IADD3 R3, R3, 0x1, RZ ;  /* 0x0000000103037810 */ /* 0x004fc80007ffe0ff */
[----:B------:R-:W-:-:S04]  /*5b9a0*/  ISETP.GT.AND P0, PT, R3, 0x1, PT ;  /* 0x000000010300780c */ /* 0x000fc80003f04270 */
[----:B------:R-:W-:-:S04]  /*5b9b0*/  SEL R0, R3, RZ, !P0 ;  /* 0x000000ff03007207 */ /* 0x000fc80004000000 */
[C---:B------:R-:W-:Y:S01]  /*5b9c0*/  LEA R252, R0.reuse, R4, 0x11 ;  /* 0x0000000400fc7211 */ /* 0x040fe200078e88ff */
[----:B------:R-:W-:Y:S01]  /*5b9d0*/  STL [R1+0x1684], R0 ;  /* 0x0016840001007387 */ /* 0x000fe20000100800 */
[C---:B------:R-:W-:Y:S01]  /*5b9e0*/  LOP3.LUT R4, R9.reuse, 0x3, RZ, 0xc0, !PT ;  /* 0x0000000309047812 */ /* 0x040fe200078ec0ff */
[C---:B---3--:R-:W-:Y:S01]  /*5b9f0*/  IMAD R2, R0.reuse, 0x40000, R8 ;  /* 0x0004000000027824 */ /* 0x048fe200078e0208 */
[----:B------:R-:W-:Y:S01]  /*5ba00*/  LOP3.LUT R9, R9, 0x3, RZ, 0xc0, !PT ;  /* 0x0000000309097812 */ /* 0x000fe200078ec0ff */
[----:B------:R-:W2:Y:S01]  /*5ba10*/  LDL.LU.64 R64, [R1+0x16b0] ;  /* 0x0016b00001407983 */ /* 0x000ea20000300a00 */
[----:B------:R-:W-:Y:S02]  /*5ba20*/  IMAD R48, R0, 0x20000, R6 ;  /* 0x0002000000307824 */ /* 0x000fe400078e0206 */
[----:B------:R-:W-:Y:S01]  /*5ba30*/  IMAD R4, R4, 0x420, R5 ;  /* 0x0000042004047824 */ /* 0x000fe200078e0205 */
[----:B------:R-:W2:Y:S01]  /*5ba40*/  LDL.LU.64 R66, [R1+0x16b8] ;  /* 0x0016b80001427983 */ /* 0x000ea20000300a00 */
[----:B------:R-:W-:-:S03]  /*5ba50*/  IMAD R9, R9, 0x420, R10 ;  /* 0x0000042009097824 */ /* 0x000fc600078e020a */
[----:B------:R-:W3:Y:S01]  /*5ba60*/  LDL.LU.64 R80, [R1+0x16a0] ;  /* 0x0016a00001507983 */ /* 0x000ee20000300a00 */
[----:B------:R-:W-:Y:S02]  /*5ba70*/  LOP3.LUT R4, R4, 0x60, RZ, 0x3c, !PT ;  /* 0x0000006004047812 */ /* 0x000fe400078e3cff */
[----:B------:R-:W-:Y:S01]  /*5ba80*/  LOP3.LUT R9, R9, 0x20, RZ, 0x3c, !PT ;  /* 0x0000002009097812 */ /* 0x000fe200078e3cff */
[----:B------:R-:W3:Y:S02]  /*5ba90*/  LDL.LU.64 R82, [R1+0x16a8] ;  /* 0x0016a80001527983 */ /* 0x000ee40000300a00 */
[C---:B------:R-:W-:Y:S02]  /*5baa0*/  IMAD R95, R0.reuse, 0x20000, R4 ;  /* 0x00020000005f7824 */ /* 0x040fe400078e0204 */
[----:B------:R-:W4:Y:S01]  /*5bab0*/  LDL.LU.64 R76, [R1+0x1690] ;  /* 0x00169000014c7983 */ /* 0x000f220000300a00 */
[----:B------:R-:W-:-:S03]  /*5bac0*/  IMAD R3, R0, 0x20000, R9 ;  /* 0x0002000000037824 */ /* 0x000fc600078e0209 */
[----:B------:R-:W4:Y:S04]  /*5bad0*/  LDL.LU.64 R78, [R1+0x1698] ;  /* 0x00169800014e7983 */ /* 0x000f280000300a00 */
[----:B------:R-:W3:Y:S04]  /*5bae0*/  LDL.LU.64 R60, [R1+0x1670] ;  /* 0x00167000013c7983 */ /* 0x000ee80000300a00 */
[----:B------:R-:W3:Y:S04]  /*5baf0*/  LDL.LU.64 R62, [R1+0x1678] ;  /* 0x00167800013e7983 */ /* 0x000ee80000300a00 */
[----:B------:R-:W1:Y:S04]  /*5bb00*/  LDSM.16.M88.4 R216, [R2+0x8000] ;  /* 0x0080000002d8783b */ /* 0x000e680000000200 */
[----:B------:R-:W1:Y:S04]  /*5bb10*/  LDSM.16.M88.4 R124, [R2+0xc000] ;  /* 0x00c00000027c783b */ /* 0x000e680000000200 */
[----:B------:R-:W-:Y:S04]  /*5bb20*/  LDS R56, [R252+0x80000] ;  /* 0x08000000fc387984 */ /* 0x000fe80000000800 */
[----:B------:R-:W-:Y:S04]  /*5bb30*/  LDS R58, [R252+0x81000] ;  /* 0x08100000fc3a7984 */ /* 0x000fe80000000800 */
[----:B------:R-:W-:Y:S04]  /*5bb40*/  LDS R57, [R3+0x80000] ;  /* 0x0800000003397984 */ /* 0x000fe80000000800 */
[----:B------:R-:W-:Y:S04]  /*5bb50*/  LDS R59, [R3+0x81000] ;  /* 0x08100000033b7984 */ /* 0x000fe80000000800 */
[----:B------:R-:W-:Y:S04]  /*5bb60*/  LDSM.16.M88.4 R24, [R2] ;  /* 0x000000000218783b */ /* 0x000fe80000000200 */
[----:B------:R-:W1:Y:S04]  /*5bb70*/  LDSM.16.M88.4 R120, [R2+0x10000] ;  /* 0x010000000278783b */ /* 0x000e680000000200 */
        /* <DEDUP_REMOVED lines=11> */
[----:B------:R-:W3:Y:S04]  /*5bc30*/  LDL.LU.64 R72, [R1+0x1660] ;  /* 0x0016600001487983 */ /* 0x000ee80000300a00 */
[----:B------:R-:W3:Y:S04]  /*5bc40*/  LDL.LU.64 R74, [R1+0x1668] ;  /* 0x00166800014a7983 */ /* 0x000ee80000300a00 */
[----:B------:R-:W-:Y:S04]  /*5bc50*/  STL [R1+0xb30], R48 ;  /* 0x000b303001007387 */ /* 0x000fe80000100800 */
[----:B------:R-:W-:Y:S04]  /*5bc60*/  STL [R1+0xb34], R95 ;  /* 0x000b345f01007387 */ /* 0x000fe80000100800 */
[----:B-1----:R-:W-:Y:S04]  /*5bc70*/  STL [R1+0x5420], R218 ;  /* 0x005420da01007387 */ /* 0x002fe80000100800 */
        /* <DEDUP_REMOVED lines=26> */
[----:B------:R1:W-:Y:S04]  /*5be20*/  STL [R1+0x5470], R107 ;  /* 0x0054706b01007387 */ /* 0x0003e80000100800 */
[----:B------:R-:W-:Y:S04]  /*5be30*/  STL [R1+0x4b68], R2 ;  /* 0x004b680201007387 */ /* 0x000fe80000100800 */
[----:B------:R-:W1:Y:S04]  /*5be40*/  LDSM.16.M88.4 R4, [R2+0x4000] ;  /* 0x004000000204783b */ /* 0x000e680000000200 */
[----:B------:R-:W-:Y:S04]  /*5be50*/  LDS R52, [R48+0x80000] ;  /* 0x0800000030347984 */ /* 0x000fe80000000800 */
[----:B------:R-:W-:Y:S04]  /*5be60*/  LDS R54, [R48+0x81000] ;  /* 0x0810000030367984 */ /* 0x000fe80000000800 */
[----:B------:R-:W-:Y:S04]  /*5be70*/  LDS R53, [R95+0x80000] ;  /* 0x080000005f357984 */ /* 0x000fe80000000800 */
[----:B------:R-:W1:Y:S04]  /*5be80*/  LDS R55, [R95+0x81000] ;  /* 0x081000005f377984 */ /* 0x000e680000000800 */
[----:B------:R-:W-:Y:S04]  /*5be90*/  LDS R93, [R95+0x80080] ;  /* 0x080080005f5d7984 */ /* 0x000fe80000000800 */
        /* <DEDUP_REMOVED lines=9> */
[----:B------:R-:W-:Y:S01]  /*5bf30*/  LDS R236, [R252+0x80180] ;  /* 0x08018000fcec7984 */ /* 0x000fe20000000800 */
[----:B--2---:R-:W-:Y:S03]  /*5bf40*/  HMMA.1688.F32.TF32 R64, R56, R24, R64 ;  /* 0x000000183840723c */ /* 0x004fe60000081040 */
[----:B------:R-:W-:Y:S04]  /*5bf50*/  LDS R238, [R252+0x81180] ;  /* 0x08118000fcee7984 */ /* 0x000fe80000000800 */
[----:B------:R-:W-:Y:S04]  /*5bf60*/  LDS R237, [R3+0x80180] ;  /* 0x0801800003ed7984 */ /* 0x000fe80000000800 */
[----:B------:R-:W-:Y:S04]  /*5bf70*/  LDS R239, [R3+0x81180] ;  /* 0x0811800003ef7984 */ /* 0x000fe80000000800 */
[----:B------:R-:W-:Y:S04]  /*5bf80*/  LDS R228, [R48+0x80180] ;  /* 0x0801800030e47984 */ /* 0x000fe80000000800 */
[----:B------:R-:W-:Y:S05]  /*5bf90*/  LDS R230, [R48+0x81180] ;  /* 0x0811800030e67984 */ /* 0x000fea0000000800 */
[----:B------:R-:W-:Y:S01]  /*5bfa0*/  IMAD.MOV.U32 R49, RZ, RZ, R64 ;  /* 0x000000ffff317224 */ /* 0x000fe200078e0040 */
[----:B------:R-:W-:Y:S01]  /*5bfb0*/  MOV R51, R66 ;  /* 0x0000004200337202 */ /* 0x000fe20000000f00 */
[----:B------:R-:W-:-:S02]  /*5bfc0*/  IMAD.MOV.U32 R50, RZ, RZ, R65 ;  /* 0x000000ffff327224 */ /* 0x000fc400078e0041 */
[----:B------:R-:W-:Y:S01]  /*5bfd0*/  IMAD.MOV.U32 R248, RZ, RZ, R67 ;  /* 0x000000fffff87224 */ /* 0x000fe200078e0043 */
[----:B------:R-:W2:Y:S04]  /*5bfe0*/  LDL.LU.64 R64, [R1+0x1650] ;  /* 0x0016500001407983 */ /* 0x000ea80000300a00 */
[----:B------:R-:W2:Y:S01]  /*5bff0*/  LDL.LU.64 R66, [R1+0x1658] ;  /* 0x0016580001427983 */ /* 0x000ea20000300a00 */
[C---:B----4-:R-:W-:Y:S08]  /*5c000*/  HMMA.1688.F32.TF32 R76, R56.reuse, R216, R76 ;  /* 0x000000d8384c723c */ /* 0x050ff0000008104c */
[----:B---3--:R-:W-:Y:S11]  /*5c010*/  HMMA.1688.F32.TF32 R60, R56, R124, R60 ;  /* 0x0000007c383c723c */ /* 0x008ff6000008103c */
[----:B------:R-:W-:Y:S04]  /*5c020*/  @!UPT UIADD3 URZ, URZ, URZ, URZ ;  /* 0x0000003f3f3ff290 */ /* 0x000fe8000fffe03f */
[----:B------:R3:W-:Y:S04]  /*5c030*/  STL.64 [R1+0x50], R76 ;  /* 0x0000504c01007387 */ /* 0x0007e80000100a00 */
[----:B------:R4:W-:Y:S05]  /*5c040*/  STL.64 [R1+0x58], R78 ;  /* 0x0000584e01007387 */ /* 0x0009ea0000100a00 */
[----:B-1----:R-:W-:Y:S01]  /*5c050*/  IMAD.MOV.U32 R106, RZ, RZ, R60 ;  /* 0x000000ffff6a7224 */ /* 0x002fe200078e003c */
[----:B------:R-:W-:Y:S01]  /*5c060*/  MOV R107, R61 ;  /* 0x0000003d006b7202 */ /* 0x000fe20000000f00 */
[----:B------:R-:W-:Y:S01]  /*5c070*/  IMAD.MOV.U32 R22, RZ, RZ, R62 ;  /* 0x000000ffff167224 */ /* 0x000fe200078e003e */
[----:B------:R-:W3:Y:S01]  /*5c080*/  LDL.LU.64 R60, [R1+0x1640] ;  /* 0x00164000013c7983 */ /* 0x000ee20000300a00 */
[----:B------:R-:W-:-:S03]  /*5c090*/  IMAD.MOV.U32 R23, RZ, RZ, R63 ;  /* 0x000000ffff177224 */ /* 0x000fc600078e003f */
[----:B------:R-:W3:Y:S04]  /*5c0a0*/  LDL.LU.64 R62, [R1+0x1648] ;  /* 0x00164800013e7983 */ /* 0x000ee80000300a00 */
[----:B------:R-:W-:Y:S04]  /*5c0b0*/  STL [R1+0x548c], R107 ;  /* 0x00548c6b01007387 */ /* 0x000fe80000100800 */
[----:B------:R-:W-:Y:S04]  /*5c0c0*/  STL [R1+0x5488], R106 ;  /* 0x0054886a01007387 */ /* 0x000fe80000100800 */
[----:B------:R-:W-:Y:S01]  /*5c0d0*/  STL [R1+0x5484], R22 ;  /* 0x0054841601007387 */ /* 0x000fe20000100800 */
[----:B------:R-:W-:Y:S03]  /*5c0e0*/  HMMA.1688.F32.TF32 R72, R56, R120, R72 ;  /* 0x000000783848723c */ /* 0x000fe60000081048 */
[----:B------:R-:W-:Y:S11]  /*5c0f0*/  STL [R1+0x5480], R23 ;  /* 0x0054801701007387 */ /* 0x000ff60000100800 */
[----:B------:R-:W-:Y:S10]  /*5c100*/  @!UPT UIADD3 URZ, URZ, URZ, URZ ;  /* 0x0000003f3f3ff290 */ /* 0x000ff4000fffe03f */
[----:B------:R-:W-:Y:S02]  /*5c110*/  IMAD.MOV.U32 R10, RZ, RZ, R72 ;  /* 0x000000ffff0a7224 */ /* 0x000fe400078e0048 */
[----:B------:R-:W-:Y:S02]  /*5c120*/  IMAD.MOV.U32 R11, RZ, RZ, R73 ;  /* 0x000000ffff0b7224 */ /* 0x000fe400078e0049 */
[----:B------:R-:W-:Y:S01]  /*5c130*/  IMAD.MOV.U32 R31, RZ, RZ, R75 ;  /* 0x000000ffff1f7224 */ /* 0x000fe200078e004b */
[----:B------:R-:W4:Y:S01]  /*5c140*/  LDL.LU.64 R72, [R1+0x1630] ;  /* 0x0016300001487983 */ /* 0x000f220000300a00 */
[----:B------:R-:W-:-:S03]  /*5c150*/  IMAD.MOV.U32 R30, RZ, RZ, R74 ;  /* 0x000000ffff1e7224 */ /* 0x000fc600078e004a */
[----:B------:R-:W4:Y:S04]  /*5c160*/  LDL.LU.64 R74, [R1+0x1638] ;  /* 0x00163800014a7983 */ /* 0x000f280000300a00 */
[----:B------:R-:W-:Y:S04]  /*5c170*/  STL [R1+0x5494], R31 ;  /* 0x0054941f01007387 */ /* 0x000fe80000100800 */
[----:B------:R-:W-:Y:S04]  /*5c180*/  STL [R1+0x5490], R30 ;  /* 0x0054901e01007387 */ /* 0x000fe80000100800 */
[----:B------:R-:W-:Y:S04]  /*5c190*/  STL [R1+0x547c], R11 ;  /* 0x00547c0b01007387 */ /* 0x000fe80000100800 */
[----:B------:R1:W-:Y:S01]  /*5c1a0*/  STL [R1+0x5478], R10 ;  /* 0x0054780a01007387 */ /* 0x0003e20000100800 */
[----:B--2---:R-:W-:Y:S11]  /*5c1b0*/  HMMA.1688.F32.TF32 R64, R56, R116, R64 ;  /* 0x000000743840723c */ /* 0x004ff60000081040 */
[----:B------:R-:W-:Y:S11]  /*5c1c0*/  @!UPT UIADD3 URZ, URZ, URZ, URZ ;  /* 0x0000003f3f3ff290 */ /* 0x000ff6000fffe03f */
[----:B------:R-:W-:Y:S02]  /*5c1d0*/  @!UPT UIADD3 URZ, URZ, URZ, URZ ;  /* 0x0000003f3f3ff290 */ /* 0x000fe4000fffe03f */
[----:B------:R-:W-:Y:S01]  /*5c1e0*/  MOV R18, R64 ;  /* 0x0000004000127202 */ /* 0x000fe20000000f00 */
[----:B------:R-:W-:Y:S02]  /*5c1f0*/  IMAD.MOV.U32 R19, RZ, RZ, R65 ;  /* 0x000000ffff137224 */ /* 0x000fe400078e0041 */
[----:B------:R-:W-:Y:S01]  /*5c200*/  IMAD.MOV.U32 R14, RZ, RZ, R66 ;  /* 0x000000ffff0e7224 */ /* 0x000fe200078e0042 */
[----:B------:R-:W2:Y:S01]  /*5c210*/  LDL.LU.64 R64, [R1+0x1700] ;  /* 0x0017000001407983 */ /* 0x000ea20000300a00 */
[----:B------:R-:W-:-:S03]  /*5c220*/  IMAD.MOV.U32 R15, RZ, RZ, R67 ;  /* 0x000000ffff0f7224 */ /* 0x000fc600078e0043 */
[----:B------:R-:W2:Y:S01]  /*5c230*/  LDL.LU.64 R66, [R1+0x1708] ;  /* 0x0017080001427983 */ /* 0x000ea20000300a00 */
[----:B---3--:R-:W-:Y:S03]  /*5c240*/  HMMA.1688.F32.TF32 R60, R56, R112, R60 ;  /* 0x00000070383c723c */ /* 0x008fe6000008103c */
[----:B------:R3:W-:Y:S04]  /*5c250*/  STL [R1+0x54a4], R15 ;  /* 0x0054a40f01007387 */ /* 0x0007e80000100800 */
[----:B------:R1:W-:Y:S04]  /*5c260*/  STL [R1+0x54a0], R14 ;  /* 0x0054a00e01007387 */ /* 0x0003e80000100800 */
[----:B------:R1:W-:Y:S04]  /*5c270*/  STL [R1+0x549c], R19 ;  /* 0x00549c1301007387 */ /* 0x0003e80000100800 */
[----:B------:R1:W-:Y:S09]  /*5c280*/  STL [R1+0x5498], R18 ;  /* 0x0054981201007387 */ /* 0x0003f20000100800 */
[----:B------:R-:W-:Y:S01]  /*5c290*/  IMAD.MOV.U32 R70, RZ, RZ, R60 ;  /* 0x000000ffff467224 */ /* 0x000fe200078e003c */
[----:B------:R-:W-:Y:S01]  /*5c2a0*/  MOV R99, R63 ;  /* 0x0000003f00637202 */ /* 0x000fe20000000f00 */
[----:B------:R-:W-:-:S02]  /*5c2b0*/  IMAD.MOV.U32 R71, RZ, RZ, R61 ;  /* 0x000000ffff477224 */ /* 0x000fc400078e003d */
[----:B------:R-:W-:Y:S01]  /*5c2c0*/  IMAD.MOV.U32 R98, RZ, RZ, R62 ;  /* 0x000000ffff627224 */ /* 0x000fe200078e003e */
[----:B------:R-:W3:Y:S04]  /*5c2d0*/  LDL.LU.64 R60, [R1+0x16f0] ;  /* 0x0016f000013c7983 */ /* 0x000ee80000300a00 */
[----:B------:R-:W3:Y:S01]  /*5c2e0*/  LDL.LU.64 R62, [R1+0x16f8] ;  /* 0x0016f800013e7983 */ /* 0x000ee20000300a00 */
[----:B------:R-:W-:Y:S03]  /*5c2f0*/  HMMA.1688.F32.TF32 R80, R56, R4, R80 ;  /* 0x000000043850723c */ /* 0x000fe60000081050 */
[----:B------:R-:W-:Y:S04]  /*5c300*/  STL [R1+0x54b4], R99 ;  /* 0x0054b46301007387 */ /* 0x000fe80000100800 */
[----:B------:R-:W-:Y:S04]  /*5c310*/  STL [R1+0x54b0], R98 ;  /* 0x0054b06201007387 */ /* 0x000fe80000100800 */
[----:B------:R-:W-:Y:S04]  /*5c320*/  STL [R1+0x54ac], R71 ;  /* 0x0054ac4701007387 */ /* 0x000fe80000100800 */
[----:B------:R-:W-:Y:S09]  /*5c330*/  STL [R1+0x54a8], R70 ;  /* 0x0054a84601007387 */ /* 0x000ff20000100800 */
[----:B------:R-:W-:-:S02]  /*5c340*/  IMAD.MOV.U32 R249, RZ, RZ, R80 ;  /* 0x000000fffff97224 */ /* 0x000fc400078e0050 */
[----:B------:R-:W-:Y:S02]  /*5c350*/  IMAD.MOV.U32 R250, RZ, RZ, R81 ;  /* 0x000000fffffa7224 */ /* 0x000fe400078e0051 */
[----:B------:R-:W-:Y:S01]  /*5c360*/  IMAD.MOV.U32 R251, RZ, RZ, R82 ;  /* 0x000000fffffb7224 */ /* 0x000fe200078e0052 */
[----:B------:R-:W3:Y:S01]  /*5c370*/  LDL.LU.64 R80, [R1+0x1770] ;  /* 0x0017700001507983 */ /* 0x000ee20000300a00 */
[----:B------:R-:W-:-:S03]  /*5c380*/  IMAD.MOV.U32 R2, RZ, RZ, R83 ;  /* 0x000000ffff027224 */ /* 0x000fc600078e0053 */
[----:B------:R-:W3:Y:S04]  /*5c390*/  LDL.LU.64 R82, [R1+0x1778] ;  /* 0x0017780001527983 */ /* 0x000ee80000300a00 */
[----:B------:R-:W3:Y:S04]  /*5c3a0*/  LDL.LU.64 R76, [R1+0x1760] ;  /* 0x00176000014c7983 */ /* 0x000ee80000300a00 */
[----:B----4-:R-:W4:Y:S01]  /*5c3b0*/  LDL.LU.64 R78, [R1+0x1768] ;  /* 0x00176800014e7983 */ /* 0x010f220000300a00 */
[C---:B------:R-:W-:Y:S11]  /*5c3c0*/  HMMA.1688.F32.TF32 R72, R56.reuse, R108, R72 ;  /* 0x0000006c3848723c */ /* 0x040ff60000081048 */
[----:B------:R-:W-:Y:S11]  /*5c3d0*/  @!UPT UIADD3 URZ, URZ, URZ, URZ ;  /* 0x0000003f3f3ff290 */ /* 0x000ff6000fffe03f */
[----:B------:R-:W-:Y:S02]  /*5c3e0*/  @!UPT UIADD3 URZ, URZ, URZ, URZ ;  /* 0x0000003f3f3ff290 */ /* 0x000fe4000fffe03f */
[----:B-1----:R-:W-:Y:S02]  /*5c3f0*/  IMAD.MOV.U32 R10, RZ, RZ, R75 ;  /* 0x000000ffff0a7224 */ /* 0x002fe400078e004b */
[----:B------:R-:W-:Y:S02]  /*5c400*/  IMAD.MOV.U32 R11, RZ, RZ, R74 ;  /* 0x000000ffff0b7224 */ /* 0x000fe400078e004a */
[----:B------:R-:W-:Y:S02]  /*5c410*/  IMAD.MOV.U32 R22, RZ, RZ, R72 ;  /* 0x000000ffff167224 */ /* 0x000fe400078e0048 */
[----:B------:R-:W-:Y:S02]  /*5c420*/  IMAD.MOV.U32 R23, RZ, RZ, R73 ;  /* 0x000000ffff177224 */ /* 0x000fe400078e0049 */
[----:B------:R-:W4:Y:S04]  /*5c430*/  LDL.LU.64 R72, [R1+0x17a0] ;  /* 0x0017a00001487983 */ /* 0x000f280000300a00 */
[----:B------:R-:W4:Y:S04]  /*5c440*/  LDL.LU.64 R74, [R1+0x17a8] ;  /* 0x0017a800014a7983 */ /* 0x000f280000300a00 */
[----:B------:R1:W-:Y:S04]  /*5c450*/  STL [R1+0x54c4], R10 ;  /* 0x0054c40a01007387 */ /* 0x0003e80000100800 */
[----:B------:R-:W-:Y:S04]  /*5c460*/  STL [R1+0x54c0], R11 ;  /* 0x0054c00b01007387 */ /* 0x000fe80000100800 */
[----:B------:R-:W-:Y:S04]  /*5c470*/  STL [R1+0x54bc], R23 ;  /* 0x0054bc1701007387 */ /* 0x000fe80000100800 */
[----:B------:R1:W-:Y:S01]  /*5c480*/  STL [R1+0x54b8], R22 ;  /* 0x0054b81601007387 */ /* 0x0003e20000100800 */
[C---:B--2---:R-:W-:Y:S11]  /*5c490*/  HMMA.1688.F32.TF32 R64, R56.reuse, R96, R64 ;  /* 0x000000603840723c */ /* 0x044ff60000081040 */
[----:B------:R-:W-:Y:S11]  /*5c4a0*/  @!UPT UIADD3 URZ, URZ, URZ, URZ ;  /* 0x0000003f3f3ff290 */ /* 0x000ff6000fffe03f */
[----:B------:R-:W-:Y:S02]  /*5c4b0*/  @!UPT UIADD3 URZ, URZ, URZ, URZ ;  /* 0x0000003f3f3ff290 */ /* 0x000fe4000fffe03f */
[----:B------:R-:W-:Y:S01]  /*5c4c0*/  IMAD.MOV.U32 R31, RZ, RZ, R64 ;  /* 0x000000ffff1f7224 */ /* 0x000fe200078e0040 */
[----:B------:R-:W-:Y:S01]  /*5c4d0*/  MOV R107, R66 ;  /* 0x00000042006b7202 */ /* 0x000fe20000000f00 */
[----:B------:R-:W-:Y:S02]  /*5c4e0*/  IMAD.MOV.U32 R30, RZ, RZ, R65 ;  /* 0x000000ffff1e7224 */ /* 0x000fe400078e0041 */
[----:B------:R-:W-:Y:S01]  /*5c4f0*/  IMAD.MOV.U32 R106, RZ, RZ, R67 ;  /* 0x000000ffff6a7224 */ /* 0x000fe200078e0043 */
[----:B------:R-:W2:Y:S04]  /*5c500*/  LDL.LU.64 R64, [R1+0x1790] ;  /* 0x0017900001407983 */ /* 0x000ea80000300a00 */
[----:B------:R-:W2:Y:S01]  /*5c510*/  LDL.LU.64 R66, [R1+0x1798] ;  /* 0x0017980001427983 */ /* 0x000ea20000300a00 */
[----:B---3--:R-:W-:Y:S03]  /*5c520*/  HMMA.1688.F32.TF32 R60, R56, R68, R60 ;  /* 0x00000044383c723c */ /* 0x008fe6000008103c */
[----:B------:R3:W-:Y:S04]  /*5c530*/  STL [R1+0x54d4], R106 ;  /* 0x0054d46a01007387 */ /* 0x0007e80000100800 */
[----:B------:R-:W-:Y:S04]  /*5c540*/  STL [R1+0x54d0], R107 ;  /* 0x0054d06b01007387 */ /* 0x000fe80000100800 */
[----:B------:R1:W-:Y:S04]  /*5c550*/  STL [R1+0x54cc], R30 ;  /* 0x0054cc1e01007387 */ /* 0x0003e80000100800 */
[----:B------:R1:W-:Y:S09]  /*5c560*/  STL [R1+0x54c8], R31 ;  /* 0x0054c81f01007387 */ /* 0x0003f20000100800 */
[----:B------:R-:W-:-:S02]  /*5c570*/  IMAD.MOV.U32 R110, RZ, RZ, R60 ;  /* 0x000000ffff6e7224 */ /* 0x000fc400078e003c */
[----:B------:R-:W-:Y:S02]  /*5c580*/  IMAD.MOV.U32 R111, RZ, RZ, R61 ;  /* 0x000000ffff6f7224 */ /* 0x000fe400078e003d */
[----:B------:R-:W-:Y:S01]  /*5c590*/  IMAD.MOV.U32 R114, RZ, RZ, R62 ;  /* 0x000000ffff727224 */ /* 0x000fe200078e003e */
[----:B------:R-:W3:Y:S01]  /*5c5a0*/  LDL.LU.64 R60, [R1+0x17e0] ;  /* 0x0017e000013c7983 */ /* 0x000ee20000300a00 */
[----:B------:R-:W-:-:S03]  /*5c5b0*/  IMAD.MOV.U32 R115, RZ, RZ, R63 ;  /* 0x000000ffff737224 */ /* 0x000fc600078e003f */
[----:B------:R-:W3:Y:S04]  /*5c5c0*/  LDL.LU.64 R62, [R1+0x17e8] ;  /* 0x0017e800013e7983 */ /* 0x000ee80000300a00 */
[----:B------:R-:W3:Y:S04]  /*5c5d0*/  LDL.LU.64 R88, [R1+0x17d0] ;  /* 0x0017d00001587983 */ /* 0x000ee80000300a00 */
[----:B------:R-:W3:Y:S01]  /*5c5e0*/  LDL.LU.64 R90, [R1+0x17d8] ;  /* 0x0017d800015a7983 */ /* 0x000ee20000300a00 */
[----:B----4-:R-:W-:Y:S11]  /*5c5f0*/  HMMA.1688.F32.TF32 R76, R56, R8, R76 ;  /* 0x00000008384c723c */ /* 0x010ff6000008104c */
[----:B------:R-:W-:Y:S11]  /*5c600*/  @!UPT UIADD3 URZ, URZ, URZ, URZ ;  /* 0x0000003f3f3ff290 */ /* 0x000ff6000fffe03f */
[----:B------:R-:W-:Y:S02]  /*5c610*/  @!UPT UIADD3 URZ, URZ, URZ, URZ ;  /* 0x0000003f3f3ff290 */ /* 0x000fe4000fffe03f */
[----:B------:R-:W-:Y:S02]  /*5c620*/  IMAD.MOV.U32 R15, RZ, RZ, R76 ;  /* 0x000000ffff0f7224 */ /* 0x000fe400078e004c */
[----:B------:R-:W-:Y:S02]  /*5c630*/  IMAD.MOV.U32 R14, RZ, RZ, R77 ;  /* 0x000000ffff0e7224 */ /* 0x000fe400078e004d */
[----:B------:R-:W-:Y:S01]  /*5c640*/  IMAD.MOV.U32 R19, RZ, RZ, R78 ;  /* 0x000000ffff137224 */ /* 0x000fe200078e004e */
[----:B------:R-:W4:Y:S01]  /*5c650*/  LDL.LU.64 R76, [R1+0x30] ;  /* 0x00003000014c7983 */ /* 0x000f220000300a00 */
[----:B------:R-:W-:-:S03]  /*5c660*/  IMAD.MOV.U32 R18, RZ, RZ, R79 ;  /* 0x000000ffff127224 */ /* 0x000fc600078e004f */
[----:B------:R-:W4:Y:S04]  /*5c670*/  LDL.LU.64 R78, [R1+0x38] ;  /* 0x00003800014e7983 */ /* 0x000f280000300a00 */
[----:B------:R-:W4:Y:S04]  /*5c680*/  LDL.LU.64 R84, [R1+0x20] ;  /* 0x0000200001547983 */ /* 0x000f280000300a00 */
[----:B------:R-:W4:Y:S01]  /*5c690*/  LDL.LU.64 R86, [R1+0x28] ;  /* 0x0000280001567983 */ /* 0x000f220000300a00 */
[C---:B------:R-:W-:Y:S11]  /*5c6a0*/  HMMA.1688.F32.TF32 R80, R56.reuse, R28, R80 ;  /* 0x0000001c3850723c */ /* 0x040ff60000081050 */
[----:B------:R-:W-:Y:S11]  /*5c6b0*/  @!UPT UIADD3 URZ, URZ, URZ, URZ ;  /* 0x0000003f3f3ff290 */ /* 0x000ff6000fffe03f */
[----:B------:R-:W-:Y:S02]  /*5c6c0*/  @!UPT UIADD3 URZ, URZ, URZ, URZ ;  /* 0x0000003f3f3ff290 */ /* 0x000fe4000fffe03f */
[----:B------:R-:W-:Y:S01]  /*5c6d0*/  IMAD.MOV.U32 R118, RZ, RZ, R80 ;  /* 0x000000ffff767224 */ /* 0x000fe200078e0050 */
[----:B------:R-:W-:Y:S01]  /*5c6e0*/  MOV R218, R81 ;  /* 0x0000005100da7202 */ /* 0x000fe20000000f00 */
[----:B------:R-:W-:Y:S02]  /*5c6f0*/  IMAD.MOV.U32 R219, RZ, RZ, R82 ;  /* 0x000000ffffdb7224 */ /* 0x000fe400078e0052 */
[----:B------:R-:W-:Y:S01]  /*5c700*/  IMAD.MOV.U32 R119, RZ, RZ, R83 ;  /* 0x000000ffff777224 */ /* 0x000fe200078e0053 */
[C---:B--2---:R-:W-:Y:S11]  /*5c710*/  HMMA.1688.F32.TF32 R64, R56.reuse, R16, R64 ;  /* 0x000000103840723c */ /* 0x044ff60000081040 */
[----:B------:R-:W-:Y:S11]  /*5c720*/  @!UPT UIADD3 URZ, URZ, URZ, URZ ;  /* 0x0000003f3f3ff290 */ /* 0x000ff6000fffe03f */
[----:B------:R-:W-:Y:S02]  /*5c730*/  @!UPT UIADD3 URZ, URZ, URZ, URZ ;  /* 0x0000003f3f3ff290 */ /* 0x000fe4000fffe03f */
[----:B-1----:R-:W-:Y:S01]  /*5c740*/  IMAD.MOV.U32 R10, RZ, RZ, R64 ;  /* 0x000000ffff0a7224 */ /* 0x002fe200078e0040 */
[----:B------:R-:W-:Y:S01]  /*5c750*/  MOV R22, R67 ;  /* 0x0000004300167202 */ /* 0x000fe20000000f00 */
[----:B------:R-:W-:Y:S02]  /*5c760*/  IMAD.MOV.U32 R11, RZ, RZ, R65 ;  /* 0x000000ffff0b7224 */ /* 0x000fe400078e0041 */
[----:B------:R-:W-:Y:S01]  /*5c770*/  IMAD.MOV.U32 R23, RZ, RZ, R66 ;  /* 0x000000ffff177224 */ /* 0x000fe200078e0042 */
[----:B------:R-:W2:Y:S04]  /*5c780*/  LDL.LU.64 R64, [R1+0x10] ;  /* 0x0000100001407983 */ /* 0x000ea80000300a00 */
[----:B------:R-:W2:Y:S04]  /*5c790*/  LDL.LU.64 R66, [R1+0x18] ;  /* 0x0000180001427983 */ /* 0x000ea80000300a00 */
[----:B------:R-:W2:Y:S04]  /*5c7a0*/  LDL.LU.64 R80, [R1+0x240] ;  /* 0x0002400001507983 */ /* 0x000ea80000300a00 */
[----:B------:R-:W2:Y:S01]  /*5c7b0*/  LDL.LU.64 R82, [R1+0x248] ;  /* 0x0002480001527983 */ /* 0x000ea20000300a00 */
[----:B---3--:R-:W-:Y:S11]  /*5c7c0*/  HMMA.1688.F32.TF32 R60, R56, R20, R60 ;  /* 0x00000014383c723c */ /* 0x008ff6000008103c */
[----:B------:R-:W-:Y:S11]  /*5c7d0*/  @!UPT UIADD3 URZ, URZ, URZ, URZ ;  /* 0x0000003f3f3ff290 */ /* 0x000ff6000fffe03f */
[----:B------:R-:W-:Y:S02]  /*5c7e0*/  @!UPT UIADD3 URZ, URZ, URZ, URZ ;  /* 0x0000003f3f3ff290 */ /* 0x000fe4000fffe03f */
[----:B------:R-:W-:Y:S02]  /*5c7f0*/  IMAD.MOV.U32 R122, RZ, RZ, R60 ;  /* 0x000000ffff7a7224 */ /* 0x000fe400078e003c */
[----:B------:R-:W-:Y:S02]  /*5c800*/  IMAD.MOV.U32 R126, RZ, RZ, R61 ;  /* 0x000000ffff7e7224 */ /* 0x000fe400078e003d */
[----:B------:R-:W-:Y:S01]  /*5c810*/  IMAD.MOV.U32 R127, RZ, RZ, R62 ;  /* 0x000000ffff7f7224 */ /* 0x000fe200078e003e */
[----:B------:R-:W3:Y:S01]  /*5c820*/  LDL.LU.64 R60, [R1+0x230] ;  /* 0x00023000013c7983 */ /* 0x000ee20000300a00 */
[----:B------:R-:W-:-:S03]  /*5c830*/  IMAD.MOV.U32 R123, RZ, RZ, R63 ;  /* 0x000000ffff7b7224 */ /* 0x000fc600078e003f */
[----:B------:R-:W3:Y:S04]  /*5c840*/  LDL.LU.64 R62, [R1+0x238] ;  /* 0x00023800013e7983 */ /* 0x000ee80000300a00 */
[----:B------:R-:W3:Y:S04]  /*5c850*/  LDL.LU.64 R100, [R1+0x220] ;  /* 0x0002200001647983 */ /* 0x000ee80000300a00 */
[----:B------:R-:W3:Y:S01]  /*5c860*/  LDL.LU.64 R102, [R1+0x228] ;  /* 0x0002280001667983 */ /* 0x000ee20000300a00 */
[C---:B------:R-:W-:Y:S03]  /*5c870*/  HMMA.1688.F32.TF32 R72, R56.reuse, R12, R72 ;  /* 0x0000000c3848723c */ /* 0x040fe60000081048 */
[----:B------:R-:W3:Y:S04]  /*5c880*/  LDL.LU.64 R128, [R1+0x210] ;  /* 0x0002100001807983 */ /* 0x000ee80000300a00 */
[----:B------:R-:W3:Y:S01]  /*5c890*/  LDL.LU.64 R130, [R1+0x218] ;  /* 0x0002180001827983 */ /* 0x000ee20000300a00 */
[----:B------:R-:W-:Y:S11]  /*5c8a0*/  HMMA.1688.F32.TF32 R56, R56, R104, R88 ;  /* 0x000000683838723c */ /* 0x000ff60000081058 */
[----:B------:R-:W-:Y:S05]  /*5c8b0*/  @!UPT UIADD3 URZ, URZ, URZ, URZ ;  /* 0x0000003f3f3ff290 */ /* 0x000fea000fffe03f */
[----:B------:R-:W-:Y:S01]  /*5c8c0*/  MOV R99, R72 ;  /* 0x0000004800637202 */ /* 0x000fe20000000f00 */
[----:B------:R-:W-:Y:S02]  /*5c8d0*/  IMAD.MOV.U32 R98, RZ, RZ, R73 ;  /* 0x000000ffff627224 */ /* 0x000fe400078e0049 */
[----:B------:R-:W-:Y:S01]  /*5c8e0*/  IMAD.MOV.U32 R71, RZ, RZ, R74 ;  /* 0x000000ffff477224 */ /* 0x000fe200078e004a */
[----:B------:R-:W3:Y:S01]  /*5c8f0*/  LDL.LU.64 R72, [R1+0x190] ;  /* 0x0001900001487983 */ /* 0x000ee20000300a00 */
[----:B------:R-:W-:-:S03]  /*5c900*/  IMAD.MOV.U32 R70, RZ, RZ, R75 ;  /* 0x000000ffff467224 */ /* 0x000fc600078e004b */
[----:B------:R-:W3:Y:S01]  /*5c910*/  LDL.LU.64 R74, [R1+0x198] ;  /* 0x00019800014a7983 */ /* 0x000ee20000300a00 */
[----:B------:R-:W-:Y:S01]  /*5c920*/  IMAD.MOV.U32 R106, RZ, RZ, R56 ;  /* 0x000000ffff6a7224 */ /* 0x000fe200078e0038 */
[----:B------:R-:W-:Y:S01]  /*5c930*/  MOV R30, R58 ;  /* 0x0000003a001e7202 */ /* 0x000fe20000000f00 */
[----:B------:R-:W-:Y:S02]  /*5c940*/  IMAD.MOV.U32 R107, RZ, RZ, R57 ;  /* 0x000000ffff6b7224 */ /* 0x000fe400078e0039 */
[----:B------:R-:W-:Y:S02]  /*5c950*/  IMAD.MOV.U32 R31, RZ, RZ, R59 ;  /* 0x000000ffff1f7224 */ /* 0x000fe400078e003b */
[C---:B----4-:R-:W-:Y:S01]  /*5c960*/  HMMA.1688.F32.TF32 R56, R52.reuse, R24, R76 ;  /* 0x000000183438723c */ /* 0x050fe2000008104c */
[----:B------:R-:W4:Y:S04]  /*5c970*/  LDL.LU.64 R76, [R1+0x250] ;  /* 0x00025000014c7983 */ /* 0x000f280000300a00 */
[----:B------:R-:W4:Y:S11]  /*5c980*/  LDL.LU.64 R78, [R1+0x258] ;  /* 0x00025800014e7983 */ /* 0x000f360000300a00 */
[----:B------:R-:W-:Y:S07]  /*5c990*/  @!UPT UIADD3 URZ, URZ, URZ, URZ ;  /* 0x0000003f3f3ff290 */ /* 0x000fee000fffe03f */
[----:B------:R-:W-:Y:S04]  /*5c9a0*/  STL.64 [R1+0x350], R56 ;  /* 0x0003503801007387 */ /* 0x000fe80000100a00 */
[----:B------:R1:W-:Y:S04]  /*5c9b0*/  STL.64 [R1+0x358], R58 ;  /* 0x0003583a01007387 */ /* 0x0003e80000100a00 */
[----:B------:R-:W4:Y:S04]  /*5c9c0*/  LDL.LU.64 R88, [R1+0x260] ;  /* 0x0002600001587983 */ /* 0x000f280000300a00 */
[----:B------:R-:W4:Y:S01]  /*5c9d0*/  LDL.LU.64 R90, [R1+0x268] ;  /* 0x00026800015a7983 */ /* 0x000f220000300a00 */
[C---:B-1----:R-:W-:Y:S11]  /*5c9e0*/  HMMA.1688.F32.TF32 R56, R52.reuse, R4, R84 ;  /* 0x000000043438723c */ /* 0x042ff60000081054 */
[----:B------:R-:W-:Y:S11]  /*5c9f0*/  @!UPT UIADD3 URZ, URZ, URZ, URZ ;  /* 0x0000003f3f3ff290 */ /* 0x000ff6000fffe03f */
[----:B------:R-:W-:Y:S01]  /*5ca00*/  @!UPT UIADD3 URZ, URZ, URZ, URZ ;  /* 0x0000003f3f3ff290 */ /* 0x000fe2000fffe03f */
[----:B------:R-:W-:Y:S04]  /*5ca10*/  STL.64 [R1+0x330], R56 ;  /* 0x0003303801007387 */ /* 0x000fe80000100a00 */
[----:B------:R2:W-:Y:S04]  /*5ca20*/  STL.64 [R1+0x338], R58 ;  /* 0x0003383a01007387 */ /* 0x0005e80000100a00 */
[----:B------:R-:W4:Y:S04]  /*5ca30*/  LDL.LU.64 R84, [R1+0x280] ;  /* 0x0002800001547983 */ /* 0x000f280000300a00 */
[----:B------:R-:W4:Y:S01]  /*5ca40*/  LDL.LU.64 R86, [R1+0x288] ;  /* 0x0002880001567983 */ /* 0x000f220000300a00 */
[C---:B--2---:R-:W-:Y:S03]  /*5ca50*/  HMMA.1688.F32.TF32 R56, R52.reuse, R216, R64 ;  /* 0x000000d83438723c */ /* 0x044fe60000081040 */
[----:B------:R-:W-:Y:S04]  /*5ca60*/  LDS R64, [R252+0x80080] ;  /* 0x08008000fc407984 */ /* 0x000fe80000000800 */
[----:B------:R-:W-:Y:S04]  /*5ca70*/  LDS R66, [R252+0x81080] ;  /* 0x08108000fc427984 */ /* 0x000fe80000000800 */
[----:B------:R-:W-:Y:S04]  /*5ca80*/  LDS R65, [R3+0x80080] ;  /* 0x0800800003417984 */ /* 0x000fe80000000800 */
[----:B------:R-:W1:Y:S08]  /*5ca90*/  LDS R67, [R3+0x81080] ;  /* 0x0810800003437984 */ /* 0x000e700000000800 */
[----:B------:R-:W-:Y:S04]  /*5caa0*/  STL.64 [R1+0x320], R56 ;  /* 0x0003203801007387 */ /* 0x000fe80000100a00 */
[----:B------:R2:W-:Y:S02]  /*5cab0*/  STL.64 [R1+0x328], R58 ;  /* 0x0003283a01007387 */ /* 0x0005e40000100a00 */
[C---:B--2---:R-:W-:Y:S02]  /*5cac0*/  HMMA.1688.F32.TF32 R56, R52.reuse, R124, R80 ;  /* 0x0000007c3438723c */ /* 0x044fe40000081050 */
[----:B------:R-:W2:Y:S04]  /*5cad0*/  LDL.LU.64 R80, [R1+0x270] ;  /* 0x0002700001507983 */ /* 0x000ea80000300a00 */
[----:B------:R-:W2:Y:S11]  /*5cae0*/  LDL.LU.64 R82, [R1+0x278] ;  /* 0x0002780001527983 */ /* 0x000eb60000300a00 */
[----:B------:R-:W-:Y:S06]  /*5caf0*/  @!UPT UIADD3 URZ, URZ, URZ, URZ ;  /* 0x0000003f3f3ff290 */ /* 0x000fec000fffe03f */
[----:B------:R-:W-:Y:S04]  /*5cb00*/  STL.64 [R1+0x310], R56 ;  /* 0x0003103801007387 */ /* 0x000fe80000100a00 */
[----:B------:R3:W-:Y:S02]  /*5cb10*/  STL.64 [R1+0x318], R58 ;  /* 0x0003183a01007387 */ /* 0x0007e40000100a00 */
[C---:B---3--:R-:W-:Y:S02]  /*5cb20*/  HMMA.1688.F32.TF32 R56, R52.reuse, R120, R60 ;  /* 0x000000783438723c */ /* 0x048fe4000008103c */
[----:B------:R-:W3:Y:S04]  /*5cb30*/  LDL.LU.64 R60, [R1+0x8e0] ;  /* 0x0008e000013c7983 */ /* 0x000ee80000300a00 */
[----:B------:R-:W3:Y:S11]  /*5cb40*/  LDL.LU.64 R62, [R1+0x8e8] ;  /* 0x0008e800013e7983 */ /* 0x000ef60000300a00 */
[----:B------:R-:W-:Y:S06]  /*5cb50*/  @!UPT UIADD3 URZ, URZ, URZ, URZ ;  /* 0x0000003f3f3ff290 */ /* 0x000fec000fffe03f */
[----:B------:R-:W-:Y:S04]  /*5cb60*/  STL.64 [R1+0x2f0], R56 ;  /* 0x0002f03801007387 */ /* 0x000fe80000100a00 */
[----:B------:R1:W-:Y:S02]  /*5cb70*/  STL.64 [R1+0x2f8], R58 ;  /* 0x0002f83a01007387 */ /* 0x0003e40000100a00 */
[C---:B-1----:R-:W-:Y:S02]  /*5cb80*/  HMMA.1688.F32.TF32 R56, R52.reuse, R116, R100 ;  /* 0x000000743438723c */ /* 0x042fe40000081064 */
[----:B------:R-:W3:Y:S04]  /*5cb90*/  LDL.LU.64 R100, [R1+0x8d0] ;  /* 0x0008d00001647983 */ /* 0x000ee80000300a00 */
[----:B------:R-:W3:Y:S02]  /*5cba0*/  LDL.LU.64 R102, [R1+0x8d8] ;  /* 0x0008d80001667983 */ /* 0x000ee40000300a00 */
[C---:B------:R-:W-:Y:S11]  /*5cbb0*/  HMMA.1688.F32.TF32 R128, R52.reuse, R112, R128 ;  /* 0x000000703480723c */ /* 0x040ff60000081080 */
[----:B------:R-:W-:Y:S04]  /*5cbc0*/  @!UPT UIADD3 URZ, URZ, URZ, URZ ;  /* 0x0000003f3f3ff290 */ /* 0x000fe8000fffe03f */
[----:B------:R1:W-:Y:S04]  /*5cbd0*/  STL.64 [R1+0x2e0], R56 ;  /* 0x0002e03801007387 */ /* 0x0003e80000100a00 */
[----:B------:R1:W-:Y:S04]  /*5cbe0*/  STL.64 [R1+0x2e8], R58 ;  /* 0x0002e83a01007387 */ /* 0x0003e80000100a00 */
[----:B-1----:R-:W3:Y:S04]  /*5cbf0*/  LDL.LU.64 R56, [R1+0x8b0] ;  /* 0x0008b00001387983 */ /* 0x002ee80000300a00 */
[----:B------:R-:W3:Y:S04]  /*5cc00*/  LDL.LU.64 R58, [R1+0x8b8] ;  /* 0x0008b800013a7983 */ /* 0x000ee80000300a00 */
[----:B------:R-:W-:Y:S04]  /*5cc10*/  STL.64 [R1+0x2c0], R128 ;  /* 0x0002c08001007387 */ /* 0x000fe80000100a00 */
[----:B------:R1:W-:Y:S02]  /*5cc20*/  STL.64 [R1+0x2c8], R130 ;  /* 0x0002c88201007387 */ /* 0x0003e40000100a00 */
[C---:B-1----:R-:W-:Y:S02]  /*5cc30*/  HMMA.1688.F32.TF32 R128, R52.reuse, R108, R72 ;  /* 0x0000006c3480723c */ /* 0x042fe40000081048 */
[----:B------:R-:W3:Y:S04]  /*5cc40*/  LDL.LU.64 R72, [R1+0x790] ;  /* 0x0007900001487983 */ /* 0x000ee80000300a00 */
[----:B------:R-:W3:Y:S11]  /*5cc50*/  LDL.LU.64 R74, [R1+0x798] ;  /* 0x00079800014a7983 */ /* 0x000ef60000300a00 */
[----:B------:R-:W-:Y:S06]  /*5cc60*/  @!UPT UIADD3 URZ, URZ, URZ, URZ ;  /* 0x0000003f3f3ff290 */ /* 0x000fec000fffe03f */
[----:B------:R-:W-:Y:S04]  /*5cc70*/  STL.64 [R1+0x2b0], R128 ;  /* 0x0002b08001007387 */ /* 0x000fe80000100a00 */
[----:B------:R4:W-:Y:S02]  /*5cc80*/  STL.64 [R1+0x2b8], R130 ;  /* 0x0002b88201007387 */ /* 0x0009e40000100a00 */
[C---:B----4-:R-:W-:Y:S02]  /*5cc90*/  HMMA.1688.F32.TF32 R128, R52.reuse, R96, R76 ;  /* 0x000000603480723c */ /* 0x050fe4000008104c */
[----:B------:R-:W4:Y:S04]  /*5cca0*/  LDL.LU.64 R76, [R1+0x15d0] ;  /* 0x0015d000014c7983 */ /* 0x000f280000300a00 */
[----:B------:R-:W4:Y:S11]  /*5ccb0*/  LDL.LU.64 R78, [R1+0x15d8] ;  /* 0x0015d800014e7983 */ /* 0x000f360000300a00 */
[----:B------:R-:W-:Y:S06]  /*5ccc0*/  @!UPT UIADD3 URZ, URZ, URZ, URZ ;  /* 0x0000003f3f3ff290 */ /* 0x000fec000fffe03f */
[----:B------:R-:W-:Y:S04]  /*5ccd0*/  STL.64 [R1+0x2a0], R128 ;  /* 0x0002a08001007387 */ /* 0x000fe80000100a00 */
[----:B------:R1:W-:Y:S02]  /*5cce0*/  STL.64 [R1+0x2a8], R130 ;  /* 0x0002a88201007387 */ /* 0x0003e40000100a00 */
[C---:B-1----:R-:W-:Y:S02]  /*5ccf0*/  HMMA.1688.F32.TF32 R128, R52.reuse, R68, R88 ;  /* 0x000000443480723c */ /* 0x042fe40000081058 */
        /* <DEDUP_REMOVED lines=23> */
[C---:B-1----:R-:W-:Y:S08]  /*5ce70*/  HMMA.1688.F32.TF32 R128, R52.reuse, R16, R100 ;  /* 0x000000103480723c */ /* 0x042ff00000081064 */
[C---:B------:R-:W-:Y:S01]  /*5ce80*/  HMMA.1688.F32.TF32 R100, R52.reuse, R20, R56 ;  /* 0x000000143464723c */ /* 0x040fe20000081038 */
[----:B------:R-:W3:Y:S11]  /*5ce90*/  LDL.LU.64 R56, [R1+0x1580] ;  /* 0x0015800001387983 */ /* 0x000ef60000300a00 */
[----:B------:R-:W-:Y:S03]  /*5cea0*/  @!UPT UIADD3 URZ, URZ, URZ, URZ ;  /* 0x0000003f3f3ff290 */ /* 0x000fe6000fffe03f */
[----:B------:R1:W-:Y:S04]  /*5ceb0*/  STL.64 [R1+0x250], R128 ;  /* 0x0002508001007387 */ /* 0x0003e80000100a00 */
[----:B------:R1:W-:Y:S04]  /*5cec0*/  STL.64 [R1+0x258], R130 ;  /* 0x0002588201007387 */ /* 0x0003e80000100a00 */
[----:B------:R-:W3:Y:S01]  /*5ced0*/  LDL.LU.64 R58, [R1+0x1588] ;  /* 0x00158800013a7983 */ /* 0x000ee20000300a00 */
[----:B------:R-:W-:Y:S03]  /*5cee0*/  HMMA.1688.F32.TF32 R52, R52, R104, R72 ;  /* 0x000000683434723c */ /* 0x000fe60000081048 */
[----:B------:R-:W-:Y:S04]  /*5cef0*/  STL.64 [R1+0x240], R100 ;  /* 0x0002406401007387 */ /* 0x000fe80000100a00 */
[----:B------:R-:W-:Y:S04]  /*5cf00*/  STL.64 [R1+0x248], R102 ;  /* 0x0002486601007387 */ /* 0x000fe80000100a00 */
[----:B-1----:R-:W3:Y:S04]  /*5cf10*/  LDL.LU.64 R128, [R1+0x1570] ;  /* 0x0015700001807983 */ /* 0x002ee80000300a00 */
[----:B------:R-:W3:Y:S08]  /*5cf20*/  LDL.LU.64 R130, [R1+0x1578] ;  /* 0x0015780001827983 */ /* 0x000ef00000300a00 */
[----:B------:R-:W-:Y:S04]  /*5cf30*/  STL.64 [R1+0x230], R52 ;  /* 0x0002303401007387 */ /* 0x000fe80000100a00 */
[----:B------:R4:W-:Y:S04]  /*5cf40*/  STL.64 [R1+0x238], R54 ;  /* 0x0002383601007387 */ /* 0x0009e80000100a00 */
[----:B------:R-:W3:Y:S04]  /*5cf50*/  LDL.LU.64 R72, [R1+0x1560] ;  /* 0x0015600001487983 */ /* 0x000ee80000300a00 */
[----:B------:R-:W3:Y:S01]  /*5cf60*/  LDL.LU.64 R74, [R1+0x1568] ;  /* 0x00156800014a7983 */ /* 0x000ee20000300a00 */
[C---:B----4-:R-:W-:Y:S03]  /*5cf70*/  HMMA.1688.F32.TF32 R52, R64.reuse, R24, R76 ;  /* 0x000000184034723c */ /* 0x050fe6000008104c */
[----:B------:R-:W4:Y:S04]  /*5cf80*/  LDL.LU.64 R76, [R1+0x15f0] ;  /* 0x0015f000014c7983 */ /* 0x000f280000300a00 */
[----:B------:R-:W4:Y:S11]  /*5cf90*/  LDL.LU.64 R78, [R1+0x15f8] ;  /* 0x0015f800014e7983 */ /* 0x000f360000300a00 */
[----:B------:R-:W-:Y:S05]  /*5cfa0*/  @!UPT UIADD3 URZ, URZ, URZ, URZ ;  /* 0x0000003f3f3ff290 */ /* 0x000fea000fffe03f */
        /* <DEDUP_REMOVED lines=18> */
[C---:B--2---:R-:W-:Y:S11]  /*5d0d0*/  HMMA.1688.F32.TF32 R52, R64.reuse, R124, R80 ;  /* 0x0000007c4034723c */ /* 0x044ff60000081050 */
[----:B------:R-:W-:Y:S11]  /*5d0e0*/  @!UPT UIADD3 URZ, URZ, URZ, URZ ;  /* 0x0000003f3f3ff290 */ /* 0x000ff6000fffe03f */
[----:B------:R-:W-:Y:S01]  /*5d0f0*/  @!UPT UIADD3 URZ, URZ, URZ, URZ ;  /* 0x0000003f3f3ff290 */ /* 0x000fe2000fffe03f */
[----:B------:R-:W-:Y:S04]  /*5d100*/  STL.64 [R1+0x1e0], R52 ;  /* 0x0001e03401007387 */ /* 0x000fe80000100a00 */
[----:B------:R3:W-:Y:S04]  /*5d110*/  STL.64 [R1+0x1e8], R54 ;  /* 0x0001e83601007387 */ /* 0x0007e80000100a00 */
[----:B------:R-:W2:Y:S04]  /*5d120*/  LDL.LU.64 R80, [R1+0x1740] ;  /* 0x0017400001507983 */ /* 0x000ea80000300a00 */
[----:B------:R-:W2:Y:S01]  /*5d130*/  LDL.LU.64 R82, [R1+0x1748] ;  /* 0x0017480001527983 */ /* 0x000ea20000300a00 */
[C---:B---3--:R-:W-:Y:S11]  /*5d140*/  HMMA.1688.F32.TF32 R52, R64.reuse, R120, R60 ;  /* 0x000000784034723c */ /* 0x048ff6000008103c */
[----:B------:R-:W-:Y:S11]  /*5d150*/  @!UPT UIADD3 URZ, URZ, URZ, URZ ;  /* 0x0000003f3f3ff290 */ /* 0x000ff6000fffe03f */
[----:B------:R-:W-:Y:S01]  /*5d160*/  @!UPT UIADD3 URZ, URZ, URZ, URZ ;  /* 0x0000003f3f3ff290 */ /* 0x000fe2000fffe03f */
[----:B------:R-:W-:Y:S04]  /*5d170*/  STL.64 [R1+0x1d0], R52 ;  /* 0x0001d03401007387 */ /* 0x000fe80000100a00 */
[----:B------:R1:W-:Y:S04]  /*5d180*/  STL.64 [R1+0x1d8], R54 ;  /* 0x0001d83601007387 */ /* 0x0003e80000100a00 */
[----:B------:R-:W3:Y:S04]  /*5d190*/  LDL.LU.64 R60, [R1+0x1730] ;  /* 0x00173000013c7983 */ /* 0x000ee80000300a00 */
[----:B------:R-:W3:Y:S01]  /*5d1a0*/  LDL.LU.64 R62, [R1+0x1738] ;  /* 0x00173800013e7983 */ /* 0x000ee20000300a00 */
[C---:B-1----:R-:W-:Y:S03]  /*5d1b0*/  HMMA.1688.F32.TF32 R52, R64.reuse, R116, R56 ;  /* 0x000000744034723c */ /* 0x042fe60000081038 */
[----:B------:R-:W3:Y:S04]  /*5d1c0*/  LDL.LU.64 R56, [R1+0x17c0] ;  /* 0x0017c00001387983 */ /* 0x000ee80000300a00 */
[----:B------:R-:W3:Y:S01]  /*5d1d0*/  LDL.LU.64 R58, [R1+0x17c8] ;  /* 0x0017c800013a7983 */ /* 0x000ee20000300a00 */
        /* <DEDUP_REMOVED lines=12> */
[----:B------:R-:W-:Y:S01]  /*5d2a0*/  STL.64 [R1+0x190], R128 ;  /* 0x0001908001007387 */ /* 0x000fe20000100a00 */
[C---:B----4-:R-:W-:Y:S03]  /*5d2b0*/  HMMA.1688.F32.TF32 R100, R64.reuse, R68, R100 ;  /* 0x000000444064723c */ /* 0x050fe60000081064 */
[----:B------:R1:W-:Y:S05]  /*5d2c0*/  STL.64 [R1+0x198], R130 ;  /* 0x0001988201007387 */ /* 0x0003ea0000100a00 */
[C---:B-1----:R-:W-:Y:S01]  /*5d2d0*/  HMMA.1688.F32.TF32 R128, R64.reuse, R96, R76 ;  /* 0x000000604080723c */ /* 0x042fe2000008104c */
[----:B------:R-:W3:Y:S04]  /*5d2e0*/  LDL.LU.64 R76, [R1+0x540] ;  /* 0x00054000014c7983 */ /* 0x000ee80000300a00 */
[----:B------:R-:W3:Y:S03]  /*5d2f0*/  LDL.LU.64 R78, [R1+0x548] ;  /* 0x00054800014e7983 */ /* 0x000ee60000300a00 */
[C---:B------:R-:W-:Y:S11]  /*5d300*/  HMMA.1688.F32.TF32 R88, R64.reuse, R28, R88 ;  /* 0x0000001c4058723c */ /* 0x040ff60000081058 */
[----:B------:R-:W-:Y:S04]  /*5d310*/  @!UPT UIADD3 URZ, URZ, URZ, URZ ;  /* 0x0000003f3f3ff290 */ /* 0x000fe8000fffe03f */
[----:B------:R-:W-:Y:S04]  /*5d320*/  STL.64 [R1+0x30], R128 ;  /* 0x0000308001007387 */ /* 0x000fe80000100a00 */
[----:B------:R-:W-:Y:S04]  /*5d330*/  STL.64 [R1+0x38], R130 ;  /* 0x0000388201007387 */ /* 0x000fe80000100a00 */
[----:B------:R1:W-:Y:S04]  /*5d340*/  STL.64 [R1+0x20], R100 ;  /* 0x0000206401007387 */ /* 0x0003e80000100a00 */
[----:B------:R1:W-:Y:S01]  /*5d350*/  STL.64 [R1+0x28], R102 ;  /* 0x0000286601007387 */ /* 0x0003e20000100a00 */
[C---:B------:R-:W-:Y:S03]  /*5d360*/  HMMA.1688.F32.TF32 R84, R64.reuse, R8, R84 ;  /* 0x000000084054723c */ /* 0x040fe60000081054 */
[----:B------:R1:W-:Y:S04]  /*5d370*/  STL.64 [R1+0x10], R88 ;  /* 0x0000105801007387 */ /* 0x0003e80000100a00 */
[----:B------:R1:W-:Y:S01]  /*5d380*/  STL.64 [R1+0x18], R90 ;  /* 0x0000185a01007387 */ /* 0x0003e20000100a00 */
[C---:B--2---:R-:W-:Y:S11]  /*5d390*/  HMMA.1688.F32.TF32 R244, R64.reuse, R12, R80 ;  /* 0x0000000c40f4723c */ /* 0x044ff60000081050 */
[----:B------:R-:W-:Y:S11]  /*5d3a0*/  @!UPT UIADD3 URZ, URZ, URZ, URZ ;  /* 0x0000003f3f3ff290 */ /* 0x000ff6000fffe03f */
[----:B------:R-:W-:Y:S01]  /*5d3b0*/  @!UPT UIADD3 URZ, URZ, URZ, URZ ;  /* 0x0000003f3f3ff290 */ /* 0x000fe2000fffe03f */
[----:B------:R-:W-:Y:S04]  /*5d3c0*/  STL.64 [R1+0x52c0], R246 ;  /* 0x0052c0f601007387 */ /* 0x000fe80000100a00 */
[----:B------:R2:W-:Y:S04]  /*5d3d0*/  STL.64 [R1], R84 ;  /* 0x0000005401007387 */ /* 0x0005e80000100a00 */
[----:B------:R2:W-:Y:S04]  /*5d3e0*/  STL.64 [R1+0x8], R86 ;  /* 0x0000085601007387 */ /* 0x0005e80000100a00 */
[----:B------:R-:W-:Y:S04]  /*5d3f0*/  STL.64 [R1+0x52b8], R244 ;  /* 0x0052b8f401007387 */ /* 0x000fe80000100a00 */
[----:B-1----:R-:W4:Y:S04]  /*5d400*/  LDL.LU.64 R100, [R1+0x530] ;  /* 0x0005300001647983 */ /* 0x002f280000300a00 */
[----:B------:R-:W4:Y:S01]  /*5d410*/  LDL.LU.64 R102, [R1+0x538] ;  /* 0x0005380001667983 */ /* 0x000f220000300a00 */
[C---:B---3--:R-:W-:Y:S03]  /*5d420*/  HMMA.1688.F32.TF32 R240, R64.reuse, R16, R60 ;  /* 0x0000001040f0723c */ /* 0x048fe6000008103c */
[----:B------:R-:W3:Y:S04]  /*5d430*/  LDL.LU.64 R88, [R1+0x500] ;  /* 0x0005000001587983 */ /* 0x000ee80000300a00 */
[----:B------:R-:W3:Y:S11]  /*5d440*/  LDL.LU.64 R90, [R1+0x508] ;  /* 0x00050800015a7983 */ /* 0x000ef60000300a00 */
[----:B------:R-:W-:Y:S05]  /*5d450*/  @!UPT UIADD3 URZ, URZ, URZ, URZ ;  /* 0x0000003f3f3ff290 */ /* 0x000fea000fffe03f */
[----:B------:R-:W-:Y:S04]  /*5d460*/  STL.64 [R1+0x52d0], R242 ;  /* 0x0052d0f201007387 */ /* 0x000fe80000100a00 */
[----:B------:R-:W-:Y:S01]  /*5d470*/  STL.64 [R1+0x52c8], R240 ;  /* 0x0052c8f001007387 */ /* 0x000fe20000100a00 */
[C---:B------:R-:W-:Y:S03]  /*5d480*/  HMMA.1688.F32.TF32 R60, R64.reuse, R20, R56 ;  /* 0x00000014403c723c */ /* 0x040fe60000081038 */
[----:B------:R-:W3:Y:S04]  /*5d490*/  LDL.LU.64 R56, [R1+0x4e0] ;  /* 0x0004e00001387983 */ /* 0x000ee80000300a00 */
[----:B------:R-:W3:Y:S01]  /*5d4a0*/  LDL.LU.64 R58, [R1+0x4e8] ;  /* 0x0004e800013a7983 */ /* 0x000ee20000300a00 */
[----:B------:R-:W-:Y:S11]  /*5d4b0*/  HMMA.1688.F32.TF32 R64, R64, R104, R52 ;  /* 0x000000684040723c */ /* 0x000ff60000081034 */
[----:B------:R-:W-:Y:S04]  /*5d4c0*/  @!UPT UIADD3 URZ, URZ, URZ, URZ ;  /* 0x0000003f3f3ff290 */ /* 0x000fe8000fffe03f */
[----:B------:R-:W-:Y:S04]  /*5d4d0*/  STL.64 [R1+0x52e0], R62 ;  /* 0x0052e03e01007387 */ /* 0x000fe80000100a00 */
[----:B------:R-:W-:Y:S04]  /*5d4e0*/  STL.64 [R1+0x52d8], R60 ;  /* 0x0052d83c01007387 */ /* 0x000fe80000100a00 */
[----:B--2---:R-:W2:Y:S04]  /*5d4f0*/  LDL.LU.64 R84, [R1+0x4d0] ;  /* 0x0004d00001547983 */ /* 0x004ea80000300a00 */
[----:B------:R-:W2:Y:S04]  /*5d500*/  LDL.LU.64 R86, [R1+0x4d8] ;  /* 0x0004d80001567983 */ /* 0x000ea80000300a00 */
[----:B------:R-:W2:Y:S04]  /*5d510*/  LDL.LU.64 R52, [R1+0x4c0] ;  /* 0x0004c00001347983 */ /* 0x000ea80000300a00 */
[----:B------:R-:W2:Y:S01]  /*5d520*/  LDL.LU.64 R54, [R1+0x4c8] ;  /* 0x0004c80001367983 */ /* 0x000ea20000300a00 */
[C---:B------:R-:W-:Y:S03]  /*5d530*/  HMMA.1688.F32.TF32 R72, R92.reuse, R24, R72 ;  /* 0x000000185c48723c */ /* 0x040fe60000081048 */
[----:B------:R-:W-:Y:S04]  /*5d540*/  STL.64 [R1+0x52f0], R66 ;  /* 0x0052f04201007387 */ /* 0x000fe80000100a00 */
[----:B------:R-:W-:Y:S04]  /*5d550*/  STL.64 [R1+0x52e8], R64 ;  /* 0x0052e84001007387 */ /* 0x000fe80000100a00 */
[----:B------:R-:W2:Y:S04]  /*5d560*/  LDL.LU.64 R80, [R1+0x4b0] ;  /* 0x0004b00001507983 */ /* 0x000ea80000300a00 */
[----:B------:R-:W2:Y:S08]  /*5d570*/  LDL.LU.64 R82, [R1+0x4b8] ;  /* 0x0004b80001527983 */ /* 0x000eb00000300a00 */
[----:B------:R-:W-:Y:S04]  /*5d580*/  STL.64 [R1+0x5300], R74 ;  /* 0x0053004a01007387 */ /* 0x000fe80000100a00 */
[----:B------:R1:W-:Y:S01]  /*5d590*/  STL.64 [R1+0x52f8], R72 ;  /* 0x0052f84801007387 */ /* 0x0003e20000100a00 */
[C---:B------:R-:W-:Y:S03]  /*5d5a0*/  HMMA.1688.F32.TF32 R180, R92.reuse, R4, R76 ;  /* 0x000000045cb4723c */ /* 0x040fe6000008104c */
[----:B------:R-:W2:Y:S04]  /*5d5b0*/  LDL.LU.64 R76, [R1+0x780] ;  /* 0x00078000014c7983 */ /* 0x000ea80000300a00 */
[----:B------:R-:W2:Y:S04]  /*5d5c0*/  LDL.LU.64 R78, [R1+0x788] ;  /* 0x00078800014e7983 */ /* 0x000ea80000300a00 */
[----:B-1----:R-:W2:Y:S04]  /*5d5d0*/  LDL.LU.64 R72, [R1+0x770] ;  /* 0x0007700001487983 */ /* 0x002ea80000300a00 */
[----:B------:R-:W2:Y:S04]  /*5d5e0*/  LDL.LU.64 R74, [R1+0x778] ;  /* 0x00077800014a7983 */ /* 0x000ea80000300a00 */
[----:B------:R-:W2:Y:S04]  /*5d5f0*/  LDL.LU.64 R64, [R1+0x760] ;  /* 0x0007600001407983 */ /* 0x000ea80000300a00 */
[----:B------:R-:W2:Y:S04]  /*5d600*/  LDL.LU.64 R66, [R1+0x768] ;  /* 0x0007680001427983 */ /* 0x000ea80000300a00 */
[----:B------:R-:W-:Y:S04]  /*5d610*/  STL.64 [R1+0x5310], R182 ;  /* 0x005310b601007387 */ /* 0x000fe80000100a00 */
[----:B------:R-:W-:Y:S01]  /*5d620*/  STL.64 [R1+0x5308], R180 ;  /* 0x005308b401007387 */ /* 0x000fe20000100a00 */
[C---:B----4-:R-:W-:Y:S11]  /*5d630*/  HMMA.1688.F32.TF32 R200, R92.reuse, R216, R100 ;  /* 0x000000d85cc8723c */ /* 0x050ff60000081064 */
[----:B------:R-:W-:Y:S11]  /*5d640*/  @!UPT UIADD3 URZ, URZ, URZ, URZ ;  /* 0x0000003f3f3ff290 */ /* 0x000ff6000fffe03f */
[----:B------:R-:W-:Y:S01]  /*5d650*/  @!UPT UIADD3 URZ, URZ, URZ, URZ ;  /* 0x0000003f3f3ff290 */ /* 0x000fe2000fffe03f */
[----:B------:R-:W-:Y:S04]  /*5d660*/  STL.64 [R1+0x5320], R202 ;  /* 0x005320ca01007387 */ /* 0x000fe80000100a00 */
[----:B------:R-:W-:Y:S04]  /*5d670*/  STL.64 [R1+0x5318], R200 ;  /* 0x005318c801007387 */ /* 0x000fe80000100a00 */
[----:B------:R-:W4:Y:S04]  /*5d680*/  LDL.LU.64 R60, [R1+0x750] ;  /* 0x00075000013c7983 */ /* 0x000f280000300a00 */
[----:B------:R-:W4:Y:S01]  /*5d690*/  LDL.LU.64 R62, [R1+0x758] ;  /* 0x00075800013e7983 */ /* 0x000f220000300a00 */
[C---:B---3--:R-:W-:Y:S08]  /*5d6a0*/  HMMA.1688.F32.TF32 R188, R92.reuse, R124, R88 ;  /* 0x0000007c5cbc723c */ /* 0x048ff00000081058 */
[C---:B------:R-:W-:Y:S11]  /*5d6b0*/  HMMA.1688.F32.TF32 R128, R92.reuse, R120, R56 ;  /* 0x000000785c80723c */ /* 0x040ff60000081038 */
[----:B------:R-:W-:Y:S04]  /*5d6c0*/  @!UPT UIADD3 URZ, URZ, URZ, URZ ;  /* 0x0000003f3f3ff290 */ /* 0x000fe8000fffe03f */
[----:B------:R-:W-:Y:S04]  /*5d6d0*/  STL.64 [R1+0x5330], R190 ;  /* 0x005330be01007387 */ /* 0x000fe80000100a00 */
[----:B------:R-:W-:Y:S04]  /*5d6e0*/  STL.64 [R1+0x5328], R188 ;  /* 0x005328bc01007387 */ /* 0x000fe80000100a00 */
[----:B------:R-:W3:Y:S04]  /*5d6f0*/  LDL.LU.64 R56, [R1+0x4a0] ;  /* 0x0004a00001387983 */ /* 0x000ee80000300a00 */
[----:B------:R-:W3:Y:S04]  /*5d700*/  LDL.LU.64 R58, [R1+0x4a8] ;  /* 0x0004a800013a7983 */ /* 0x000ee80000300a00 */
[----:B------:R-:W-:Y:S01]  /*5d710*/  STL.64 [R1+0x5340], R130 ;  /* 0x0053408201007387 */ /* 0x000fe20000100a00 */
[C---:B--2---:R-:W-:Y:S08]  /*5d720*/  HMMA.1688.F32.TF32 R140, R92.reuse, R116, R84 ;  /* 0x000000745c8c723c */ /* 0x044ff00000081054 */
[C---:B------:R-:W-:Y:S01]  /*5d730*/  HMMA.1688.F32.TF32 R204, R92.reuse, R112, R52 ;  /* 0x000000705ccc723c */ /* 0x040fe20000081034 */
[----:B------:R1:W-:Y:S07]  /*5d740*/  STL.64 [R1+0x5338], R128 ;  /* 0x0053388001007387 */ /* 0x0003ee0000100a00 */
[C---:B------:R-:W-:Y:S07]  /*5d750*/  HMMA.1688.F32.TF32 R84, R92.reuse, R108, R80 ;  /* 0x0000006c5c54723c */ /* 0x040fee0000081050 */
[----:B------:R-:W-:Y:S04]  /*5d760*/  STL.64 [R1+0x5350], R142 ;  /* 0x0053508e01007387 */ /* 0x000fe80000100a00 */
[----:B------:R-:W-:Y:S04]  /*5d770*/  STL.64 [R1+0x5348], R140 ;  /* 0x0053488c01007387 */ /* 0x000fe80000100a00 */
[----:B------:R-:W2:Y:S04]  /*5d780*/  LDL.LU.64 R52, [R1+0x490] ;  /* 0x0004900001347983 */ /* 0x000ea80000300a00 */
[----:B------:R-:W2:Y:S01]  /*5d790*/  LDL.LU.64 R54, [R1+0x498] ;  /* 0x0004980001367983 */ /* 0x000ea20000300a00 */
[C---:B------:R-:W-:Y:S08]  /*5d7a0*/  HMMA.1688.F32.TF32 R152, R92.reuse, R96, R76 ;  /* 0x000000605c98723c */ /* 0x040ff0000008104c */
[C---:B------:R-:W-:Y:S01]  /*5d7b0*/  HMMA.1688.F32.TF32 R100, R92.reuse, R68, R72 ;  /* 0x000000445c64723c */ /* 0x040fe20000081048 */
[----:B------:R-:W-:Y:S04]  /*5d7c0*/  STL.64 [R1+0x5360], R206 ;  /* 0x005360ce01007387 */ /* 0x000fe80000100a00 */
[----:B------:R-:W-:Y:S04]  /*5d7d0*/  STL.64 [R1+0x5358], R204 ;  /* 0x005358cc01007387 */ /* 0x000fe80000100a00 */
[----:B------:R-:W-:Y:S04]  /*5d7e0*/  STL.64 [R1+0x5370], R86 ;  /* 0x0053705601007387 */ /* 0x000fe80000100a00 */
[----:B------:R-:W-:Y:S04]  /*5d7f0*/  STL.64 [R1+0x5368], R84 ;  /* 0x0053685401007387 */ /* 0x000fe80000100a00 */
[----:B------:R-:W-:Y:S04]  /*5d800*/  STL.64 [R1+0x5380], R154 ;  /* 0x0053809a01007387 */ /* 0x000fe80000100a00 */
[----:B------:R-:W-:Y:S01]  /*5d810*/  STL.64 [R1+0x5378], R152 ;  /* 0x0053789801007387 */ /* 0x000fe20000100a00 */
[C---:B------:R-:W-:Y:S03]  /*5d820*/  HMMA.1688.F32.TF32 R76, R92.reuse, R28, R64 ;  /* 0x0000001c5c4c723c */ /* 0x040fe60000081040 */
[----:B------:R-:W-:Y:S04]  /*5d830*/  STL.64 [R1+0x5390], R102 ;  /* 0x0053906601007387 */ /* 0x000fe80000100a00 */
[----:B------:R-:W-:Y:S04]  /*5d840*/  STL.64 [R1+0x5388], R100 ;  /* 0x0053886401007387 */ /* 0x000fe80000100a00 */
[----:B------:R-:W2:Y:S04]  /*5d850*/  LDL.LU.64 R88, [R1+0x480] ;  /* 0x0004800001587983 */ /* 0x000ea80000300a00 */
[----:B------:R-:W2:Y:S04]  /*5d860*/  LDL.LU.64 R90, [R1+0x488] ;  /* 0x00048800015a7983 */ /* 0x000ea80000300a00 */
[----:B-1----:R-:W2:Y:S04]  /*5d870*/  LDL.LU.64 R128, [R1+0x470] ;  /* 0x0004700001807983 */ /* 0x002ea80000300a00 */
[----:B------:R-:W2:Y:S04]  /*5d880*/  LDL.LU.64 R130, [R1+0x478] ;  /* 0x0004780001827983 */ /* 0x000ea80000300a00 */
[----:B------:R-:W-:Y:S04]  /*5d890*/  STL.64 [R1+0x53a0], R78 ;  /* 0x0053a04e01007387 */ /* 0x000fe80000100a00 */
[----:B------:R1:W-:Y:S01]  /*5d8a0*/  STL.64 [R1+0x5398], R76 ;  /* 0x0053984c01007387 */ /* 0x0003e20000100a00 */
[C---:B----4-:R-:W-:Y:S03]  /*5d8b0*/  HMMA.1688.F32.TF32 R80, R92.reuse, R8, R60 ;  /* 0x000000085c50723c */ /* 0x050fe6000008103c */
[----:B------:R-:W4:Y:S04]  /*5d8c0*/  LDL.LU.64 R60, [R1+0x1480] ;  /* 0x00148000013c7983 */ /* 0x000f280000300a00 */
[----:B------:R-:W4:Y:S11]  /*5d8d0*/  LDL.LU.64 R62, [R1+0x1488] ;  /* 0x00148800013e7983 */ /* 0x000f360000300a00 */
[----:B------:R-:W-:Y:S05]  /*5d8e0*/  @!UPT UIADD3 URZ, URZ, URZ, URZ ;  /* 0x0000003f3f3ff290 */ /* 0x000fea000fffe03f */
[----:B------:R-:W-:Y:S04]  /*5d8f0*/  STL.64 [R1+0x53b0], R82 ;  /* 0x0053b05201007387 */ /* 0x000fe80000100a00 */
[----:B------:R1:W-:Y:S01]  /*5d900*/  STL.64 [R1+0x53a8], R80 ;  /* 0x0053a85001007387 */ /* 0x0003e20000100a00 */
[C---:B---3--:R-:W-:Y:S03]  /*5d910*/  HMMA.1688.F32.TF32 R132, R92.reuse, R12, R56 ;  /* 0x0000000c5c84723c */ /* 0x048fe60000081038 */
[----:B------:R-:W3:Y:S04]  /*5d920*/  LDL.LU.64 R56, [R1+0x1470] ;  /* 0x0014700001387983 */ /* 0x000ee80000300a00 */
[----:B------:R-:W3:Y:S04]  /*5d930*/  LDL.LU.64 R58, [R1+0x1478] ;  /* 0x00147800013a7983 */ /* 0x000ee80000300a00 */
[----:B-1----:R-:W3:Y:S04]  /*5d940*/  LDL.LU.64 R76, [R1+0x1460] ;  /* 0x00146000014c7983 */ /* 0x002ee80000300a00 */
[----:B------:R-:W3:Y:S08]  /*5d950*/  LDL.LU.64 R78, [R1+0x1468] ;  /* 0x00146800014e7983 */ /* 0x000ef00000300a00 */
[----:B------:R-:W-:Y:S04]  /*5d960*/  STL.64 [R1+0x53c0], R134 ;  /* 0x0053c08601007387 */ /* 0x000fe80000100a00 */
[----:B------:R-:W-:Y:S04]  /*5d970*/  STL.64 [R1+0x53b8], R132 ;  /* 0x0053b88401007387 */ /* 0x000fe80000100a00 */
        /* <DEDUP_REMOVED lines=9> */
[C---:B--2---:R-:W-:Y:S03]  /*5da10*/  HMMA.1688.F32.TF32 R136, R92.reuse, R16, R52 ;  /* 0x000000105c88723c */ /* 0x044fe60000081034 */
[----:B------:R-:W2:Y:S04]  /*5da20*/  LDL.LU.64 R74, [R1+0x1498] ;  /* 0x00149800014a7983 */ /* 0x000ea80000300a00 */
[----:B------:R-:W2:Y:S04]  /*5da30*/  LDL.LU.64 R52, [R1+0x1500] ;  /* 0x0015000001347983 */ /* 0x000ea80000300a00 */
[----:B------:R-:W2:Y:S11]  /*5da40*/  LDL.LU.64 R54, [R1+0x1508] ;  /* 0x0015080001367983 */ /* 0x000eb60000300a00 */
[----:B------:R-:W-:Y:S01]  /*5da50*/  @!UPT UIADD3 URZ, URZ, URZ, URZ ;  /* 0x0000003f3f3ff290 */ /* 0x000fe2000fffe03f */
[----:B------:R-:W-:Y:S04]  /*5da60*/  STL.64 [R1+0x53d0], R138 ;  /* 0x0053d08a01007387 */ /* 0x000fe80000100a00 */
[----:B------:R-:W-:Y:S01]  /*5da70*/  STL.64 [R1+0x53c8], R136 ;  /* 0x0053c88801007387 */ /* 0x000fe20000100a00 */
[C---:B------:R-:W-:Y:S08]  /*5da80*/  HMMA.1688.F32.TF32 R88, R92.reuse, R20, R88 ;  /* 0x000000145c58723c */ /* 0x040ff00000081058 */
[----:B------:R-:W-:Y:S11]  /*5da90*/  HMMA.1688.F32.TF32 R92, R92, R104, R128 ;  /* 0x000000685c5c723c */ /* 0x000ff60000081080 */
[----:B------:R-:W-:Y:S04]  /*5daa0*/  @!UPT UIADD3 URZ, URZ, URZ, URZ ;  /* 0x0000003f3f3ff290 */ /* 0x000fe8000fffe03f */
[----:B------:R-:W-:Y:S04]  /*5dab0*/  STL.64 [R1+0x53e0], R90 ;  /* 0x0053e05a01007387 */ /* 0x000fe80000100a00 */
[----:B------:R-:W-:Y:S04]  /*5dac0*/  STL.64 [R1+0x53d8], R88 ;  /* 0x0053d85801007387 */ /* 0x000fe80000100a00 */
[----:B------:R1:W-:Y:S04]  /*5dad0*/  STL [R1+0x52b4], R95 ;  /* 0x0052b45f01007387 */ /* 0x0003e80000100800 */
[----:B-1----:R-:W2:Y:S01]  /*5dae0*/  LDL R95, [R1+0xb34] ;  /* 0x000b3400015f7983 */ /* 0x002ea20000100800 */
[C---:B----4-:R-:W-:Y:S03]  /*5daf0*/  HMMA.1688.F32.TF32 R224, R176.reuse, R24, R60 ;  /* 0x00000018b0e0723c */ /* 0x050fe6000008103c */
[----:B------:R-:W4:Y:S04]  /*5db00*/  LDL.LU.64 R60, [R1+0x1510] ;  /* 0x00151000013c7983 */ /* 0x000f280000300a00 */
[----:B------:R-:W4:Y:S01]  /*5db10*/  LDL.LU.64 R62, [R1+0x1518] ;  /* 0x00151800013e7983 */ /* 0x000f220000300a00 */
[C---:B---3--:R-:W-:Y:S11]  /*5db20*/  HMMA.1688.F32.TF32 R56, R176.reuse, R4, R56 ;  /* 0x00000004b038723c */ /* 0x048ff60000081038 */
[----:B------:R-:W-:Y:S04]  /*5db30*/  @!UPT UIADD3 URZ, URZ, URZ, URZ ;  /* 0x0000003f3f3ff290 */ /* 0x000fe8000fffe03f */
[----:B------:R-:W-:Y:S04]  /*5db40*/  STL.64 [R1+0x53f0], R226 ;  /* 0x0053f0e201007387 */ /* 0x000fe80000100a00 */
[----:B------:R-:W-:Y:S01]  /*5db50*/  STL.64 [R1+0x53e8], R224 ;  /* 0x0053e8e001007387 */ /* 0x000fe20000100a00 */
[C---:B------:R-:W-:Y:S03]  /*5db60*/  HMMA.1688.F32.TF32 R144, R176.reuse, R216, R76 ;  /* 0x000000d8b090723c */ /* 0x040fe6000008104c */
[----:B------:R-:W-:Y:S04]  /*5db70*/  STL.64 [R1+0x5400], R58 ;  /* 0x0054003a01007387 */ /* 0x000fe80000100a00 */
[----:B------:R1:W-:Y:S04]  /*5db80*/  STL.64 [R1+0x53f8], R56 ;  /* 0x0053f83801007387 */ /* 0x0003e80000100a00 */
[----:B------:R-:W3:Y:S04]  /*5db90*/  LDL.LU.64 R76, [R1+0x1610] ;  /* 0x00161000014c7983 */ /* 0x000ee80000300a00 */
[----:B------:R-:W3:Y:S01]  /*5dba0*/  LDL.LU.64 R78, [R1+0x1618] ;  /* 0x00161800014e7983 */ /* 0x000ee20000300a00 */
[C---:B------:R-:W-:Y:S03]  /*5dbb0*/  HMMA.1688.F32.TF32 R212, R176.reuse, R120, R64 ;  /* 0x00000078b0d4723c */ /* 0x040fe60000081040 */
[----:B------:R-:W3:Y:S04]  /*5dbc0*/  LDL.LU.64 R64, [R1+0x1600] ;  /* 0x0016000001407983 */ /* 0x000ee80000300a00 */
[----:B------:R-:W3:Y:S04]  /*5dbd0*/  LDL.LU.64 R66, [R1+0x1608] ;  /* 0x0016080001427983 */ /* 0x000ee80000300a00 */
[----:B-1----:R-:W3:Y:S04]  /*5dbe0*/  LDL.LU.64 R56, [R1+0x16d0] ;  /* 0x0016d00001387983 */ /* 0x002ee80000300a00 */
[----:B------:R-:W3:Y:S01]  /*5dbf0*/  LDL.LU.64 R58, [R1+0x16d8] ;  /* 0x0016d800013a7983 */ /* 0x000ee20000300a00 */
[C---:B--2---:R-:W-:Y:S08]  /*5dc00*/  HMMA.1688.F32.TF32 R52, R176.reuse, R96, R52 ;  /* 0x00000060b034723c */ /* 0x044ff00000081034 */
[C---:B------:R-:W-:Y:S01]  /*5dc10*/  HMMA.1688.F32.TF32 R184, R176.reuse, R108, R72 ;  /* 0x0000006cb0b8723c */ /* 0x040fe20000081048 */
[----:B------:R-:W2:Y:S04]  /*5dc20*/  LDL.LU.64 R72, [R1+0x16c0] ;  /* 0x0016c00001487983 */ /* 0x000ea80000300a00 */
[----:B------:R-:W2:Y:S10]  /*5dc30*/  LDL.LU.64 R74, [R1+0x16c8] ;  /* 0x0016c800014a7983 */ /* 0x000eb40000300a00 */
[----:B------:R-:W-:Y:S04]  /*5dc40*/  STL [R1+0x5204], R52 ;  /* 0x0052043401007387 */ /* 0x000fe80000100800 */
[----:B------:R1:W-:Y:S04]  /*5dc50*/  STL [R1+0x5200], R53 ;  /* 0x0052003501007387 */ /* 0x0003e80000100800 */
[----:B------:R-:W-:Y:S04]  /*5dc60*/  STL [R1+0x51fc], R54 ;  /* 0x0051fc3601007387 */ /* 0x000fe80000100800 */
[----:B------:R1:W-:Y:S01]  /*5dc70*/  STL [R1+0x51f8], R55 ;  /* 0x0051f83701007387 */ /* 0x0003e20000100800 */
[C---:B------:R-:W-:Y:S08]  /*5dc80*/  HMMA.1688.F32.TF32 R148, R176.reuse, R124, R100 ;  /* 0x0000007cb094723c */ /* 0x040ff00000081064 */
[C---:B------:R-:W-:Y:S08]  /*5dc90*/  HMMA.1688.F32.TF32 R220, R176.reuse, R116, R84 ;  /* 0x00000074b0dc723c */ /* 0x040ff00000081054 */
[C---:B------:R-:W-:Y:S01]  /*5dca0*/  HMMA.1688.F32.TF32 R208, R176.reuse, R112, R80 ;  /* 0x00000070b0d0723c */ /* 0x040fe20000081050 */
[----:B------:R-:W-:Y:S04]  /*5dcb0*/  LDS R233, [R95+0x80100] ;  /* 0x080100005fe97984 */ /* 0x000fe80000000800 */
[----:B------:R-:W1:Y:S04]  /*5dcc0*/  LDS R235, [R95+0x81100] ;  /* 0x081100005feb7984 */ /* 0x000e680000000800 */
[----:B------:R-:W-:Y:S04]  /*5dcd0*/  LDS R229, [R95+0x80180] ;  /* 0x080180005fe57984 */ /* 0x000fe80000000800 */
[----:B------:R-:W1:Y:S01]  /*5dce0*/  LDS R231, [R95+0x81180] ;  /* 0x081180005fe77984 */ /* 0x000e620000000800 */
[C---:B----4-:R-:W-:Y:S03]  /*5dcf0*/  HMMA.1688.F32.TF32 R164, R176.reuse, R68, R60 ;  /* 0x00000044b0a4723c */ /* 0x050fe6000008103c */
[----:B------:R-:W4:Y:S04]  /*5dd00*/  LDL.LU.64 R60, [R1+0x1780] ;  /* 0x00178000013c7983 */ /* 0x000f280000300a00 */
[----:B------:R-:W4:Y:S11]  /*5dd10*/  LDL.LU.64 R62, [R1+0x1788] ;  /* 0x00178800013e7983 */ /* 0x000f360000300a00 */
[----:B------:R-:W-:Y:S05]  /*5dd20*/  @!UPT UIADD3 URZ, URZ, URZ, URZ ;  /* 0x0000003f3f3ff290 */ /* 0x000fea000fffe03f */
[----:B------:R-:W-:Y:S04]  /*5dd30*/  STL [R1+0x5214], R164 ;  /* 0x005214a401007387 */ /* 0x000fe80000100800 */
[----:B------:R-:W-:Y:S04]  /*5dd40*/  STL [R1+0x5210], R165 ;  /* 0x005210a501007387 */ /* 0x000fe80000100800 */
[----:B------:R-:W-:Y:S04]  /*5dd50*/  STL [R1+0x520c], R166 ;  /* 0x00520ca601007387 */ /* 0x000fe80000100800 */
[----:B------:R-:W-:Y:S04]  /*5dd60*/  STL [R1+0x5208], R167 ;  /* 0x005208a701007387 */ /* 0x000fe80000100800 */
[----:B-1----:R-:W4:Y:S04]  /*5dd70*/  LDL.LU.64 R52, [R1+0x1750] ;  /* 0x0017500001347983 */ /* 0x002f280000300a00 */
[----:B------:R-:W4:Y:S01]  /*5dd80*/  LDL.LU.64 R54, [R1+0x1758] ;  /* 0x0017580001367983 */ /* 0x000f220000300a00 */
[C---:B---3--:R-:W-:Y:S08]  /*5dd90*/  HMMA.1688.F32.TF32 R192, R176.reuse, R28, R76 ;  /* 0x0000001cb0c0723c */ /* 0x048ff0000008104c */
[C---:B------:R-:W-:Y:S11]  /*5dda0*/  HMMA.1688.F32.TF32 R196, R176.reuse, R8, R64 ;  /* 0x00000008b0c4723c */ /* 0x040ff60000081040 */
[----:B------:R-:W-:Y:S04]  /*5ddb0*/  @!UPT UIADD3 URZ, URZ, URZ, URZ ;  /* 0x0000003f3f3ff290 */ /* 0x000fe8000fffe03f */
[----:B------:R-:W-:Y:S04]  /*5ddc0*/  STL [R1+0x5220], R192 ;  /* 0x005220c001007387 */ /* 0x000fe80000100800 */
[----:B------:R-:W-:Y:S04]  /*5ddd0*/  STL [R1+0x521c], R193 ;  /* 0x00521cc101007387 */ /* 0x000fe80000100800 */
[----:B------:R-:W-:Y:S04]  /*5dde0*/  STL [R1+0x5218], R194 ;  /* 0x005218c201007387 */ /* 0x000fe80000100800 */
[----:B------:R-:W-:Y:S04]  /*5ddf0*/  STL [R1+0x51f4], R195 ;  /* 0x0051f4c301007387 */ /* 0x000fe80000100800 */
[----:B------:R-:W3:Y:S04]  /*5de00*/  LDL.LU.64 R64, [R1+0x460] ;  /* 0x0004600001407983 */ /* 0x000ee80000300a00 */
[----:B------:R-:W3:Y:S01]  /*5de10*/  LDL.LU.64 R66, [R1+0x468] ;  /* 0x0004680001427983 */ /* 0x000ee20000300a00 */
[C---:B------:R-:W-:Y:S03]  /*5de20*/  HMMA.1688.F32.TF32 R156, R176.reuse, R12, R56 ;  /* 0x0000000cb09c723c */ /* 0x040fe60000081038 */
[----:B------:R-:W-:Y:S04]  /*5de30*/  STL [R1+0x522c], R196 ;  /* 0x00522cc401007387 */ /* 0x000fe80000100800 */
[----:B------:R-:W-:Y:S04]  /*5de40*/  STL [R1+0x5228], R197 ;  /* 0x005228c501007387 */ /* 0x000fe80000100800 */
[----:B------:R-:W-:Y:S04]  /*5de50*/  STL [R1+0x5224], R198 ;  /* 0x005224c601007387 */ /* 0x000fe80000100800 */
[----:B------:R-:W-:Y:S04]  /*5de60*/  STL [R1+0x51f0], R199 ;  /* 0x0051f0c701007387 */ /* 0x000fe80000100800 */
[----:B------:R-:W3:Y:S04]  /*5de70*/  LDL.LU.64 R56, [R1+0x450] ;  /* 0x0004500001387983 */ /* 0x000ee80000300a00 */
[----:B------:R-:W3:Y:S01]  /*5de80*/  LDL.LU.64 R58, [R1+0x458] ;  /* 0x00045800013a7983 */ /* 0x000ee20000300a00 */
[C---:B--2---:R-:W-:Y:S03]  /*5de90*/  HMMA.1688.F32.TF32 R160, R176.reuse, R16, R72 ;  /* 0x00000010b0a0723c */ /* 0x044fe60000081048 */
[----:B------:R-:W-:Y:S04]  /*5dea0*/  STL [R1+0x5234], R156 ;  /* 0x0052349c01007387 */ /* 0x000fe80000100800 */
[----:B------:R-:W-:Y:S04]  /*5deb0*/  STL [R1+0x5230], R157 ;  /* 0x0052309d01007387 */ /* 0x000fe80000100800 */
[----:B------:R-:W-:Y:S04]  /*5dec0*/  STL [R1+0x51ec], R158 ;  /* 0x0051ec9e01007387 */ /* 0x000fe80000100800 */
[----:B------:R-:W-:Y:S08]  /*5ded0*/  STL [R1+0x51e8], R159 ;  /* 0x0051e89f01007387 */ /* 0x000ff00000100800 */
[----:B------:R-:W-:Y:S04]  /*5dee0*/  STL [R1+0x5240], R160 ;  /* 0x005240a001007387 */ /* 0x000fe80000100800 */
[----:B------:R-:W-:Y:S04]  /*5def0*/  STL [R1+0x523c], R161 ;  /* 0x00523ca101007387 */ /* 0x000fe80000100800 */
[----:B------:R-:W-:Y:S04]  /*5df00*/  STL [R1+0x5238], R162 ;  /* 0x005238a201007387 */ /* 0x000fe80000100800 */
[----:B------:R-:W-:Y:S01]  /*5df10*/  STL [R1+0x51e4], R163 ;  /* 0x0051e4a301007387 */ /* 0x000fe20000100800 */
[C---:B----4-:R-:W-:Y:S03]  /*5df20*/  HMMA.1688.F32.TF32 R172, R176.reuse, R20, R60 ;  /* 0x00000014b0ac723c */ /* 0x050fe6000008103c */
[----:B------:R-:W2:Y:S04]  /*5df30*/  LDL.LU.64 R60, [R1+0x360] ;  /* 0x00036000013c7983 */ /* 0x000ea80000300a00 */
[----:B------:R-:W2:Y:S11]  /*5df40*/  LDL.LU.64 R62, [R1+0x368] ;  /* 0x00036800013e7983 */ /* 0x000eb60000300a00 */
[----:B------:R-:W-:Y:S05]  /*5df50*/  @!UPT UIADD3 URZ, URZ, URZ, URZ ;  /* 0x0000003f3f3ff290 */ /* 0x000fea000fffe03f */
[----:B------:R1:W-:Y:S04]  /*5df60*/  STL [R1+0x5250], R172 ;  /* 0x005250ac01007387 */ /* 0x0003e80000100800 */
[----:B------:R4:W-:Y:S04]  /*5df70*/  STL [R1+0x524c], R173 ;  /* 0x00524cad01007387 */ /* 0x0009e80000100800 */
[----:B------:R1:W-:Y:S04]  /*5df80*/  STL [R1+0x5248], R174 ;  /* 0x005248ae01007387 */ /* 0x0003e80000100800 */
[----:B------:R1:W-:Y:S01]  /*5df90*/  STL [R1+0x5244], R175 ;  /* 0x005244af01007387 */ /* 0x0003e20000100800 */
[----:B------:R-:W-:Y:S03]  /*5dfa0*/  HMMA.1688.F32.TF32 R176, R176, R104, R52 ;  /* 0x00000068b0b0723c */ /* 0x000fe60000081034 */
[----:B------:R-:W2:Y:S04]  /*5dfb0*/  LDL.LU.64 R52, [R1+0x380] ;  /* 0x0003800001347983 */ /* 0x000ea80000300a00 */
[----:B------:R-:W2:Y:S11]  /*5dfc0*/  LDL.LU.64 R54, [R1+0x388] ;  /* 0x0003880001367983 */ /* 0x000eb60000300a00 */
[----:B------:R-:W-:Y:S05]  /*5dfd0*/  @!UPT UIADD3 URZ, URZ, URZ, URZ ;  /* 0x0000003f3f3ff290 */ /* 0x000fea000fffe03f */
[----:B------:R1:W-:Y:S04]  /*5dfe0*/  STL [R1+0x5260], R176 ;  /* 0x005260b001007387 */ /* 0x0003e80000100800 */
[----:B------:R1:W-:Y:S04]  /*5dff0*/  STL [R1+0x525c], R177 ;  /* 0x00525cb101007387 */ /* 0x0003e80000100800 */
[----:B------:R1:W-:Y:S04]  /*5e000*/  STL [R1+0x5258], R178 ;  /* 0x005258b201007387 */ /* 0x0003e80000100800 */
[----:B------:R1:W-:Y:S01]  /*5e010*/  STL [R1+0x5254], R179 ;  /* 0x005254b301007387 */ /* 0x0003e20000100800 */
[C---:B---3--:R-:W-:Y:S08]  /*5e020*/  HMMA.1688.F32.TF32 R168, R232.reuse, R24, R64 ;  /* 0x00000018e8a8723c */ /* 0x048ff00000081040 */
[----:B------:R-:W-:Y:S11]  /*5e030*/  HMMA.1688.F32.TF32 R56, R232, R4, R56 ;  /* 0x00000004e838723c */ /* 0x000ff60000081038 */
[----:B------:R-:W-:Y:S04]  /*5e040*/  @!UPT UIADD3 URZ, URZ, URZ, URZ ;  /* 0x0000003f3f3ff290 */ /* 0x000fe8000fffe03f */
[----:B------:R3:W-:Y:S04]  /*5e050*/  STL [R1+0x5270], R168 ;  /* 0x005270a801007387 */ /* 0x0007e80000100800 */
[----:B------:R1:W-:Y:S04]  /*5e060*/  STL [R1+0x526c], R169 ;  /* 0x00526ca901007387 */ /* 0x0003e80000100800 */
[----:B------:R1:W-:Y:S04]  /*5e070*/  STL [R1+0x5268], R170 ;  /* 0x005268aa01007387 */ /* 0x0003e80000100800 */
[----:B------:R1:W-:Y:S02]  /*5e080*/  STL [R1+0x5264], R171 ;  /* 0x005264ab01007387 */ /* 0x0003e40000100800 */
[----:B-1----:R-:W-:-:S02]  /*5e090*/  IMAD.MOV.U32 R172, RZ, RZ, R56 ;  /* 0x000000ffffac7224 */ /* 0x002fc400078e0038 */
[----:B----4-:R-:W-:Y:S02]  /*5e0a0*/  IMAD.MOV.U32 R173, RZ, RZ, R57 ;  /* 0x000000ffffad7224 */ /* 0x010fe400078e0039 */
[----:B------:R-:W-:Y:S01]  /*5e0b0*/  IMAD.MOV.U32 R174, RZ, RZ, R58 ;  /* 0x000000ffffae7224 */ /* 0x000fe200078e003a */
[----:B------:R-:W4:Y:S01]  /*5e0c0*/  LDL.LU.64 R56, [R1+0x390] ;  /* 0x0003900001387983 */ /* 0x000f220000300a00 */
[----:B------:R-:W-:-:S03]  /*5e0d0*/  IMAD.MOV.U32 R175, RZ, RZ, R59 ;  /* 0x000000ffffaf7224 */ /* 0x000fc600078e003b */
[----:B------:R-:W4:Y:S04]  /*5e0e0*/  LDL.LU.64 R58, [R1+0x398] ;  /* 0x00039800013a7983 */ /* 0x000f280000300a00 */
[----:B------:R-:W-:Y:S04]  /*5e0f0*/  STL [R1+0x5280], R175 ;  /* 0x005280af01007387 */ /* 0x000fe80000100800 */
[----:B------:R-:W-:Y:S04]  /*5e100*/  STL [R1+0x527c], R174 ;  /* 0x00527cae01007387 */ /* 0x000fe80000100800 */
[----:B------:R-:W-:Y:S04]  /*5e110*/  STL [R1+0x5278], R173 ;  /* 0x005278ad01007387 */ /* 0x000fe80000100800 */
[----:B------:R-:W-:Y:S04]  /*5e120*/  STL [R1+0x5274], R172 ;  /* 0x005274ac01007387 */ /* 0x000fe80000100800 */
[----:B------:R-:W3:Y:S04]  /*5e130*/  LDL.LU.64 R72, [R1+0x3a0] ;  /* 0x0003a00001487983 */ /* 0x000ee80000300a00 */
[----:B------:R-:W3:Y:S04]  /*5e140*/  LDL.LU.64 R74, [R1+0x3a8] ;  /* 0x0003a800014a7983 */ /* 0x000ee80000300a00 */
[----:B------:R-:W3:Y:S04]  /*5e150*/  LDL.LU.64 R64, [R1+0x3b0] ;  /* 0x0003b00001407983 */ /* 0x000ee80000300a00 */
[----:B------:R-:W3:Y:S01]  /*5e160*/  LDL.LU.64 R66, [R1+0x3b8] ;  /* 0x0003b80001427983 */ /* 0x000ee20000300a00 */
[C---:B--2---:R-:W-:Y:S11]  /*5e170*/  HMMA.1688.F32.TF32 R60, R232.reuse, R216, R60 ;  /* 0x000000d8e83c723c */ /* 0x044ff6000008103c */
[----:B------:R-:W-:Y:S11]  /*5e180*/  @!UPT UIADD3 URZ, URZ, URZ, URZ ;  /* 0x0000003f3f3ff290 */ /* 0x000ff6000fffe03f */
[----:B------:R-:W-:Y:S02]  /*5e190*/  @!UPT UIADD3 URZ, URZ, URZ, URZ ;  /* 0x0000003f3f3ff290 */ /* 0x000fe4000fffe03f */
[----:B------:R-:W-:Y:S01]  /*5e1a0*/  IMAD.MOV.U32 R156, RZ, RZ, R63 ;  /* 0x000000ffff9c7224 */ /* 0x000fe200078e003f */
[----:B------:R-:W-:Y:S01]  /*5e1b0*/  HMMA.1688.F32.TF32 R52, R232, R124, R52 ;  /* 0x0000007ce834723c */ /* 0x000fe20000081034 */
[----:B------:R-:W-:Y:S01]  /*5e1c0*/  IMAD.MOV.U32 R162, RZ, RZ, R62 ;  /* 0x000000ffffa27224 */ /* 0x000fe200078e003e */
[----:B------:R-:W-:Y:S01]  /*5e1d0*/  MOV R161, R61 ;  /* 0x0000003d00a17202 */ /* 0x000fe20000000f00 */
[----:B------:R-:W-:Y:S01]  /*5e1e0*/  IMAD.MOV.U32 R160, RZ, RZ, R60 ;  /* 0x000000ffffa07224 */ /* 0x000fe200078e003c */
[----:B------:R-:W-:Y:S04]  /*5e1f0*/  STL [R1+0x5290], R156 ;  /* 0x0052909c01007387 */ /* 0x000fe80000100800 */
[----:B------:R-:W-:Y:S04]  /*5e200*/  STL [R1+0x528c], R162 ;  /* 0x00528ca201007387 */ /* 0x000fe80000100800 */
[----:B------:R-:W-:Y:S04]  /*5e210*/  STL [R1+0x5288], R161 ;  /* 0x005288a101007387 */ /* 0x000fe80000100800 */
[----:B------:R-:W-:Y:S04]  /*5e220*/  STL [R1+0x5284], R160 ;  /* 0x005284a001007387 */ /* 0x000fe80000100800 */
[----:B------:R-:W2:Y:S04]  /*5e230*/  LDL.LU.64 R60, [R1+0x3c0] ;  /* 0x0003c000013c7983 */ /* 0x000ea80000300a00 */
[----:B------:R-:W-:Y:S01]  /*5e240*/  IMAD.MOV.U32 R176, RZ, RZ, R52 ;  /* 0x000000ffffb07224 */ /* 0x000fe200078e0034 */
[----:B------:R-:W2:Y:S01]  /*5e250*/  LDL.LU.64 R62, [R1+0x3c8] ;  /* 0x0003c800013e7983 */ /* 0x000ea20000300a00 */
[----:B------:R-:W-:-:S02]  /*5e260*/  IMAD.MOV.U32 R177, RZ, RZ, R53 ;  /* 0x000000ffffb17224 */ /* 0x000fc400078e0035 */
[----:B------:R-:W-:Y:S01]  /*5e270*/  IMAD.MOV.U32 R178, RZ, RZ, R54 ;  /* 0x000000ffffb27224 */ /* 0x000fe200078e0036 */
[----:B------:R-:W2:Y:S01]  /*5e280*/  LDL.LU.64 R52, [R1+0x3d0] ;  /* 0x0003d00001347983 */ /* 0x000ea20000300a00 */
[----:B------:R-:W-:-:S03]  /*5e290*/  IMAD.MOV.U32 R179, RZ, RZ, R55 ;  /* 0x000000ffffb37224 */ /* 0x000fc600078e0037 */
[----:B------:R-:W2:Y:S04]  /*5e2a0*/  LDL.LU.64 R54, [R1+0x3d8] ;  /* 0x0003d80001367983 */ /* 0x000ea80000300a00 */
[----:B------:R1:W-:Y:S04]  /*5e2b0*/  STL [R1+0x52a0], R179 ;  /* 0x0052a0b301007387 */ /* 0x0003e80000100800 */
[----:B------:R1:W-:Y:S04]  /*5e2c0*/  STL [R1+0x529c], R178 ;  /* 0x00529cb201007387 */ /* 0x0003e80000100800 */
[----:B------:R1:W-:Y:S04]  /*5e2d0*/  STL [R1+0x5298], R177 ;  /* 0x005298b101007387 */ /* 0x0003e80000100800 */
[----:B------:R1:W-:Y:S01]  /*5e2e0*/  STL [R1+0x5294], R176 ;  /* 0x005294b001007387 */ /* 0x0003e20000100800 */
[----:B----4-:R-:W-:Y:S11]  /*5e2f0*/  HMMA.1688.F32.TF32 R56, R232, R120, R56 ;  /* 0x00000078e838723c */ /* 0x010ff60000081038 */
[----:B------:R-:W-:Y:S11]  /*5e300*/  @!UPT UIADD3 URZ, URZ, URZ, URZ ;  /* 0x0000003f3f3ff290 */ /* 0x000ff6000fffe03f */
[----:B------:R-:W-:Y:S02]  /*5e310*/  @!UPT UIADD3 URZ, URZ, URZ, URZ ;  /* 0x0000003f3f3ff290 */ /* 0x000fe4000fffe03f */
[----:B---3--:R-:W-:Y:S01]  /*5e320*/  MOV R168, R56 ;  /* 0x0000003800a87202 */ /* 0x008fe20000000f00 */
[----:B------:R-:W-:Y:S02]  /*5e330*/  IMAD.MOV.U32 R169, RZ, RZ, R57 ;  /* 0x000000ffffa97224 */ /* 0x000fe400078e0039 */
[----:B------:R-:W-:Y:S01]  /*5e340*/  IMAD.MOV.U32 R170, RZ, RZ, R58 ;  /* 0x000000ffffaa7224 */ /* 0x000fe200078e003a */
[----:B------:R-:W3:Y:S01]  /*5e350*/  LDL.LU.64 R56, [R1+0x3e0] ;  /* 0x0003e00001387983 */ /* 0x000ee20000300a00 */
[----:B------:R-:W-:-:S03]  /*5e360*/  IMAD.MOV.U32 R171, RZ, RZ, R59 ;  /* 0x000000ffffab7224 */ /* 0x000fc600078e003b */
[----:B------:R-:W3:Y:S04]  /*5e370*/  LDL.LU.64 R58, [R1+0x3e8] ;  /* 0x0003e800013a7983 */ /* 0x000ee80000300a00 */
[----:B------:R4:W-:Y:S04]  /*5e380*/  STL [R1+0x52b0], R171 ;  /* 0x0052b0ab01007387 */ /* 0x0009e80000100800 */
[----:B------:R1:W-:Y:S04]  /*5e390*/  STL [R1+0x52ac], R170 ;  /* 0x0052acaa01007387 */ /* 0x0003e80000100800 */
[----:B------:R1:W-:Y:S04]  /*5e3a0*/  STL [R1+0x52a8], R169 ;  /* 0x0052a8a901007387 */ /* 0x0003e80000100800 */
[----:B------:R1:W-:Y:S04]  /*5e3b0*/  STL [R1+0x52a4], R168 ;  /* 0x0052a4a801007387 */ /* 0x0003e80000100800 */
[----:B------:R-:W4:Y:S04]  /*5e3c0*/  LDL.LU.64 R100, [R1+0x3f0] ;  /* 0x0003f00001647983 */ /* 0x000f280000300a00 */
[----:B------:R-:W4:Y:S01]  /*5e3d0*/  LDL.LU.64 R102, [R1+0x3f8] ;  /* 0x0003f80001667983 */ /* 0x000f220000300a00 */
[C---:B------:R-:W-:Y:S08]  /*5e3e0*/  HMMA.1688.F32.TF32 R72, R232.reuse, R116, R72 ;  /* 0x00000074e848723c */ /* 0x040ff00000081048 */
[----:B--2---:R-:W-:Y:S11]  /*5e3f0*/  HMMA.1688.F32.TF32 R52, R232, R96, R52 ;  /* 0x00000060e834723c */ /* 0x004ff60000081034 */
[----:B------:R-:W-:Y:S11]  /*5e400*/  @!UPT UIADD3 URZ, URZ, URZ, URZ ;  /* 0x0000003f3f3ff290 */ /* 0x000ff6000fffe03f */
[----:B------:R-:W-:Y:S02]  /*5e410*/  @!UPT UIADD3 URZ, URZ, URZ, URZ ;  /* 0x0000003f3f3ff290 */ /* 0x000fe4000fffe03f */
[----:B-1----:R-:W-:Y:S02]  /*5e420*/  IMAD.MOV.U32 R179, RZ, RZ, R52 ;  /* 0x000000ffffb37224 */ /* 0x002fe400078e0034 */
[----:B------:R-:W-:Y:S02]  /*5e430*/  IMAD.MOV.U32 R178, RZ, RZ, R53 ;  /* 0x000000ffffb27224 */ /* 0x000fe400078e0035 */
[----:B------:R-:W-:Y:S01]  /*5e440*/  IMAD.MOV.U32 R177, RZ, RZ, R54 ;  /* 0x000000ffffb17224 */ /* 0x000fe200078e0036 */
[----:B------:R-:W2:Y:S01]  /*5e450*/  LDL.LU.64 R52, [R1+0x400] ;  /* 0x0004000001347983 */ /* 0x000ea20000300a00 */
[----:B------:R-:W-:-:S03]  /*5e460*/  IMAD.MOV.U32 R176, RZ, RZ, R55 ;  /* 0x000000ffffb07224 */ /* 0x000fc600078e0037 */
[----:B------:R-:W2:Y:S04]  /*5e470*/  LDL.LU.64 R54, [R1+0x408] ;  /* 0x0004080001367983 */ /* 0x000ea80000300a00 */
[----:B------:R-:W2:Y:S04]  /*5e480*/  LDL.LU.64 R88, [R1+0x410] ;  /* 0x0004100001587983 */ /* 0x000ea80000300a00 */
[----:B------:R-:W2:Y:S04]  /*5e490*/  LDL.LU.64 R90, [R1+0x418] ;  /* 0x00041800015a7983 */ /* 0x000ea80000300a00 */
[----:B------:R-:W2:Y:S04]  /*5e4a0*/  LDL.LU.64 R84, [R1+0x420] ;  /* 0x0004200001547983 */ /* 0x000ea80000300a00 */
[----:B------:R-:W2:Y:S01]  /*5e4b0*/  LDL.LU.64 R86, [R1+0x428] ;  /* 0x0004280001567983 */ /* 0x000ea20000300a00 */
[----:B------:R-:W-:Y:S03]  /*5e4c0*/  HMMA.1688.F32.TF32 R60, R232, R108, R60 ;  /* 0x0000006ce83c723c */ /* 0x000fe6000008103c */
[----:B------:R-:W2:Y:S04]  /*5e4d0*/  LDL.LU.64 R80, [R1+0x440] ;  /* 0x0004400001507983 */ /* 0x000ea80000300a00 */
[----:B------:R-:W2:Y:S04]  /*5e4e0*/  LDL.LU.64 R82, [R1+0x448] ;  /* 0x0004480001527983 */ /* 0x000ea80000300a00 */
[----:B------:R-:W2:Y:S04]  /*5e4f0*/  LDL.LU.64 R76, [R1+0x430] ;  /* 0x00043000014c7983 */ /* 0x000ea80000300a00 */
[----:B------:R-:W2:Y:S09]  /*5e500*/  LDL.LU.64 R78, [R1+0x438] ;  /* 0x00043800014e7983 */ /* 0x000eb20000300a00 */
[----:B------:R-:W-:Y:S01]  /*5e510*/  IMAD.MOV.U32 R156, RZ, RZ, R60 ;  /* 0x000000ffff9c7224 */ /* 0x000fe200078e003c */
[----:B------:R-:W-:Y:S01]  /*5e520*/  MOV R161, R62 ;  /* 0x0000003e00a17202 */ /* 0x000fe20000000f00 */
[----:B------:R-:W-:-:S02]  /*5e530*/  IMAD.MOV.U32 R162, RZ, RZ, R61 ;  /* 0x000000ffffa27224 */ /* 0x000fc400078e003d */
[----:B------:R-:W-:Y:S01]  /*5e540*/  IMAD.MOV.U32 R160, RZ, RZ, R63 ;  /* 0x000000ffffa07224 */ /* 0x000fe200078e003f */
[----:B------:R-:W2:Y:S04]  /*5e550*/  LDL.LU.64 R60, [R1+0x13d0] ;  /* 0x0013d000013c7983 */ /* 0x000ea80000300a00 */
[----:B------:R-:W2:Y:S01]  /*5e560*/  LDL.LU.64 R62, [R1+0x13d8] ;  /* 0x0013d800013e7983 */ /* 0x000ea20000300a00 */
[----:B------:R-:W-:Y:S01]  /*5e570*/  IMAD.MOV.U32 R175, RZ, RZ, R72 ;  /* 0x000000ffffaf7224 */ /* 0x000fe200078e0048 */
[----:B------:R-:W-:Y:S01]  /*5e580*/  MOV R172, R75 ;  /* 0x0000004b00ac7202 */ /* 0x000fe20000000f00 */
[----:B------:R-:W-:Y:S02]  /*5e590*/  IMAD.MOV.U32 R174, RZ, RZ, R73 ;  /* 0x000000ffffae7224 */ /* 0x000fe400078e0049 */
[----:B------:R-:W-:Y:S01]  /*5e5a0*/  IMAD.MOV.U32 R173, RZ, RZ, R74 ;  /* 0x000000ffffad7224 */ /* 0x000fe200078e004a */
[----:B------:R-:W2:Y:S04]  /*5e5b0*/  LDL.LU.64 R72, [R1+0x13c0] ;  /* 0x0013c00001487983 */ /* 0x000ea80000300a00 */
[----:B------:R-:W2:Y:S01]  /*5e5c0*/  LDL.LU.64 R74, [R1+0x13c8] ;  /* 0x0013c800014a7983 */ /* 0x000ea20000300a00 */
[----:B---3--:R-:W-:Y:S11]  /*5e5d0*/  HMMA.1688.F32.TF32 R56, R232, R68, R56 ;  /* 0x00000044e838723c */ /* 0x008ff60000081038 */
[----:B------:R-:W-:Y:S11]  /*5e5e0*/  @!UPT UIADD3 URZ, URZ, URZ, URZ ;  /* 0x0000003f3f3ff290 */ /* 0x000ff6000fffe03f */
[----:B------:R-:W-:Y:S02]  /*5e5f0*/  @!UPT UIADD3 URZ, URZ, URZ, URZ ;  /* 0x0000003f3f3ff290 */ /* 0x000fe4000fffe03f */
[----:B----4-:R-:W-:Y:S01]  /*5e600*/  IMAD.MOV.U32 R171, RZ, RZ, R56 ;  /* 0x000000ffffab7224 */ /* 0x010fe200078e0038 */
[----:B------:R-:W-:Y:S01]  /*5e610*/  MOV R170, R57 ;  /* 0x0000003900aa7202 */ /* 0x000fe20000000f00 */
[----:B------:R-:W-:Y:S01]  /*5e620*/  IMAD.MOV.U32 R169, RZ, RZ, R58 ;  /* 0x000000ffffa97224 */ /* 0x000fe200078e003a */
[----:B------:R-:W3:Y:S01]  /*5e630*/  LDL.LU.64 R56, [R1+0x13b0] ;  /* 0x0013b00001387983 */ /* 0x000ee20000300a00 */
[----:B------:R-:W-:-:S03]  /*5e640*/  IMAD.MOV.U32 R168, RZ, RZ, R59 ;  /* 0x000000ffffa87224 */ /* 0x000fc600078e003b */
[----:B------:R-:W3:Y:S01]  /*5e650*/  LDL.LU.64 R58, [R1+0x13b8] ;  /* 0x0013b800013a7983 */ /* 0x000ee20000300a00 */
[----:B------:R-:W-:Y:S11]  /*5e660*/  HMMA.1688.F32.TF32 R64, R232, R112, R64 ;  /* 0x00000070e840723c */ /* 0x000ff60000081040 */
[----:B------:R-:W-:Y:S11]  /*5e670*/  @!UPT UIADD3 URZ, URZ, URZ, URZ ;  /* 0x0000003f3f3ff290 */ /* 0x000ff6000fffe03f */
[----:B------:R-:W-:Y:S02]  /*5e680*/  @!UPT UIADD3 URZ, URZ, URZ, URZ ;  /* 0x0000003f3f3ff290 */ /* 0x000fe4000fffe03f */
[----:B------:R-:W-:Y:S02]  /*5e690*/  IMAD.MOV.U32 R157, RZ, RZ, R64 ;  /* 0x000000ffff9d7224 */ /* 0x000fe400078e0040 */
[----:B------:R-:W-:Y:S02]  /*5e6a0*/  IMAD.MOV.U32 R196, RZ, RZ, R65 ;  /* 0x000000ffffc47224 */ /* 0x000fe400078e0041 */
[----:B------:R-:W-:Y:S01]  /*5e6b0*/  IMAD.MOV.U32 R197, RZ, RZ, R66 ;  /* 0x000000ffffc57224 */ /* 0x000fe200078e0042 */
[----:B------:R-:W4:Y:S01]  /*5e6c0*/  LDL.LU.64 R64, [R1+0x13a0] ;  /* 0x0013a00001407983 */ /* 0x000f220000300a00 */
[----:B------:R-:W-:-:S03]  /*5e6d0*/  IMAD.MOV.U32 R198, RZ, RZ, R67 ;  /* 0x000000ffffc67224 */ /* 0x000fc600078e0043 */
[----:B------:R-:W4:Y:S01]  /*5e6e0*/  LDL.LU.64 R66, [R1+0x13a8] ;  /* 0x0013a80001427983 */ /* 0x000f220000300a00 */
[C---:B--2---:R-:W-:Y:S11]  /*5e6f0*/  HMMA.1688.F32.TF32 R84, R232.reuse, R16, R84 ;  /* 0x00000010e854723c */ /* 0x044ff60000081054 */
[----:B------:R-:W-:Y:S11]  /*5e700*/  @!UPT UIADD3 URZ, URZ, URZ, URZ ;  /* 0x0000003f3f3ff290 */ /* 0x000ff6000fffe03f */
[----:B------:R-:W-:Y:S02]  /*5e710*/  @!UPT UIADD3 URZ, URZ, URZ, URZ ;  /* 0x0000003f3f3ff290 */ /* 0x000fe4000fffe03f */
[----:B------:R-:W-:Y:S02]  /*5e720*/  IMAD.MOV.U32 R199, RZ, RZ, R84 ;  /* 0x000000ffffc77224 */ /* 0x000fe400078e0054 */
[----:B------:R-:W-:Y:S02]  /*5e730*/  IMAD.MOV.U32 R158, RZ, RZ, R85 ;  /* 0x000000ffff9e7224 */ /* 0x000fe400078e0055 */
[----:B------:R-:W-:Y:S02]  /*5e740*/  IMAD.MOV.U32 R159, RZ, RZ, R86 ;  /* 0x000000ffff9f7224 */ /* 0x000fe400078e0056 */
[----:B------:R-:W-:Y:S02]  /*5e750*/  IMAD.MOV.U32 R163, RZ, RZ, R87 ;  /* 0x000000ffffa37224 */ /* 0x000fe400078e0057 */
[C---:B------:R-:W-:Y:S08]  /*5e760*/  HMMA.1688.F32.TF32 R84, R232.reuse, R20, R80 ;  /* 0x00000014e854723c */ /* 0x040ff00000081050 */
[----:B------:R-:W-:Y:S08]  /*5e770*/  HMMA.1688.F32.TF32 R80, R232, R104, R76 ;  /* 0x00000068e850723c */ /* 0x000ff0000008104c */
[C---:B------:R-:W-:Y:S07]  /*5e780*/  HMMA.1688.F32.TF32 R76, R236.reuse, R24, R60 ;  /* 0x00000018ec4c723c */ /* 0x040fee000008103c */
[----:B------:R-:W-:Y:S04]  /*5e790*/  STL.64 [R1+0x440], R84 ;  /* 0x0004405401007387 */ /* 0x000fe80000100a00 */
[----:B------:R-:W-:Y:S04]  /*5e7a0*/  STL.64 [R1+0x448], R86 ;  /* 0x0004485601007387 */ /* 0x000fe80000100a00 */
[----:B------:R-:W2:Y:S04]  /*5e7b0*/  LDL.LU.64 R60, [R1+0x1390] ;  /* 0x00139000013c7983 */ /* 0x000ea80000300a00 */
[----:B------:R-:W-:Y:S04]  /*5e7c0*/  STL.64 [R1+0x430], R80 ;  /* 0x0004305001007387 */ /* 0x000fe80000100a00 */
[----:B------:R-:W-:Y:S04]  /*5e7d0*/  STL.64 [R1+0x438], R82 ;  /* 0x0004385201007387 */ /* 0x000fe80000100a00 */
[----:B------:R-:W2:Y:S04]  /*5e7e0*/  LDL.LU.64 R62, [R1+0x1398] ;  /* 0x00139800013e7983 */ /* 0x000ea80000300a00 */
[----:B------:R-:W-:Y:S04]  /*5e7f0*/  STL.64 [R1+0x450], R76 ;  /* 0x0004504c01007387 */ /* 0x000fe80000100a00 */
[----:B------:R1:W-:Y:S02]  /*5e800*/  STL.64 [R1+0x458], R78 ;  /* 0x0004584e01007387 */ /* 0x0003e40000100a00 */
[C---:B-1----:R-:W-:Y:S08]  /*5e810*/  HMMA.1688.F32.TF32 R76, R236.reuse, R4, R72 ;  /* 0x00000004ec4c723c */ /* 0x042ff00000081048 */
[----:B---3--:R-:W-:Y:S01]  /*5e820*/  HMMA.1688.F32.TF32 R72, R236, R216, R56 ;  /* 0x000000d8ec48723c */ /* 0x008fe20000081038 */
[----:B------:R-:W3:Y:S11]  /*5e830*/  LDL.LU.64 R56, [R1+0x1380] ;  /* 0x0013800001387983 */ /* 0x000ef60000300a00 */
[----:B------:R-:W-:Y:S03]  /*5e840*/  @!UPT UIADD3 URZ, URZ, URZ, URZ ;  /* 0x0000003f3f3ff290 */ /* 0x000fe6000fffe03f */
[----:B------:R-:W-:Y:S04]  /*5e850*/  STL.64 [R1+0x460], R76 ;  /* 0x0004604c01007387 */ /* 0x000fe80000100a00 */
[----:B------:R-:W-:Y:S04]  /*5e860*/  STL.64 [R1+0x468], R78 ;  /* 0x0004684e01007387 */ /* 0x000fe80000100a00 */
[----:B------:R-:W3:Y:S01]  /*5e870*/  LDL.LU.64 R58, [R1+0x1388] ;  /* 0x00138800013a7983 */ /* 0x000ee20000300a00 */
[----:B------:R-:W-:Y:S08]  /*5e880*/  HMMA.1688.F32.TF32 R100, R232, R28, R100 ;  /* 0x0000001ce864723c */ /* 0x000ff00000081064 */
[----:B----4-:R-:W-:Y:S08]  /*5e890*/  HMMA.1688.F32.TF32 R64, R236, R124, R64 ;  /* 0x0000007cec40723c */ /* 0x010ff00000081040 */
[C---:B------:R-:W-:Y:S08]  /*5e8a0*/  HMMA.1688.F32.TF32 R52, R232.reuse, R8, R52 ;  /* 0x00000008e834723c */ /* 0x040ff00000081034 */
[----:B------:R-:W-:Y:S01]  /*5e8b0*/  HMMA.1688.F32.TF32 R88, R232, R12, R88 ;  /* 0x0000000ce858723c */ /* 0x000fe20000081058 */
[----:B------:R-:W-:Y:S04]  /*5e8c0*/  STL.64 [R1+0x470], R72 ;  /* 0x0004704801007387 */ /* 0x000fe80000100a00 */
[----:B------:R-:W-:Y:S04]  /*5e8d0*/  STL.64 [R1+0x478], R74 ;  /* 0x0004784a01007387 */ /* 0x000fe80000100a00 */
[----:B------:R-:W3:Y:S04]  /*5e8e0*/  LDL.LU.64 R132, [R1+0x1370] ;  /* 0x0013700001847983 */ /* 0x000ee80000300a00 */
[----:B------:R-:W3:Y:S01]  /*5e8f0*/  LDL.LU.64 R134, [R1+0x1378] ;  /* 0x0013780001867983 */ /* 0x000ee20000300a00 */
[----:B------:R-:W-:-:S03]  /*5e900*/  IMAD.MOV.U32 R192, RZ, RZ, R100 ;  /* 0x000000ffffc07224 */ /* 0x000fc600078e0064 */
[----:B------:R1:W-:Y:S01]  /*5e910*/  STL.64 [R1+0x480], R64 ;  /* 0x0004804001007387 */ /* 0x0003e20000100a00 */
[----:B------:R-:W-:-:S03]  /*5e920*/  IMAD.MOV.U32 R193, RZ, RZ, R101 ;  /* 0x000000ffffc17224 */ /* 0x000fc600078e0065 */
[----:B------:R1:W-:Y:S01]  /*5e930*/  STL.64 [R1+0x488], R66 ;  /* 0x0004884201007387 */ /* 0x0003e20000100a00 */
[----:B------:R-:W-:Y:S01]  /*5e940*/  IMAD.MOV.U32 R194, RZ, RZ, R102 ;  /* 0x000000ffffc27224 */ /* 0x000fe200078e0066 */
[----:B------:R-:W-:Y:S02]  /*5e950*/  MOV R165, R52 ;  /* 0x0000003400a57202 */ /* 0x000fe40000000f00 */
[----:B------:R-:W3:Y:S01]  /*5e960*/  LDL.LU.64 R128, [R1+0x1360] ;  /* 0x0013600001807983 */ /* 0x000ee20000300a00 */
[----:B------:R-:W-:Y:S02]  /*5e970*/  IMAD.MOV.U32 R164, RZ, RZ, R103 ;  /* 0x000000ffffa47224 */ /* 0x000fe400078e0067 */
[----:B------:R-:W-:Y:S01]  /*5e980*/  IMAD.MOV.U32 R166, RZ, RZ, R53 ;  /* 0x000000ffffa67224 */ /* 0x000fe200078e0035 */
[----:B------:R-:W3:Y:S01]  /*5e990*/  LDL.LU.64 R130, [R1+0x1368] ;  /* 0x0013680001827983 */ /* 0x000ee20000300a00 */
[----:B------:R-:W-:Y:S01]  /*5e9a0*/  IMAD.MOV.U32 R167, RZ, RZ, R54 ;  /* 0x000000ffffa77224 */ /* 0x000fe200078e0036 */
[----:B------:R-:W-:Y:S01]  /*5e9b0*/  MOV R195, R91 ;  /* 0x0000005b00c37202 */ /* 0x000fe20000000f00 */
[----:B------:R-:W-:Y:S01]  /*5e9c0*/  IMAD.MOV.U32 R52, RZ, RZ, R55 ;  /* 0x000000ffff347224 */ /* 0x000fe200078e0037 */
[----:B------:R-:W3:Y:S01]  /*5e9d0*/  LDL.LU.64 R100, [R1+0x1430] ;  /* 0x0014300001647983 */ /* 0x000ee20000300a00 */
[----:B------:R-:W-:-:S02]  /*5e9e0*/  IMAD.MOV.U32 R53, RZ, RZ, R88 ;  /* 0x000000ffff357224 */ /* 0x000fc400078e0058 */
[----:B------:R-:W-:Y:S01]  /*5e9f0*/  IMAD.MOV.U32 R54, RZ, RZ, R89 ;  /* 0x000000ffff367224 */ /* 0x000fe200078e0059 */
[----:B------:R-:W3:Y:S01]  /*5ea00*/  LDL.LU.64 R102, [R1+0x1438] ;  /* 0x0014380001667983 */ /* 0x000ee20000300a00 */
[----:B------:R-:W-:-:S03]  /*5ea10*/  IMAD.MOV.U32 R55, RZ, RZ, R90 ;  /* 0x000000ffff377224 */ /* 0x000fc600078e005a */
[----:B------:R-:W3:Y:S04]  /*5ea20*/  LDL.LU.64 R88, [R1+0x1420] ;  /* 0x0014200001587983 */ /* 0x000ee80000300a00 */
[----:B------:R-:W3:Y:S04]  /*5ea30*/  LDL.LU.64 R90, [R1+0x1428] ;  /* 0x00142800015a7983 */ /* 0x000ee80000300a00 */
[----:B------:R-:W3:Y:S04]  /*5ea40*/  LDL.LU.64 R84, [R1+0x1530] ;  /* 0x0015300001547983 */ /* 0x000ee80000300a00 */
[----:B------:R-:W3:Y:S04]  /*5ea50*/  LDL.LU.64 R86, [R1+0x1538] ;  /* 0x0015380001567983 */ /* 0x000ee80000300a00 */
[----:B------:R-:W3:Y:S04]  /*5ea60*/  LDL.LU.64 R80, [R1+0x1520] ;  /* 0x0015200001507983 */ /* 0x000ee80000300a00 */
[----:B------:R-:W3:Y:S04]  /*5ea70*/  LDL.LU.64 R82, [R1+0x1528] ;  /* 0x0015280001527983 */ /* 0x000ee80000300a00 */
[----:B-1----:R-:W3:Y:S04]  /*5ea80*/  LDL.LU.64 R64, [R1+0x1550] ;  /* 0x0015500001407983 */ /* 0x002ee80000300a00 */
[----:B------:R-:W3:Y:S04]  /*5ea90*/  LDL.LU.64 R66, [R1+0x1558] ;  /* 0x0015580001427983 */ /* 0x000ee80000300a00 */
[----:B------:R-:W3:Y:S04]  /*5eaa0*/  LDL.LU.64 R72, [R1+0x1540] ;  /* 0x0015400001487983 */ /* 0x000ee80000300a00 */
[----:B------:R-:W3:Y:S04]  /*5eab0*/  LDL.LU.64 R74, [R1+0x1548] ;  /* 0x00154800014a7983 */ /* 0x000ee80000300a00 */
[----:B------:R-:W-:Y:S04]  /*5eac0*/  LDS R232, [R252+0x80200] ;  /* 0x08020000fce87984 */ /* 0x000fe80000000800 */
[----:B------:R-:W-:Y:S04]  /*5ead0*/  LDS R234, [R252+0x81200] ;  /* 0x08120000fcea7984 */ /* 0x000fe80000000800 */
[----:B------:R-:W-:Y:S04]  /*5eae0*/  LDS R233, [R3+0x80200] ;  /* 0x0802000003e97984 */ /* 0x000fe80000000800 */
[----:B------:R-:W1:Y:S01]  /*5eaf0*/  LDS R235, [R3+0x81200] ;  /* 0x0812000003eb7984 */ /* 0x000e620000000800 */
[C---:B--2---:R-:W-:Y:S11]  /*5eb00*/  HMMA.1688.F32.TF32 R60, R236.reuse, R120, R60 ;  /* 0x00000078ec3c723c */ /* 0x044ff6000008103c */
[----:B------:R-:W-:Y:S11]  /*5eb10*/  @!UPT UIADD3 URZ, URZ, URZ, URZ ;  /* 0x0000003f3f3ff290 */ /* 0x000ff6000fffe03f */
[----:B------:R-:W-:Y:S01]  /*5eb20*/  @!UPT UIADD3 URZ, URZ, URZ, URZ ;  /* 0x0000003f3f3ff290 */ /* 0x000fe2000fffe03f */
[----:B------:R2:W-:Y:S04]  /*5eb30*/  STL.64 [R1+0x490], R60 ;  /* 0x0004903c01007387 */ /* 0x0005e80000100a00 */
[----:B------:R1:W-:Y:S04]  /*5eb40*/  STL.64 [R1+0x498], R62 ;  /* 0x0004983e01007387 */ /* 0x0003e80000100a00 */
[----:B------:R-:W4:Y:S04]  /*5eb50*/  LDL.LU.64 R76, [R1+0x16e0] ;  /* 0x0016e000014c7983 */ /* 0x000f280000300a00 */
[----:B------:R-:W4:Y:S04]  /*5eb60*/  LDL.LU.64 R78, [R1+0x16e8] ;  /* 0x0016e800014e7983 */ /* 0x000f280000300a00 */
[----:B--2---:R-:W2:Y:S04]  /*5eb70*/  LDL.LU.64 R60, [R1+0x1620] ;  /* 0x00162000013c7983 */ /* 0x004ea80000300a00 */
[----:B-1----:R-:W2:Y:S01]  /*5eb80*/  LDL.LU.64 R62, [R1+0x1628] ;  /* 0x00162800013e7983 */ /* 0x002ea20000300a00 */
[C---:B---3--:R-:W-:Y:S03]  /*5eb90*/  HMMA.1688.F32.TF32 R136, R236.reuse, R116, R56 ;  /* 0x00000074ec88723c */ /* 0x048fe60000081038 */
[----:B------:R-:W2:Y:S04]  /*5eba0*/  LDL.LU.64 R56, [R1+0x570] ;  /* 0x0005700001387983 */ /* 0x000ea80000300a00 */
[----:B------:R-:W2:Y:S11]  /*5ebb0*/  LDL.LU.64 R58, [R1+0x578] ;  /* 0x00057800013a7983 */ /* 0x000eb60000300a00 */
[----:B------:R-:W-:Y:S05]  /*5ebc0*/  @!UPT UIADD3 URZ, URZ, URZ, URZ ;  /* 0x0000003f3f3ff290 */ /* 0x000fea000fffe03f */
[----:B------:R-:W-:Y:S04]  /*5ebd0*/  STL.64 [R1+0x4a0], R136 ;  /* 0x0004a08801007387 */ /* 0x000fe80000100a00 */
[----:B------:R1:W-:Y:S02]  /*5ebe0*/  STL.64 [R1+0x4a8], R138 ;  /* 0x0004a88a01007387 */ /* 0x0003e40000100a00 */
[C---:B-1----:R-:W-:Y:S08]  /*5ebf0*/  HMMA.1688.F32.TF32 R136, R236.reuse, R112, R132 ;  /* 0x00000070ec88723c */ /* 0x042ff00000081084 */
[C---:B------:R-:W-:Y:S08]  /*5ec00*/  HMMA.1688.F32.TF32 R132, R236.reuse, R108, R128 ;  /* 0x0000006cec84723c */ /* 0x040ff00000081080 */
[C---:B------:R-:W-:Y:S08]  /*5ec10*/  HMMA.1688.F32.TF32 R128, R236.reuse, R96, R100 ;  /* 0x00000060ec80723c */ /* 0x040ff00000081064 */
[C---:B------:R-:W-:Y:S08]  /*5ec20*/  HMMA.1688.F32.TF32 R100, R236.reuse, R68, R88 ;  /* 0x00000044ec64723c */ /* 0x040ff00000081058 */
[C---:B------:R-:W-:Y:S08]  /*5ec30*/  HMMA.1688.F32.TF32 R88, R236.reuse, R28, R84 ;  /* 0x0000001cec58723c */ /* 0x040ff00000081054 */
[C---:B------:R-:W-:Y:S08]  /*5ec40*/  HMMA.1688.F32.TF32 R84, R236.reuse, R8, R80 ;  /* 0x00000008ec54723c */ /* 0x040ff00000081050 */
[C---:B------:R-:W-:Y:S01]  /*5ec50*/  HMMA.1688.F32.TF32 R80, R236.reuse, R12, R64 ;  /* 0x0000000cec50723c */ /* 0x040fe20000081040 */
        /* <DEDUP_REMOVED lines=10> */
[----:B------:R-:W3:Y:S04]  /*5ed00*/  LDL.LU.64 R64, [R1+0x560] ;  /* 0x0005600001407983 */ /* 0x000ee80000300a00 */
[----:B------:R-:W-:Y:S04]  /*5ed10*/  STL.64 [R1+0x530], R84 ;  /* 0x0005305401007387 */ /* 0x000fe80000100a00 */
[----:B------:R-:W-:Y:S04]  /*5ed20*/  STL.64 [R1+0x538], R86 ;  /* 0x0005385601007387 */ /* 0x000fe80000100a00 */
        /* <DEDUP_REMOVED lines=9> */
[C---:B----4-:R-:W-:Y:S08]  /*5edc0*/  HMMA.1688.F32.TF32 R80, R236.reuse, R20, R76 ;  /* 0x00000014ec50723c */ /* 0x050ff0000008104c */
[----:B--2---:R-:W-:Y:S01]  /*5edd0*/  HMMA.1688.F32.TF32 R76, R236, R104, R60 ;  /* 0x00000068ec4c723c */ /* 0x004fe2000008103c */
[----:B------:R-:W2:Y:S04]  /*5ede0*/  LDL.LU.64 R60, [R1+0x5d0] ;  /* 0x0005d000013c7983 */ /* 0x000ea80000300a00 */
[----:B------:R-:W-:Y:S04]  /*5edf0*/  LDS R236, [R48+0x80200] ;  /* 0x0802000030ec7984 */ /* 0x000fe80000000800 */
[----:B------:R-:W-:Y:S01]  /*5ee00*/  LDS R238, [R48+0x81200] ;  /* 0x0812000030ee7984 */ /* 0x000fe20000000800 */
[C---:B------:R-:W-:Y:S03]  /*5ee10*/  HMMA.1688.F32.TF32 R56, R228.reuse, R24, R56 ;  /* 0x00000018e438723c */ /* 0x040fe60000081038 */
[----:B------:R-:W-:Y:S04]  /*5ee20*/  LDS R237, [R95+0x80200] ;  /* 0x080200005fed7984 */ /* 0x000fe80000000800 */
[----:B------:R1:W-:Y:S04]  /*5ee30*/  STL.64 [R1+0x500], R80 ;  /* 0x0005005001007387 */ /* 0x0003e80000100a00 */
[----:B------:R4:W-:Y:S04]  /*5ee40*/  STL.64 [R1+0x508], R82 ;  /* 0x0005085201007387 */ /* 0x0009e80000100a00 */
[----:B------:R-:W2:Y:S04]  /*5ee50*/  LDL.LU.64 R62, [R1+0x5d8] ;  /* 0x0005d800013e7983 */ /* 0x000ea80000300a00 */
[----:B------:R1:W-:Y:S04]  /*5ee60*/  STL.64 [R1+0x4e0], R76 ;  /* 0x0004e04c01007387 */ /* 0x0003e80000100a00 */
[----:B------:R1:W-:Y:S04]  /*5ee70*/  STL.64 [R1+0x4e8], R78 ;  /* 0x0004e84e01007387 */ /* 0x0003e80000100a00 */
[----:B------:R-:W2:Y:S04]  /*5ee80*/  LDL.LU.64 R84, [R1+0x5c0] ;  /* 0x0005c00001547983 */ /* 0x000ea80000300a00 */
[----:B------:R-:W2:Y:S04]  /*5ee90*/  LDL.LU.64 R86, [R1+0x5c8] ;  /* 0x0005c80001567983 */ /* 0x000ea80000300a00 */
[----:B------:R4:W-:Y:S04]  /*5eea0*/  STL.64 [R1+0x650], R56 ;  /* 0x0006503801007387 */ /* 0x0009e80000100a00 */
[----:B------:R4:W-:Y:S04]  /*5eeb0*/  STL.64 [R1+0x658], R58 ;  /* 0x0006583a01007387 */ /* 0x0009e80000100a00 */
[----:B-1----:R-:W2:Y:S04]  /*5eec0*/  LDL.LU.64 R80, [R1+0x5b0] ;  /* 0x0005b00001507983 */ /* 0x002ea80000300a00 */
[----:B----4-:R-:W4:Y:S04]  /*5eed0*/  LDL.LU.64 R82, [R1+0x5b8] ;  /* 0x0005b80001527983 */ /* 0x010f280000300a00 */
[----:B------:R-:W4:Y:S04]  /*5eee0*/  LDL.LU.64 R76, [R1+0x5a0] ;  /* 0x0005a000014c7983 */ /* 0x000f280000300a00 */
[----:B------:R-:W4:Y:S04]  /*5eef0*/  LDL.LU.64 R78, [R1+0x5a8] ;  /* 0x0005a800014e7983 */ /* 0x000f280000300a00 */
[----:B------:R-:W4:Y:S04]  /*5ef00*/  LDL.LU.64 R56, [R1+0x590] ;  /* 0x0005900001387983 */ /* 0x000f280000300a00 */
[----:B------:R-:W4:Y:S04]  /*5ef10*/  LDL.LU.64 R58, [R1+0x598] ;  /* 0x00059800013a7983 */ /* 0x000f280000300a00 */
[----:B------:R-:W1:Y:S01]  /*5ef20*/  LDS R239, [R95+0x81200] ;  /* 0x081200005fef7984 */ /* 0x000e620000000800 */
[C---:B---3--:R-:W-:Y:S03]  /*5ef30*/  HMMA.1688.F32.TF32 R88, R228.reuse, R4, R64 ;  /* 0x00000004e458723c */ /* 0x048fe60000081040 */
[----:B------:R-:W3:Y:S04]  /*5ef40*/  LDL.LU.64 R64, [R1+0x580] ;  /* 0x0005800001407983 */ /* 0x000ee80000300a00 */
[----:B------:R-:W3:Y:S11]  /*5ef50*/  LDL.LU.64 R66, [R1+0x588] ;  /* 0x0005880001427983 */ /* 0x000ef60000300a00 */
[----:B------:R-:W-:Y:S05]  /*5ef60*/  @!UPT UIADD3 URZ, URZ, URZ, URZ ;  /* 0x0000003f3f3ff290 */ /* 0x000fea000fffe03f */
        /* <DEDUP_REMOVED lines=14> */
[C---:B-1----:R-:W-:Y:S08]  /*5f050*/  HMMA.1688.F32.TF32 R88, R228.reuse, R120, R84 ;  /* 0x00000078e458723c */ /* 0x042ff00000081054 */
[C---:B----4-:R-:W-:Y:S08]  /*5f060*/  HMMA.1688.F32.TF32 R84, R228.reuse, R116, R80 ;  /* 0x00000074e454723c */ /* 0x050ff00000081050 */
[C---:B------:R-:W-:Y:S07]  /*5f070*/  HMMA.1688.F32.TF32 R80, R228.reuse, R112, R76 ;  /* 0x00000070e450723c */ /* 0x040fee000008104c */
[----:B------:R-:W-:Y:S01]  /*5f080*/  STL.64 [R1+0x610], R88 ;  /* 0x0006105801007387 */ /* 0x000fe20000100a00 */
[C---:B------:R-:W-:Y:S03]  /*5f090*/  HMMA.1688.F32.TF32 R76, R228.reuse, R108, R56 ;  /* 0x0000006ce44c723c */ /* 0x040fe60000081038 */
[----:B------:R-:W-:Y:S04]  /*5f0a0*/  STL.64 [R1+0x618], R90 ;  /* 0x0006185a01007387 */ /* 0x000fe80000100a00 */
[----:B------:R-:W-:Y:S04]  /*5f0b0*/  STL.64 [R1+0x600], R84 ;  /* 0x0006005401007387 */ /* 0x000fe80000100a00 */
[----:B------:R-:W-:Y:S04]  /*5f0c0*/  STL.64 [R1+0x608], R86 ;  /* 0x0006085601007387 */ /* 0x000fe80000100a00 */
[----:B------:R-:W4:Y:S04]  /*5f0d0*/  LDL.LU.64 R56, [R1+0x6c0] ;  /* 0x0006c00001387983 */ /* 0x000f280000300a00 */
[----:B------:R-:W-:Y:S04]  /*5f0e0*/  STL.64 [R1+0x5f0], R80 ;  /* 0x0005f05001007387 */ /* 0x000fe80000100a00 */
[----:B------:R-:W-:Y:S04]  /*5f0f0*/  STL.64 [R1+0x5f8], R82 ;  /* 0x0005f85201007387 */ /* 0x000fe80000100a00 */
[----:B------:R-:W4:Y:S04]  /*5f100*/  LDL.LU.64 R58, [R1+0x6c8] ;  /* 0x0006c800013a7983 */ /* 0x000f280000300a00 */
[----:B------:R-:W-:Y:S04]  /*5f110*/  STL.64 [R1+0x5e0], R76 ;  /* 0x0005e04c01007387 */ /* 0x000fe80000100a00 */
[----:B------:R3:W-:Y:S02]  /*5f120*/  STL.64 [R1+0x5e8], R78 ;  /* 0x0005e84e01007387 */ /* 0x0007e40000100a00 */
[C---:B---3--:R-:W-:Y:S02]  /*5f130*/  HMMA.1688.F32.TF32 R76, R228.reuse, R96, R64 ;  /* 0x00000060e44c723c */ /* 0x048fe40000081040 */
[----:B------:R-:W4:Y:S04]  /*5f140*/  LDL.LU.64 R64, [R1+0x6a0] ;  /* 0x0006a00001407983 */ /* 0x000f280000300a00 */
[----:B------:R-:W4:Y:S02]  /*5f150*/  LDL.LU.64 R66, [R1+0x6a8] ;  /* 0x0006a80001427983 */ /* 0x000f240000300a00 */
[C---:B------:R-:W-:Y:S11]  /*5f160*/  HMMA.1688.F32.TF32 R72, R228.reuse, R68, R72 ;  /* 0x00000044e448723c */ /* 0x040ff60000081048 */
[----:B------:R-:W-:Y:S04]  /*5f170*/  @!UPT UIADD3 URZ, URZ, URZ, URZ ;  /* 0x0000003f3f3ff290 */ /* 0x000fe8000fffe03f */
[----:B------:R1:W-:Y:S04]  /*5f180*/  STL.64 [R1+0x5d0], R76 ;  /* 0x0005d04c01007387 */ /* 0x0003e80000100a00 */
[----:B------:R1:W-:Y:S04]  /*5f190*/  STL.64 [R1+0x5d8], R78 ;  /* 0x0005d84e01007387 */ /* 0x0003e80000100a00 */
[----:B------:R-:W4:Y:S04]  /*5f1a0*/  LDL.LU.64 R100, [R1+0x680] ;  /* 0x0006800001647983 */ /* 0x000f280000300a00 */
[----:B------:R-:W4:Y:S04]  /*5f1b0*/  LDL.LU.64 R102, [R1+0x688] ;  /* 0x0006880001667983 */ /* 0x000f280000300a00 */
[----:B------:R1:W-:Y:S04]  /*5f1c0*/  STL.64 [R1+0x5c0], R72 ;  /* 0x0005c04801007387 */ /* 0x0003e80000100a00 */
[----:B------:R1:W-:Y:S04]  /*5f1d0*/  STL.64 [R1+0x5c8], R74 ;  /* 0x0005c84a01007387 */ /* 0x0003e80000100a00 */
[----:B------:R-:W4:Y:S04]  /*5f1e0*/  LDL.LU.64 R88, [R1+0x670] ;  /* 0x0006700001587983 */ /* 0x000f280000300a00 */
[----:B------:R-:W4:Y:S01]  /*5f1f0*/  LDL.LU.64 R90, [R1+0x678] ;  /* 0x00067800015a7983 */ /* 0x000f220000300a00 */
[C---:B--2---:R-:W-:Y:S11]  /*5f200*/  HMMA.1688.F32.TF32 R60, R228.reuse, R28, R60 ;  /* 0x0000001ce43c723c */ /* 0x044ff6000008103c */
[----:B------:R-:W-:Y:S11]  /*5f210*/  @!UPT UIADD3 URZ, URZ, URZ, URZ ;  /* 0x0000003f3f3ff290 */ /* 0x000ff6000fffe03f */
[----:B------:R-:W-:Y:S01]  /*5f220*/  @!UPT UIADD3 URZ, URZ, URZ, URZ ;  /* 0x0000003f3f3ff290 */ /* 0x000fe2000fffe03f */
[----:B------:R2:W-:Y:S04]  /*5f230*/  STL.64 [R1+0x5b0], R60 ;  /* 0x0005b03c01007387 */ /* 0x0005e80000100a00 */
[----:B------:R1:W-:Y:S04]  /*5f240*/  STL.64 [R1+0x5b8], R62 ;  /* 0x0005b83e01007387 */ /* 0x0003e80000100a00 */
        /* <DEDUP_REMOVED lines=8> */
[----:B--2---:R-:W2:Y:S04]  /*5f2d0*/  LDL.LU.64 R60, [R1+0xce0] ;  /* 0x000ce000013c7983 */ /* 0x004ea80000300a00 */
[----:B------:R-:W2:Y:S01]  /*5f2e0*/  LDL.LU.64 R62, [R1+0xce8] ;  /* 0x000ce800013e7983 */ /* 0x000ea20000300a00 */
[C---:B----4-:R-:W-:Y:S03]  /*5f2f0*/  HMMA.1688.F32.TF32 R128, R228.reuse, R8, R56 ;  /* 0x00000008e480723c */ /* 0x050fe60000081038 */
[----:B------:R-:W4:Y:S04]  /*5f300*/  LDL.LU.64 R56, [R1+0xcd0] ;  /* 0x000cd00001387983 */ /* 0x000f280000300a00 */
[----:B------:R-:W4:Y:S11]  /*5f310*/  LDL.LU.64 R58, [R1+0xcd8] ;  /* 0x000cd800013a7983 */ /* 0x000f360000300a00 */
[----:B------:R-:W-:Y:S05]  /*5f320*/  @!UPT UIADD3 URZ, URZ, URZ, URZ ;  /* 0x0000003f3f3ff290 */ /* 0x000fea000fffe03f */
[----:B------:R-:W-:Y:S04]  /*5f330*/  STL.64 [R1+0x5a0], R128 ;  /* 0x0005a08001007387 */ /* 0x000fe80000100a00 */
[----:B------:R1:W-:Y:S02]  /*5f340*/  STL.64 [R1+0x5a8], R130 ;  /* 0x0005a88201007387 */ /* 0x0003e40000100a00 */
[C---:B-1----:R-:W-:Y:S02]  /*5f350*/  HMMA.1688.F32.TF32 R128, R228.reuse, R12, R64 ;  /* 0x0000000ce480723c */ /* 0x042fe40000081040 */
[----:B------:R-:W4:Y:S04]  /*5f360*/  LDL.LU.64 R64, [R1+0x9a0] ;  /* 0x0009a00001407983 */ /* 0x000f280000300a00 */
[----:B------:R-:W4:Y:S11]  /*5f370*/  LDL.LU.64 R66, [R1+0x9a8] ;  /* 0x0009a80001427983 */ /* 0x000f360000300a00 */
[----:B------:R-:W-:Y:S06]  /*5f380*/  @!UPT UIADD3 URZ, URZ, URZ, URZ ;  /* 0x0000003f3f3ff290 */ /* 0x000fec000fffe03f */
[----:B------:R-:W-:Y:S01]  /*5f390*/  STL.64 [R1+0x590], R128 ;  /* 0x0005908001007387 */ /* 0x000fe20000100a00 */
[C---:B------:R-:W-:Y:S03]  /*5f3a0*/  HMMA.1688.F32.TF32 R100, R228.reuse, R16, R100 ;  /* 0x00000010e464723c */ /* 0x040fe60000081064 */
[----:B------:R-:W-:Y:S05]  /*5f3b0*/  STL.64 [R1+0x598], R130 ;  /* 0x0005988201007387 */ /* 0x000fea0000100a00 */
[C---:B------:R-:W-:Y:S11]  /*5f3c0*/  HMMA.1688.F32.TF32 R88, R228.reuse, R20, R88 ;  /* 0x00000014e458723c */ /* 0x040ff60000081058 */
[----:B------:R-:W-:Y:S04]  /*5f3d0*/  @!UPT UIADD3 URZ, URZ, URZ, URZ ;  /* 0x0000003f3f3ff290 */ /* 0x000fe8000fffe03f */
[----:B------:R-:W-:Y:S04]  /*5f3e0*/  STL.64 [R1+0x580], R100 ;  /* 0x0005806401007387 */ /* 0x000fe80000100a00 */
[----:B------:R-:W-:Y:S04]  /*5f3f0*/  STL.64 [R1+0x588], R102 ;  /* 0x0005886601007387 */ /* 0x000fe80000100a00 */
[----:B------:R-:W-:Y:S04]  /*5f400*/  STL.64 [R1+0x570], R88 ;  /* 0x0005705801007387 */ /* 0x000fe80000100a00 */
[----:B------:R-:W-:Y:S01]  /*5f410*/  STL.64 [R1+0x578], R90 ;  /* 0x0005785a01007387 */ /* 0x000fe20000100a00 */
[----:B---3--:R-:W-:Y:S03]  /*5f420*/  HMMA.1688.F32.TF32 R84, R228, R104, R84 ;  /* 0x00000068e454723c */ /* 0x008fe60000081054 */
[----:B------:R-:W-:Y:S04]  /*5f430*/  LDS R228, [R252+0x80280] ;  /* 0x08028000fce47984 */ /* 0x000fe80000000800 */
[----:B------:R-:W-:Y:S04]  /*5f440*/  LDS R230, [R252+0x81280] ;  /* 0x08128000fce67984 */ /* 0x000fe80000000800 */
[----:B------:R-:W-:Y:S04]  /*5f450*/  LDS R229, [R3+0x80280] ;  /* 0x0802800003e57984 */ /* 0x000fe80000000800 */
[----:B------:R-:W1:Y:S08]  /*5f460*/  LDS R231, [R3+0x81280] ;  /* 0x0812800003e77984 */ /* 0x000e700000000800 */
[----:B------:R-:W-:Y:S04]  /*5f470*/  STL.64 [R1+0x4f0], R84 ;  /* 0x0004f05401007387 */ /* 0x000fe80000100a00 */
[----:B------:R3:W-:Y:S02]  /*5f480*/  STL.64 [R1+0x4f8], R86 ;  /* 0x0004f85601007387 */ /* 0x0007e40000100a00 */
[C---:B---3--:R-:W-:Y:S08]  /*5f490*/  HMMA.1688.F32.TF32 R84, R232.reuse, R24, R80 ;  /* 0x00000018e854723c */ /* 0x048ff00000081050 */
[C---:B------:R-:W-:Y:S08]  /*5f4a0*/  HMMA.1688.F32.TF32 R80, R232.reuse, R4, R76 ;  /* 0x00000004e850723c */ /* 0x040ff0000008104c */
[C---:B------:R-:W-:Y:S07]  /*5f4b0*/  HMMA.1688.F32.TF32 R76, R232.reuse, R216, R72 ;  /* 0x000000d8e84c723c */ /* 0x040fee0000081048 */
[----:B------:R-:W-:Y:S01]  /*5f4c0*/  STL.64 [R1+0x560], R84 ;  /* 0x0005605401007387 */ /* 0x000fe20000100a00 */
[C---:B--2---:R-:W-:Y:S03]  /*5f4d0*/  HMMA.1688.F32.TF32 R72, R232.reuse, R124, R60 ;  /* 0x0000007ce848723c */ /* 0x044fe6000008103c */
[----:B------:R-:W-:Y:S04]  /*5f4e0*/  STL.64 [R1+0x568], R86 ;  /* 0x0005685601007387 */ /* 0x000fe80000100a00 */
        /* <DEDUP_REMOVED lines=8> */
[C---:B----4-:R-:W-:Y:S02]  /*5f570*/  HMMA.1688.F32.TF32 R72, R232.reuse, R120, R56 ;  /* 0x00000078e848723c */ /* 0x050fe40000081038 */
[----:B------:R-:W3:Y:S04]  /*5f580*/  LDL.LU.64 R56, [R1+0x980] ;  /* 0x0009800001387983 */ /* 0x000ee80000300a00 */
[----:B------:R-:W3:Y:S02]  /*5f590*/  LDL.LU.64 R58, [R1+0x988] ;  /* 0x00098800013a7983 */ /* 0x000ee40000300a00 */
[C---:B------:R-:W-:Y:S11]  /*5f5a0*/  HMMA.1688.F32.TF32 R64, R232.reuse, R116, R64 ;  /* 0x00000074e840723c */ /* 0x040ff60000081040 */
[----:B------:R-:W-:Y:S04]  /*5f5b0*/  @!UPT UIADD3 URZ, URZ, URZ, URZ ;  /* 0x0000003f3f3ff290 */ /* 0x000fe8000fffe03f */
[----:B------:R4:W-:Y:S04]  /*5f5c0*/  STL.64 [R1+0x6a0], R72 ;  /* 0x0006a04801007387 */ /* 0x0009e80000100a00 */
[----:B------:R1:W-:Y:S04]  /*5f5d0*/  STL.64 [R1+0x6a8], R74 ;  /* 0x0006a84a01007387 */ /* 0x0003e80000100a00 */
[----:B------:R-:W3:Y:S04]  /*5f5e0*/  LDL.LU.64 R140, [R1+0x1350] ;  /* 0x00135000018c7983 */ /* 0x000ee80000300a00 */
[----:B------:R-:W3:Y:S04]  /*5f5f0*/  LDL.LU.64 R142, [R1+0x1358] ;  /* 0x00135800018e7983 */ /* 0x000ee80000300a00 */
[----:B------:R1:W-:Y:S04]  /*5f600*/  STL.64 [R1+0x6c0], R64 ;  /* 0x0006c04001007387 */ /* 0x0003e80000100a00 */
        /* <DEDUP_REMOVED lines=17> */
[----:B----4-:R-:W4:Y:S04]  /*5f720*/  LDL.LU.64 R72, [R1+0x7b0] ;  /* 0x0007b00001487983 */ /* 0x010f280000300a00 */
[----:B-1----:R-:W4:Y:S04]  /*5f730*/  LDL.LU.64 R74, [R1+0x7b8] ;  /* 0x0007b800014a7983 */ /* 0x002f280000300a00 */
[----:B------:R-:W4:Y:S04]  /*5f740*/  LDL.LU.64 R64, [R1+0x7c0] ;  /* 0x0007c00001407983 */ /* 0x000f280000300a00 */
[----:B------:R-:W4:Y:S01]  /*5f750*/  LDL.LU.64 R66, [R1+0x7c8] ;  /* 0x0007c80001427983 */ /* 0x000f220000300a00 */
[C---:B--2---:R-:W-:Y:S03]  /*5f760*/  HMMA.1688.F32.TF32 R152, R232.reuse, R112, R60 ;  /* 0x00000070e898723c */ /* 0x044fe6000008103c */
[----:B------:R-:W2:Y:S04]  /*5f770*/  LDL.LU.64 R60, [R1+0x7d0] ;  /* 0x0007d000013c7983 */ /* 0x000ea80000300a00 */
[----:B------:R-:W2:Y:S11]  /*5f780*/  LDL.LU.64 R62, [R1+0x7d8] ;  /* 0x0007d800013e7983 */ /* 0x000eb60000300a00 */
[----:B------:R-:W-:Y:S05]  /*5f790*/  @!UPT UIADD3 URZ, URZ, URZ, URZ ;  /* 0x0000003f3f3ff290 */ /* 0x000fea000fffe03f */
        /* <DEDUP_REMOVED lines=14> */
[C---:B------:R-:W-:Y:S08]  /*5f880*/  HMMA.1688.F32.TF32 R88, R232.reuse, R20, R84 ;  /* 0x00000014e858723c */ /* 0x040ff00000081054 */
[----:B------:R-:W-:Y:S01]  /*5f890*/  HMMA.1688.F32.TF32 R84, R232, R104, R80 ;  /* 0x00000068e854723c */ /* 0x000fe20000081050 */
[----:B------:R-:W-:Y:S04]  /*5f8a0*/  STL.64 [R1+0x700], R152 ;  /* 0x0007009801007387 */ /* 0x000fe80000100a00 */
[----:B------:R-:W-:Y:S03]  /*5f8b0*/  LDS R232, [R252+0x80300] ;  /* 0x08030000fce87984 */ /* 0x000fe60000000800 */
[C---:B------:R-:W-:Y:S01]  /*5f8c0*/  HMMA.1688.F32.TF32 R80, R236.reuse, R24, R76 ;  /* 0x00000018ec50723c */ /* 0x040fe2000008104c */
[----:B------:R-:W-:Y:S04]  /*5f8d0*/  STL.64 [R1+0x708], R154 ;  /* 0x0007089a01007387 */ /* 0x000fe80000100a00 */
[----:B------:R-:W-:Y:S03]  /*5f8e0*/  LDS R234, [R252+0x81300] ;  /* 0x08130000fcea7984 */ /* 0x000fe60000000800 */
[C---:B----4-:R-:W-:Y:S01]  /*5f8f0*/  HMMA.1688.F32.TF32 R76, R236.reuse, R4, R72 ;  /* 0x00000004ec4c723c */ /* 0x050fe20000081048 */
        /* <DEDUP_REMOVED lines=17> */
[----:B------:R-:W4:Y:S04]  /*5fa10*/  LDL.LU.64 R72, [R1+0x7f0] ;  /* 0x0007f00001487983 */ /* 0x000f280000300a00 */
[----:B------:R-:W-:Y:S04]  /*5fa20*/  STL.64 [R1+0x7b0], R76 ;  /* 0x0007b04c01007387 */ /* 0x000fe80000100a00 */
[----:B------:R-:W-:Y:S04]  /*5fa30*/  STL.64 [R1+0x7b8], R78 ;  /* 0x0007b84e01007387 */ /* 0x000fe80000100a00 */
[----:B------:R-:W4:Y:S04]  /*5fa40*/  LDL.LU.64 R74, [R1+0x7f8] ;  /* 0x0007f800014a7983 */ /* 0x000f280000300a00 */
[----:B------:R1:W-:Y:S04]  /*5fa50*/  STL.64 [R1+0x7c0], R64 ;  /* 0x0007c04001007387 */ /* 0x0003e80000100a00 */
[----:B------:R1:W-:Y:S04]  /*5fa60*/  STL.64 [R1+0x7c8], R66 ;  /* 0x0007c84201007387 */ /* 0x0003e80000100a00 */
[----:B------:R-:W-:Y:S04]  /*5fa70*/  LDS R233, [R3+0x80300] ;  /* 0x0803000003e97984 */ /* 0x000fe80000000800 */
[----:B-1----:R-:W4:Y:S04]  /*5fa80*/  LDL.LU.64 R64, [R1+0x800] ;  /* 0x0008000001407983 */ /* 0x002f280000300a00 */
[----:B------:R-:W4:Y:S04]  /*5fa90*/  LDL.LU.64 R66, [R1+0x808] ;  /* 0x0008080001427983 */ /* 0x000f280000300a00 */
[----:B------:R-:W-:Y:S01]  /*5faa0*/  LDS R235, [R3+0x81300] ;  /* 0x0813000003eb7984 */ /* 0x000fe20000000800 */
[C---:B--2---:R-:W-:Y:S11]  /*5fab0*/  HMMA.1688.F32.TF32 R60, R236.reuse, R124, R60 ;  /* 0x0000007cec3c723c */ /* 0x044ff6000008103c */
[----:B------:R-:W-:Y:S11]  /*5fac0*/  @!UPT UIADD3 URZ, URZ, URZ, URZ ;  /* 0x0000003f3f3ff290 */ /* 0x000ff6000fffe03f */
[----:B------:R-:W-:Y:S01]  /*5fad0*/  @!UPT UIADD3 URZ, URZ, URZ, URZ ;  /* 0x0000003f3f3ff290 */ /* 0x000fe2000fffe03f */
[----:B------:R1:W-:Y:S04]  /*5fae0*/  STL.64 [R1+0x7d0], R60 ;  /* 0x0007d03c01007387 */ /* 0x0003e80000100a00 */
[----:B------:R2:W-:Y:S04]  /*5faf0*/  STL.64 [R1+0x7d8], R62 ;  /* 0x0007d83e01007387 */ /* 0x0005e80000100a00 */
[----:B-1----:R-:W4:Y:S04]  /*5fb00*/  LDL.LU.64 R60, [R1+0x820] ;  /* 0x00082000013c7983 */ /* 0x002f280000300a00 */
[----:B--2---:R-:W2:Y:S01]  /*5fb10*/  LDL.LU.64 R62, [R1+0x828] ;  /* 0x00082800013e7983 */ /* 0x004ea20000300a00 */
[C---:B---3--:R-:W-:Y:S11]  /*5fb20*/  HMMA.1688.F32.TF32 R56, R236.reuse, R120, R56 ;  /* 0x00000078ec38723c */ /* 0x048ff60000081038 */
[----:B------:R-:W-:Y:S11]  /*5fb30*/  @!UPT UIADD3 URZ, URZ, URZ, URZ ;  /* 0x0000003f3f3ff290 */ /* 0x000ff6000fffe03f */
[----:B------:R-:W-:Y:S01]  /*5fb40*/  @!UPT UIADD3 URZ, URZ, URZ, URZ ;  /* 0x0000003f3f3ff290 */ /* 0x000fe2000fffe03f */
        /* <DEDUP_REMOVED lines=16> */
[----:B-1----:R-:W2:Y:S04]  /*5fc50*/  LDL.LU.64 R56, [R1+0x840] ;  /* 0x0008400001387983 */ /* 0x002ea80000300a00 */
[----:B---3--:R-:W3:Y:S01]  /*5fc60*/  LDL.LU.64 R58, [R1+0x848] ;  /* 0x00084800013a7983 */ /* 0x008ee20000300a00 */
        /* <DEDUP_REMOVED lines=33> */
[----:B---3--:R-:W-:Y:S03]  /*5fe80*/  HMMA.1688.F32.TF32 R76, R236, R104, R56 ;  /* 0x00000068ec4c723c */ /* 0x008fe60000081038 */
        /* <DEDUP_REMOVED lines=9> */
[----:B------:R4:W-:Y:S04]  /*5ff20*/  STL.64 [R1+0x848], R78 ;  /* 0x0008484e01007387 */ /* 0x0009e80000100a00 */
[----:B------:R-:W-:Y:S04]  /*5ff30*/  LDS R236, [R48+0x80280] ;  /* 0x0802800030ec7984 */ /* 0x000fe80000000800 */
[----:B------:R-:W-:Y:S04]  /*5ff40*/  LDS R238, [R48+0x81280] ;  /* 0x0812800030ee7984 */ /* 0x000fe80000000800 */
[----:B------:R-:W-:Y:S04]  /*5ff50*/  LDS R237, [R95+0x80280] ;  /* 0x080280005fed7984 */ /* 0x000fe80000000800 */
[----:B------:R-:W1:Y:S01]  /*5ff60*/  LDS R239, [R95+0x81280] ;  /* 0x081280005fef7984 */ /* 0x000e620000000800 */
        /* <DEDUP_REMOVED lines=19> */
[----:B------:R-:W4:Y:S04]  /*600a0*/  LDL.LU.64 R80, [R1+0x930] ;  /* 0x0009300001507983 */ /* 0x000f280000300a00 */
[----:B------:R-:W4:Y:S04]  /*600b0*/  LDL.LU.64 R82, [R1+0x938] ;  /* 0x0009380001527983 */ /* 0x000f280000300a00 */
[----:B-1----:R-:W4:Y:S04]  /*600c0*/  LDL.LU.64 R76, [R1+0xcb0] ;  /* 0x000cb000014c7983 */ /* 0x002f280000300a00 */
[----:B------:R-:W4:Y:S04]  /*600d0*/  LDL.LU.64 R78, [R1+0xcb8] ;  /* 0x000cb800014e7983 */ /* 0x000f280000300a00 */
[----:B--2---:R-:W2:Y:S04]  /*600e0*/  LDL.LU.64 R60, [R1+0xcc0] ;  /* 0x000cc000013c7983 */ /* 0x004ea80000300a00 */
[----:B------:R-:W2:Y:S01]  /*600f0*/  LDL.LU.64 R62, [R1+0xcc8] ;  /* 0x000cc800013e7983 */ /* 0x000ea20000300a00 */
[C---:B---3--:R-:W-:Y:S03]  /*60100*/  HMMA.1688.F32.TF32 R88, R228.reuse, R124, R56 ;  /* 0x0000007ce458723c */ /* 0x048fe60000081038 */
[----:B------:R-:W3:Y:S04]  /*60110*/  LDL.LU.64 R56, [R1+0x1300] ;  /* 0x0013000001387983 */ /* 0x000ee80000300a00 */
[----:B------:R-:W3:Y:S11]  /*60120*/  LDL.LU.64 R58, [R1+0x1308] ;  /* 0x00130800013a7983 */ /* 0x000ef60000300a00 */
[----:B------:R-:W-:Y:S05]  /*60130*/  @!UPT UIADD3 URZ, URZ, URZ, URZ ;  /* 0x0000003f3f3ff290 */ /* 0x000fea000fffe03f */
        /* <DEDUP_REMOVED lines=10> */
[----:B------:R-:W4:Y:S02]  /*601e0*/  LDL.LU.64 R66, [R1+0x1338] ;  /* 0x0013380001427983 */ /* 0x000f240000300a00 */
[C---:B------:R-:W-:Y:S11]  /*601f0*/  HMMA.1688.F32.TF32 R84, R228.reuse, R112, R84 ;  /* 0x00000070e454723c */ /* 0x040ff60000081054 */
[----:B------:R-:W-:Y:S04]  /*60200*/  @!UPT UIADD3 URZ, URZ, URZ, URZ ;  /* 0x0000003f3f3ff290 */ /* 0x000fe8000fffe03f */
[----:B------:R-:W-:Y:S04]  /*60210*/  STL.64 [R1+0x960], R88 ;  /* 0x0009605801007387 */ /* 0x000fe80000100a00 */
[----:B------:R-:W-:Y:S04]  /*60220*/  STL.64 [R1+0x968], R90 ;  /* 0x0009685a01007387 */ /* 0x000fe80000100a00 */
[----:B------:R-:W-:Y:S04]  /*60230*/  STL.64 [R1+0x950], R84 ;  /* 0x0009505401007387 */ /* 0x000fe80000100a00 */
[----:B------:R-:W-:Y:S01]  /*60240*/  STL.64 [R1+0x958], R86 ;  /* 0x0009585601007387 */ /* 0x000fe20000100a00 */
[C---:B------:R-:W-:Y:S08]  /*60250*/  HMMA.1688.F32.TF32 R80, R228.reuse, R108, R80 ;  /* 0x0000006ce450723c */ /* 0x040ff00000081050 */
[C---:B------:R-:W-:Y:S11]  /*60260*/  HMMA.1688.F32.TF32 R76, R228.reuse, R96, R76 ;  /* 0x00000060e44c723c */ /* 0x040ff6000008104c */
[----:B------:R-:W-:Y:S04]  /*60270*/  @!UPT UIADD3 URZ, URZ, URZ, URZ ;  /* 0x0000003f3f3ff290 */ /* 0x000fe8000fffe03f */
[----:B------:R-:W-:Y:S04]  /*60280*/  STL.64 [R1+0x940], R80 ;  /* 0x0009405001007387 */ /* 0x000fe80000100a00 */
[----:B------:R-:W-:Y:S04]  /*60290*/  STL.64 [R1+0x948], R82 ;  /* 0x0009485201007387 */ /* 0x000fe80000100a00 */
        /* <DEDUP_REMOVED lines=12> */
[----:B------:R1:W-:Y:S04]  /*60360*/  STL.64 [R1+0x910], R76 ;  /* 0x0009104c01007387 */ /* 0x0003e80000100a00 */
[----:B------:R1:W-:Y:S04]  /*60370*/  STL.64 [R1+0x918], R78 ;  /* 0x0009184e01007387 */ /* 0x0003e80000100a00 */
[----:B------:R-:W3:Y:S04]  /*60380*/  LDL.LU.64 R100, [R1+0x1400] ;  /* 0x0014000001647983 */ /* 0x000ee80000300a00 */
[----:B------:R-:W3:Y:S01]  /*60390*/  LDL.LU.64 R102, [R1+0x1408] ;  /* 0x0014080001667983 */ /* 0x000ee20000300a00 */
[C---:B----4-:R-:W-:Y:S08]  /*603a0*/  HMMA.1688.F32.TF32 R72, R228.reuse, R8, R72 ;  /* 0x00000008e448723c */ /* 0x050ff00000081048 */
        /* <DEDUP_REMOVED lines=14> */
[----:B----4-:R-:W4:Y:S04]  /*60490*/  LDL.LU.64 R72, [R1+0x9f0] ;  /* 0x0009f00001487983 */ /* 0x010f280000300a00 */
[----:B------:R-:W4:Y:S04]  /*604a0*/  LDL.LU.64 R74, [R1+0x9f8] ;  /* 0x0009f800014a7983 */ /* 0x000f280000300a00 */
        /* <DEDUP_REMOVED lines=10> */
[----:B------:R-:W3:Y:S02]  /*60550*/  LDL.LU.64 R58, [R1+0xa28] ;  /* 0x000a2800013a7983 */ /* 0x000ee40000300a00 */
[----:B------:R-:W-:Y:S11]  /*60560*/  HMMA.1688.F32.TF32 R100, R228, R104, R100 ;  /* 0x00000068e464723c */ /* 0x000ff60000081064 */
[----:B------:R-:W-:Y:S04]  /*60570*/  @!UPT UIADD3 URZ, URZ, URZ, URZ ;  /* 0x0000003f3f3ff290 */ /* 0x000fe8000fffe03f */
[----:B------:R-:W-:Y:S04]  /*60580*/  STL.64 [R1+0x8d0], R128 ;  /* 0x0008d08001007387 */ /* 0x000fe80000100a00 */
[----:B------:R-:W-:Y:S04]  /*60590*/  STL.64 [R1+0x8d8], R130 ;  /* 0x0008d88201007387 */ /* 0x000fe80000100a00 */
[----:B------:R-:W-:Y:S04]  /*605a0*/  LDS R228, [R48+0x80300] ;  /* 0x0803000030e47984 */ /* 0x000fe80000000800 */
[----:B------:R-:W-:Y:S04]  /*605b0*/  LDS R230, [R48+0x81300] ;  /* 0x0813000030e67984 */ /* 0x000fe80000000800 */
[----:B------:R-:W-:Y:S04]  /*605c0*/  LDS R229, [R95+0x80300] ;  /* 0x080300005fe57984 */ /* 0x000fe80000000800 */
[----:B------:R-:W1:Y:S04]  /*605d0*/  LDS R231, [R95+0x81300] ;  /* 0x081300005fe77984 */ /* 0x000e680000000800 */
[----:B------:R-:W-:Y:S04]  /*605e0*/  STL.64 [R1+0x850], R100 ;  /* 0x0008506401007387 */ /* 0x000fe80000100a00 */
[----:B------:R1:W-:Y:S02]  /*605f0*/  STL.64 [R1+0x858], R102 ;  /* 0x0008586601007387 */ /* 0x0003e40000100a00 */
[C---:B-1----:R-:W-:Y:S08]  /*60600*/  HMMA.1688.F32.TF32 R100, R236.reuse, R24, R88 ;  /* 0x00000018ec64723c */ /* 0x042ff00000081058 */
[C---:B------:R-:W-:Y:S08]  /*60610*/  HMMA.1688.F32.TF32 R88, R236.reuse, R4, R84 ;  /* 0x00000004ec58723c */ /* 0x040ff00000081054 */
[C---:B------:R-:W-:Y:S08]  /*60620*/  HMMA.1688.F32.TF32 R84, R236.reuse, R216, R80 ;  /* 0x000000d8ec54723c */ /* 0x040ff00000081050 */
[C---:B------:R-:W-:Y:S08]  /*60630*/  HMMA.1688.F32.TF32 R80, R236.reuse, R124, R76 ;  /* 0x0000007cec50723c */ /* 0x040ff0000008104c */
[C---:B----4-:R-:W-:Y:S01]  /*60640*/  HMMA.1688.F32.TF32 R76, R236.reuse, R120, R72 ;  /* 0x00000078ec4c723c */ /* 0x050fe20000081048 */
[----:B------:R-:W-:Y:S04]  /*60650*/  STL.64 [R1+0x8c0], R100 ;  /* 0x0008c06401007387 */ /* 0x000fe80000100a00 */
[----:B------:R-:W-:Y:S04]  /*60660*/  STL.64 [R1+0x8c8], R102 ;  /* 0x0008c86601007387 */ /* 0x000fe80000100a00 */
[----:B------:R-:W-:Y:S04]  /*60670*/  STL.64 [R1+0x9c0], R88 ;  /* 0x0009c05801007387 */ /* 0x000fe80000100a00 */
[----:B------:R-:W-:Y:S01]  /*60680*/  STL.64 [R1+0x9c8], R90 ;  /* 0x0009c85a01007387 */ /* 0x000fe20000100a00 */
[C---:B------:R-:W-:Y:S03]  /*60690*/  HMMA.1688.F32.TF32 R72, R236.reuse, R116, R64 ;  /* 0x00000074ec48723c */ /* 0x040fe60000081040 */
[----:B------:R-:W-:Y:S04]  /*606a0*/  STL.64 [R1+0x9d0], R84 ;  /* 0x0009d05401007387 */ /* 0x000fe80000100a00 */
        /* <DEDUP_REMOVED lines=8> */
[----:B------:R-:W-:Y:S04]  /*60730*/  STL.64 [R1+0xa08], R74 ;  /* 0x000a084a01007387 */ /* 0x000fe80000100a00 */
[----:B------:R-:W4:Y:S04]  /*60740*/  LDL.LU.64 R140, [R1+0xa40] ;  /* 0x000a4000018c7983 */ /* 0x000f280000300a00 */
[----:B------:R-:W4:Y:S01]  /*60750*/  LDL.LU.64 R142, [R1+0xa48] ;  /* 0x000a4800018e7983 */ /* 0x000f220000300a00 */
[C---:B--2---:R-:W-:Y:S11]  /*60760*/  HMMA.1688.F32.TF32 R60, R236.reuse, R112, R60 ;  /* 0x00000070ec3c723c */ /* 0x044ff6000008103c */
[----:B------:R-:W-:Y:S11]  /*60770*/  @!UPT UIADD3 URZ, URZ, URZ, URZ ;  /* 0x0000003f3f3ff290 */ /* 0x000ff6000fffe03f */
[----:B------:R-:W-:Y:S01]  /*60780*/  @!UPT UIADD3 URZ, URZ, URZ, URZ ;  /* 0x0000003f3f3ff290 */ /* 0x000fe2000fffe03f */
[----:B------:R-:W-:Y:S04]  /*60790*/  STL.64 [R1+0xa10], R60 ;  /* 0x000a103c01007387 */ /* 0x000fe80000100a00 */
[----:B------:R-:W-:Y:S04]  /*607a0*/  STL.64 [R1+0xa18], R62 ;  /* 0x000a183e01007387 */ /* 0x000fe80000100a00 */
[----:B------:R-:W2:Y:S04]  /*607b0*/  LDL.LU.64 R136, [R1+0xa50] ;  /* 0x000a500001887983 */ /* 0x000ea80000300a00 */
[----:B------:R-:W2:Y:S01]  /*607c0*/  LDL.LU.64 R138, [R1+0xa58] ;  /* 0x000a5800018a7983 */ /* 0x000ea20000300a00 */
[C---:B---3--:R-:W-:Y:S11]  /*607d0*/  HMMA.1688.F32.TF32 R56, R236.reuse, R108, R56 ;  /* 0x0000006cec38723c */ /* 0x048ff60000081038 */
[----:B------:R-:W-:Y:S11]  /*607e0*/  @!UPT UIADD3 URZ, URZ, URZ, URZ ;  /* 0x0000003f3f3ff290 */ /* 0x000ff6000fffe03f */
[----:B------:R-:W-:Y:S01]  /*607f0*/  @!UPT UIADD3 URZ, URZ, URZ, URZ ;  /* 0x0000003f3f3ff290 */ /* 0x000fe2000fffe03f */
[----:B------:R1:W-:Y:S04]  /*60800*/  STL.64 [R1+0xa20], R56 ;  /* 0x000a203801007387 */ /* 0x0003e80000100a00 */
[----:B------:R3:W-:Y:S04]  /*60810*/  STL.64 [R1+0xa28], R58 ;  /* 0x000a283a01007387 */ /* 0x0007e80000100a00 */
[----:B-1----:R-:W2:Y:S04]  /*60820*/  LDL.LU.64 R56, [R1+0xa70] ;  /* 0x000a700001387983 */ /* 0x002ea80000300a00 */
[----:B---3--:R-:W3:Y:S04]  /*60830*/  LDL.LU.64 R58, [R1+0xa78] ;  /* 0x000a7800013a7983 */ /* 0x008ee80000300a00 */
        /* <DEDUP_REMOVED lines=18> */
[C---:B----4-:R-:W-:Y:S03]  /*60960*/  HMMA.1688.F32.TF32 R152, R236.reuse, R96, R64 ;  /* 0x00000060ec98723c */ /* 0x050fe60000081040 */
[----:B------:R-:W4:Y:S04]  /*60970*/  LDL.LU.64 R64, [R1+0xb70] ;  /* 0x000b700001407983 */ /* 0x000f280000300a00 */
[----:B------:R-:W4:Y:S11]  /*60980*/  LDL.LU.64 R66, [R1+0xb78] ;  /* 0x000b780001427983 */ /* 0x000f360000300a00 */
[----:B------:R-:W-:Y:S05]  /*60990*/  @!UPT UIADD3 URZ, URZ, URZ, URZ ;  /* 0x0000003f3f3ff290 */ /* 0x000fea000fffe03f */
[----:B------:R-:W-:Y:S04]  /*609a0*/  STL.64 [R1+0xa30], R152 ;  /* 0x000a309801007387 */ /* 0x000fe80000100a00 */
[----:B------:R1:W-:Y:S02]  /*609b0*/  STL.64 [R1+0xa38], R154 ;  /* 0x000a389a01007387 */ /* 0x0003e40000100a00 */
[C---:B-1----:R-:W-:Y:S11]  /*609c0*/  HMMA.1688.F32.TF32 R152, R236.reuse, R68, R140 ;  /* 0x00000044ec98723c */ /* 0x042ff6000008108c */
[----:B------:R-:W-:Y:S11]  /*609d0*/  @!UPT UIADD3 URZ, URZ, URZ, URZ ;  /* 0x0000003f3f3ff290 */ /* 0x000ff6000fffe03f */
[----:B------:R-:W-:Y:S01]  /*609e0*/  @!UPT UIADD3 URZ, URZ, URZ, URZ ;  /* 0x0000003f3f3ff290 */ /* 0x000fe2000fffe03f */
[----:B------:R-:W-:Y:S04]  /*609f0*/  STL.64 [R1+0xa40], R152 ;  /* 0x000a409801007387 */ /* 0x000fe80000100a00 */
[----:B------:R-:W-:Y:S01]  /*60a00*/  STL.64 [R1+0xa48], R154 ;  /* 0x000a489a01007387 */ /* 0x000fe20000100a00 */
[C---:B--2---:R-:W-:Y:S08]  /*60a10*/  HMMA.1688.F32.TF32 R140, R236.reuse, R28, R136 ;  /* 0x0000001cec8c723c */ /* 0x044ff00000081088 */
[C---:B---3--:R-:W-:Y:S01]  /*60a20*/  HMMA.1688.F32.TF32 R136, R236.reuse, R8, R56 ;  /* 0x00000008ec88723c */ /* 0x048fe20000081038 */
[----:B------:R-:W2:Y:S11]  /*60a30*/  LDL.LU.64 R56, [R1+0xbf0] ;  /* 0x000bf00001387983 */ /* 0x000eb60000300a00 */
[----:B------:R-:W-:Y:S03]  /*60a40*/  @!UPT UIADD3 URZ, URZ, URZ, URZ ;  /* 0x0000003f3f3ff290 */ /* 0x000fe6000fffe03f */
[----:B------:R-:W-:Y:S04]  /*60a50*/  STL.64 [R1+0xa50], R140 ;  /* 0x000a508c01007387 */ /* 0x000fe80000100a00 */
[----:B------:R-:W-:Y:S04]  /*60a60*/  STL.64 [R1+0xa58], R142 ;  /* 0x000a588e01007387 */ /* 0x000fe80000100a00 */
[----:B------:R-:W2:Y:S04]  /*60a70*/  LDL.LU.64 R58, [R1+0xbf8] ;  /* 0x000bf800013a7983 */ /* 0x000ea80000300a00 */
[----:B------:R-:W-:Y:S04]  /*60a80*/  STL.64 [R1+0xa70], R136 ;  /* 0x000a708801007387 */ /* 0x000fe80000100a00 */
[----:B------:R1:W-:Y:S02]  /*60a90*/  STL.64 [R1+0xa78], R138 ;  /* 0x000a788a01007387 */ /* 0x0003e40000100a00 */
[C---:B-1----:R-:W-:Y:S08]  /*60aa0*/  HMMA.1688.F32.TF32 R136, R236.reuse, R12, R132 ;  /* 0x0000000cec88723c */ /* 0x042ff00000081084 */
[C---:B------:R-:W-:Y:S08]  /*60ab0*/  HMMA.1688.F32.TF32 R132, R236.reuse, R16, R128 ;  /* 0x00000010ec84723c */ /* 0x040ff00000081080 */
[C---:B------:R-:W-:Y:S08]  /*60ac0*/  HMMA.1688.F32.TF32 R128, R236.reuse, R20, R100 ;  /* 0x00000014ec80723c */ /* 0x040ff00000081064 */
[----:B------:R-:W-:Y:S01]  /*60ad0*/  HMMA.1688.F32.TF32 R100, R236, R104, R88 ;  /* 0x00000068ec64723c */ /* 0x000fe20000081058 */
[----:B------:R-:W-:Y:S04]  /*60ae0*/  STL.64 [R1+0xa80], R136 ;  /* 0x000a808801007387 */ /* 0x000fe80000100a00 */
[----:B------:R-:W-:Y:S03]  /*60af0*/  LDS R236, [R252+0x80380] ;  /* 0x08038000fcec7984 */ /* 0x000fe60000000800 */
[C---:B------:R-:W-:Y:S01]  /*60b00*/  HMMA.1688.F32.TF32 R88, R232.reuse, R24, R84 ;  /* 0x00000018e858723c */ /* 0x040fe20000081054 */
[----:B------:R-:W-:Y:S04]  /*60b10*/  LDS R238, [R252+0x81380] ;  /* 0x08138000fcee7984 */ /* 0x000fe80000000800 */
[----:B------:R-:W-:Y:S03]  /*60b20*/  LDS R237, [R3+0x80380] ;  /* 0x0803800003ed7984 */ /* 0x000fe60000000800 */
[C---:B------:R-:W-:Y:S01]  /*60b30*/  HMMA.1688.F32.TF32 R84, R232.reuse, R4, R80 ;  /* 0x00000004e854723c */ /* 0x040fe20000081050 */
[----:B------:R-:W-:Y:S07]  /*60b40*/  LDS R239, [R3+0x81380] ;  /* 0x0813800003ef7984 */ /* 0x000fee0000000800 */
[C---:B------:R-:W-:Y:S08]  /*60b50*/  HMMA.1688.F32.TF32 R80, R232.reuse, R216, R76 ;  /* 0x000000d8e850723c */ /* 0x040ff0000008104c */
[C---:B------:R-:W-:Y:S01]  /*60b60*/  HMMA.1688.F32.TF32 R76, R232.reuse, R124, R72 ;  /* 0x0000007ce84c723c */ /* 0x040fe20000081048 */
[----:B------:R-:W-:Y:S04]  /*60b70*/  STL.64 [R1+0xa88], R138 ;  /* 0x000a888a01007387 */ /* 0x000fe80000100a00 */
[----:B------:R1:W-:Y:S04]  /*60b80*/  STL.64 [R1+0xa90], R132 ;  /* 0x000a908401007387 */ /* 0x0003e80000100a00 */
[----:B------:R3:W-:Y:S04]  /*60b90*/  STL.64 [R1+0xa98], R134 ;  /* 0x000a988601007387 */ /* 0x0007e80000100a00 */
[----:B------:R1:W-:Y:S04]  /*60ba0*/  STL.64 [R1+0xac0], R128 ;  /* 0x000ac08001007387 */ /* 0x0003e80000100a00 */
[----:B------:R1:W-:Y:S04]  /*60bb0*/  STL.64 [R1+0xac8], R130 ;  /* 0x000ac88201007387 */ /* 0x0003e80000100a00 */
[----:B------:R1:W-:Y:S04]  /*60bc0*/  STL.64 [R1+0xab0], R100 ;  /* 0x000ab06401007387 */ /* 0x0003e80000100a00 */
[----:B------:R1:W-:Y:S04]  /*60bd0*/  STL.64 [R1+0xab8], R102 ;  /* 0x000ab86601007387 */ /* 0x0003e80000100a00 */
[----:B------:R-:W-:Y:S04]  /*60be0*/  STL.64 [R1+0xad0], R88 ;  /* 0x000ad05801007387 */ /* 0x000fe80000100a00 */
[----:B------:R-:W-:Y:S01]  /*60bf0*/  STL.64 [R1+0xad8], R90 ;  /* 0x000ad85a01007387 */ /* 0x000fe20000100a00 */
[C---:B------:R-:W-:Y:S03]  /*60c00*/  HMMA.1688.F32.TF32 R72, R232.reuse, R120, R60 ;  /* 0x00000078e848723c */ /* 0x040fe6000008103c */
[----:B------:R-:W-:Y:S04]  /*60c10*/  STL.64 [R1+0xae0], R84 ;  /* 0x000ae05401007387 */ /* 0x000fe80000100a00 */
[----:B------:R-:W-:Y:S04]  /*60c20*/  STL.64 [R1+0xae8], R86 ;  /* 0x000ae85601007387 */ /* 0x000fe80000100a00 */
[----:B------:R-:W-:Y:S04]  /*60c30*/  STL.64 [R1+0xaf0], R80 ;  /* 0x000af05001007387 */ /* 0x000fe80000100a00 */
[----:B------:R-:W-:Y:S04]  /*60c40*/  STL.64 [R1+0xaf8], R82 ;  /* 0x000af85201007387 */ /* 0x000fe80000100a00 */
[----:B------:R-:W2:Y:S04]  /*60c50*/  LDL.LU.64 R60, [R1+0xbe0] ;  /* 0x000be000013c7983 */ /* 0x000ea80000300a00 */
[----:B------:R-:W-:Y:S04]  /*60c60*/  STL.64 [R1+0xb00], R76 ;  /* 0x000b004c01007387 */ /* 0x000fe80000100a00 */
[----:B------:R-:W-:Y:S04]  /*60c70*/  STL.64 [R1+0xb08], R78 ;  /* 0x000b084e01007387 */ /* 0x000fe80000100a00 */
[----:B------:R-:W2:Y:S01]  /*60c80*/  LDL.LU.64 R62, [R1+0xbe8] ;  /* 0x000be800013e7983 */ /* 0x000ea20000300a00 */
[C---:B----4-:R-:W-:Y:S03]  /*60c90*/  HMMA.1688.F32.TF32 R64, R232.reuse, R116, R64 ;  /* 0x00000074e840723c */ /* 0x050fe60000081040 */
[----:B------:R4:W-:Y:S04]  /*60ca0*/  STL.64 [R1+0xb20], R72 ;  /* 0x000b204801007387 */ /* 0x0009e80000100a00 */
[----:B------:R2:W-:Y:S04]  /*60cb0*/  STL.64 [R1+0xb28], R74 ;  /* 0x000b284a01007387 */ /* 0x0005e80000100a00 */
[----:B-1----:R-:W2:Y:S04]  /*60cc0*/  LDL.LU.64 R132, [R1+0xc40] ;  /* 0x000c400001847983 */ /* 0x002ea80000300a00 */
[----:B---3--:R-:W3:Y:S08]  /*60cd0*/  LDL.LU.64 R134, [R1+0xc48] ;  /* 0x000c480001867983 */ /* 0x008ef00000300a00 */
[----:B------:R-:W-:Y:S04]  /*60ce0*/  STL.64 [R1+0xb70], R64 ;  /* 0x000b704001007387 */ /* 0x000fe80000100a00 */
[----:B------:R-:W-:Y:S04]  /*60cf0*/  STL.64 [R1+0xb78], R66 ;  /* 0x000b784201007387 */ /* 0x000fe80000100a00 */
[----:B------:R-:W3:Y:S04]  /*60d00*/  LDL.LU.64 R128, [R1+0xc10] ;  /* 0x000c100001807983 */ /* 0x000ee80000300a00 */
[----:B------:R-:W3:Y:S04]  /*60d10*/  LDL.LU.64 R130, [R1+0xc18] ;  /* 0x000c180001827983 */ /* 0x000ee80000300a00 */
[----:B------:R-:W3:Y:S04]  /*60d20*/  LDL.LU.64 R100, [R1+0xc80] ;  /* 0x000c800001647983 */ /* 0x000ee80000300a00 */
[----:B------:R-:W3:Y:S01]  /*60d30*/  LDL.LU.64 R102, [R1+0xc88] ;  /* 0x000c880001667983 */ /* 0x000ee20000300a00 */
[C---:B--2---:R-:W-:Y:S11]  /*60d40*/  HMMA.1688.F32.TF32 R56, R232.reuse, R112, R56 ;  /* 0x00000070e838723c */ /* 0x044ff60000081038 */
[----:B------:R-:W-:Y:S11]  /*60d50*/  @!UPT UIADD3 URZ, URZ, URZ, URZ ;  /* 0x0000003f3f3ff290 */ /* 0x000ff6000fffe03f */
[----:B------:R-:W-:Y:S01]  /*60d60*/  @!UPT UIADD3 URZ, URZ, URZ, URZ ;  /* 0x0000003f3f3ff290 */ /* 0x000fe2000fffe03f */
[----:B------:R1:W-:Y:S04]  /*60d70*/  STL.64 [R1+0xbc0], R56 ;  /* 0x000bc03801007387 */ /* 0x0003e80000100a00 */
[----:B------:R2:W-:Y:S04]  /*60d80*/  STL.64 [R1+0xbc8], R58 ;  /* 0x000bc83a01007387 */ /* 0x0005e80000100a00 */
[----:B----4-:R-:W4:Y:S04]  /*60d90*/  LDL.LU.64 R72, [R1+0xc60] ;  /* 0x000c600001487983 */ /* 0x010f280000300a00 */
[----:B------:R-:W4:Y:S04]  /*60da0*/  LDL.LU.64 R74, [R1+0xc68] ;  /* 0x000c6800014a7983 */ /* 0x000f280000300a00 */
[----:B------:R-:W4:Y:S04]  /*60db0*/  LDL.LU.64 R88, [R1+0xca0] ;  /* 0x000ca00001587983 */ /* 0x000f280000300a00 */
[----:B------:R-:W4:Y:S04]  /*60dc0*/  LDL.LU.64 R90, [R1+0xca8] ;  /* 0x000ca800015a7983 */ /* 0x000f280000300a00 */
[----:B-1----:R-:W4:Y:S04]  /*60dd0*/  LDL.LU.64 R56, [R1+0xc90] ;  /* 0x000c900001387983 */ /* 0x002f280000300a00 */
[----:B--2---:R-:W2:Y:S04]  /*60de0*/  LDL.LU.64 R58, [R1+0xc98] ;  /* 0x000c9800013a7983 */ /* 0x004ea80000300a00 */
        /* <DEDUP_REMOVED lines=8> */
[C---:B------:R-:W-:Y:S03]  /*60e70*/  HMMA.1688.F32.TF32 R136, R232.reuse, R108, R60 ;  /* 0x0000006ce888723c */ /* 0x040fe6000008103c */
[----:B------:R-:W2:Y:S04]  /*60e80*/  LDL.LU.64 R60, [R1+0xb40] ;  /* 0x000b4000013c7983 */ /* 0x000ea80000300a00 */
[----:B------:R-:W2:Y:S11]  /*60e90*/  LDL.LU.64 R62, [R1+0xb48] ;  /* 0x000b4800013e7983 */ /* 0x000eb60000300a00 */
[----:B------:R-:W-:Y:S05]  /*60ea0*/  @!UPT UIADD3 URZ, URZ, URZ, URZ ;  /* 0x0000003f3f3ff290 */ /* 0x000fea000fffe03f */
[----:B------:R-:W-:Y:S04]  /*60eb0*/  STL.64 [R1+0xbf0], R136 ;  /* 0x000bf08801007387 */ /* 0x000fe80000100a00 */
[----:B------:R3:W-:Y:S02]  /*60ec0*/  STL.64 [R1+0xbf8], R138 ;  /* 0x000bf88a01007387 */ /* 0x0007e40000100a00 */
[C---:B---3--:R-:W-:Y:S08]  /*60ed0*/  HMMA.1688.F32.TF32 R136, R232.reuse, R96, R132 ;  /* 0x00000060e888723c */ /* 0x048ff00000081084 */
[C---:B------:R-:W-:Y:S08]  /*60ee0*/  HMMA.1688.F32.TF32 R132, R232.reuse, R68, R128 ;  /* 0x00000044e884723c */ /* 0x040ff00000081080 */
[C---:B------:R-:W-:Y:S07]  /*60ef0*/  HMMA.1688.F32.TF32 R128, R232.reuse, R28, R100 ;  /* 0x0000001ce880723c */ /* 0x040fee0000081064 */
[----:B------:R-:W-:Y:S04]  /*60f00*/  STL.64 [R1+0xc20], R136 ;  /* 0x000c208801007387 */ /* 0x000fe80000100a00 */
[----:B------:R-:W-:Y:S04]  /*60f10*/  STL.64 [R1+0xc28], R138 ;  /* 0x000c288a01007387 */ /* 0x000fe80000100a00 */
[----:B------:R-:W-:Y:S04]  /*60f20*/  STL.64 [R1+0xce0], R132 ;  /* 0x000ce08401007387 */ /* 0x000fe80000100a00 */
[----:B------:R-:W-:Y:S01]  /*60f30*/  STL.64 [R1+0xce8], R134 ;  /* 0x000ce88601007387 */ /* 0x000fe20000100a00 */
[C---:B----4-:R-:W-:Y:S03]  /*60f40*/  HMMA.1688.F32.TF32 R100, R232.reuse, R8, R72 ;  /* 0x00000008e864723c */ /* 0x050fe60000081048 */
[----:B------:R-:W3:Y:S04]  /*60f50*/  LDL.LU.64 R72, [R1+0xb10] ;  /* 0x000b100001487983 */ /* 0x000ee80000300a00 */
[----:B------:R-:W-:Y:S04]  /*60f60*/  STL.64 [R1+0xcd0], R128 ;  /* 0x000cd08001007387 */ /* 0x000fe80000100a00 */
[----:B------:R-:W-:Y:S04]  /*60f70*/  STL.64 [R1+0xcd8], R130 ;  /* 0x000cd88201007387 */ /* 0x000fe80000100a00 */
[----:B------:R-:W3:Y:S08]  /*60f80*/  LDL.LU.64 R74, [R1+0xb18] ;  /* 0x000b1800014a7983 */ /* 0x000ef00000300a00 */
[----:B------:R-:W-:Y:S04]  /*60f90*/  STL.64 [R1+0xcc0], R100 ;  /* 0x000cc06401007387 */ /* 0x000fe80000100a00 */
[----:B------:R1:W-:Y:S02]  /*60fa0*/  STL.64 [R1+0xcc8], R102 ;  /* 0x000cc86601007387 */ /* 0x0003e40000100a00 */
[C---:B-1----:R-:W-:Y:S08]  /*60fb0*/  HMMA.1688.F32.TF32 R100, R232.reuse, R12, R88 ;  /* 0x0000000ce864723c */ /* 0x042ff00000081058 */
[C---:B--2---:R-:W-:Y:S01]  /*60fc0*/  HMMA.1688.F32.TF32 R88, R232.reuse, R16, R56 ;  /* 0x00000010e858723c */ /* 0x044fe20000081038 */
        /* <DEDUP_REMOVED lines=8> */
[----:B------:R-:W-:Y:S01]  /*61050*/  HMMA.1688.F32.TF32 R84, R232, R104, R80 ;  /* 0x00000068e854723c */ /* 0x000fe20000081050 */
[----:B------:R-:W-:Y:S04]  /*61060*/  LDS R232, [R48+0x80380] ;  /* 0x0803800030e87984 */ /* 0x000fe80000000800 */
[----:B------:R-:W-:Y:S03]  /*61070*/  LDS R234, [R48+0x81380] ;  /* 0x0813800030ea7984 */ /* 0x000fe60000000800 */
[C---:B------:R-:W-:Y:S01]  /*61080*/  HMMA.1688.F32.TF32 R80, R228.reuse, R24, R76 ;  /* 0x00000018e450723c */ /* 0x040fe2000008104c */
[----:B------:R-:W-:Y:S04]  /*61090*/  LDS R233, [R95+0x80380] ;  /* 0x080380005fe97984 */ /* 0x000fe80000000800 */
[----:B------:R-:W1:Y:S04]  /*610a0*/  LDS R235, [R95+0x81380] ;  /* 0x081380005feb7984 */ /* 0x000e680000000800 */
[----:B------:R-:W-:Y:S01]  /*610b0*/  STL.64 [R1+0xc90], R88 ;  /* 0x000c905801007387 */ /* 0x000fe20000100a00 */
[C---:B------:R-:W-:Y:S03]  /*610c0*/  HMMA.1688.F32.TF32 R76, R228.reuse, R4, R64 ;  /* 0x00000004e44c723c */ /* 0x040fe60000081040 */
        /* <DEDUP_REMOVED lines=13> */
[----:B------:R1:W-:Y:S04]  /*611a0*/  STL.64 [R1+0xc80], R76 ;  /* 0x000c804c01007387 */ /* 0x0003e80000100a00 */
[----:B------:R1:W-:Y:S04]  /*611b0*/  STL.64 [R1+0xc88], R78 ;  /* 0x000c884e01007387 */ /* 0x0003e80000100a00 */
[----:B------:R-:W3:Y:S04]  /*611c0*/  LDL.LU.64 R100, [R1+0x740] ;  /* 0x0007400001647983 */ /* 0x000ee80000300a00 */
[----:B------:R-:W3:Y:S02]  /*611d0*/  LDL.LU.64 R102, [R1+0x748] ;  /* 0x0007480001667983 */ /* 0x000ee40000300a00 */
[C---:B---3--:R-:W-:Y:S11]  /*611e0*/  HMMA.1688.F32.TF32 R72, R228.reuse, R124, R72 ;  /* 0x0000007ce448723c */ /* 0x048ff60000081048 */
[----:B------:R-:W-:Y:S11]  /*611f0*/  @!UPT UIADD3 URZ, URZ, URZ, URZ ;  /* 0x0000003f3f3ff290 */ /* 0x000ff6000fffe03f */
[----:B------:R-:W-:Y:S01]  /*61200*/  @!UPT UIADD3 URZ, URZ, URZ, URZ ;  /* 0x0000003f3f3ff290 */ /* 0x000fe2000fffe03f */
        /* <DEDUP_REMOVED lines=11> */
[----:B------:R-:W4:Y:S04]  /*612c0*/  LDL.LU.64 R80, [R1+0xbd0] ;  /* 0x000bd00001507983 */ /* 0x000f280000300a00 */
[----:B------:R-:W4:Y:S04]  /*612d0*/  LDL.LU.64 R82, [R1+0xbd8] ;  /* 0x000bd80001527983 */ /* 0x000f280000300a00 */
[----:B-1----:R-:W4:Y:S04]  /*612e0*/  LDL.LU.64 R76, [R1+0xba0] ;  /* 0x000ba000014c7983 */ /* 0x002f280000300a00 */
[----:B------:R-:W4:Y:S04]  /*612f0*/  LDL.LU.64 R78, [R1+0xba8] ;  /* 0x000ba800014e7983 */ /* 0x000f280000300a00 */
[----:B---3--:R-:W3:Y:S04]  /*61300*/  LDL.LU.64 R72, [R1+0xb80] ;  /* 0x000b800001487983 */ /* 0x008ee80000300a00 */
[----:B------:R-:W3:Y:S04]  /*61310*/  LDL.LU.64 R74, [R1+0xb88] ;  /* 0x000b8800014a7983 */ /* 0x000ee80000300a00 */
[----:B--2---:R-:W2:Y:S04]  /*61320*/  LDL.LU.64 R56, [R1+0x6e0] ;  /* 0x0006e00001387983 */ /* 0x004ea80000300a00 */
[----:B------:R-:W2:Y:S01]  /*61330*/  LDL.LU.64 R58, [R1+0x6e8] ;  /* 0x0006e800013a7983 */ /* 0x000ea20000300a00 */
[C---:B------:R-:W-:Y:S03]  /*61340*/  HMMA.1688.F32.TF32 R128, R228.reuse, R116, R64 ;  /* 0x00000074e480723c */ /* 0x040fe60000081040 */
[----:B------:R-:W2:Y:S04]  /*61350*/  LDL.LU.64 R64, [R1+0x6b0] ;  /* 0x0006b00001407983 */ /* 0x000ea80000300a00 */
[----:B------:R-:W2:Y:S11]  /*61360*/  LDL.LU.64 R66, [R1+0x6b8] ;  /* 0x0006b80001427983 */ /* 0x000eb60000300a00 */
[----:B------:R-:W-:Y:S05]  /*61370*/  @!UPT UIADD3 URZ, URZ, URZ, URZ ;  /* 0x0000003f3f3ff290 */ /* 0x000fea000fffe03f */
[----:B------:R-:W-:Y:S04]  /*61380*/  STL.64 [R1+0xbe0], R128 ;  /* 0x000be08001007387 */ /* 0x000fe80000100a00 */
[----:B------:R1:W-:Y:S02]  /*61390*/  STL.64 [R1+0xbe8], R130 ;  /* 0x000be88201007387 */ /* 0x0003e40000100a00 */
[C---:B-1----:R-:W-:Y:S02]  /*613a0*/  HMMA.1688.F32.TF32 R128, R228.reuse, R112, R60 ;  /* 0x00000070e480723c */ /* 0x042fe4000008103c */
[----:B------:R-:W2:Y:S04]  /*613b0*/  LDL.LU.64 R60, [R1+0x690] ;  /* 0x00069000013c7983 */ /* 0x000ea80000300a00 */
[----:B------:R-:W2:Y:S02]  /*613c0*/  LDL.LU.64 R62, [R1+0x698] ;  /* 0x00069800013e7983 */ /* 0x000ea40000300a00 */
[C---:B------:R-:W-:Y:S11]  /*613d0*/  HMMA.1688.F32.TF32 R100, R228.reuse, R108, R100 ;  /* 0x0000006ce464723c */ /* 0x040ff60000081064 */
[----:B------:R-:W-:Y:S04]  /*613e0*/  @!UPT UIADD3 URZ, URZ, URZ, URZ ;  /* 0x0000003f3f3ff290 */ /* 0x000fe8000fffe03f */
[----:B------:R-:W-:Y:S04]  /*613f0*/  STL.64 [R1+0xbb0], R128 ;  /* 0x000bb08001007387 */ /* 0x000fe80000100a00 */
[----:B------:R-:W-:Y:S04]  /*61400*/  STL.64 [R1+0xbb8], R130 ;  /* 0x000bb88201007387 */ /* 0x000fe80000100a00 */
[----:B------:R-:W-:Y:S04]  /*61410*/  STL.64 [R1+0xb90], R100 ;  /* 0x000b906401007387 */ /* 0x000fe80000100a00 */
[----:B------:R-:W-:Y:S01]  /*61420*/  STL.64 [R1+0xb98], R102 ;  /* 0x000b986601007387 */ /* 0x000fe20000100a00 */
[C---:B----4-:R-:W-:Y:S11]  /*61430*/  HMMA.1688.F32.TF32 R88, R228.reuse, R96, R88 ;  /* 0x00000060e458723c */ /* 0x050ff60000081058 */
[----:B------:R-:W-:Y:S11]  /*61440*/  @!UPT UIADD3 URZ, URZ, URZ, URZ ;  /* 0x0000003f3f3ff290 */ /* 0x000ff6000fffe03f */
[----:B------:R-:W-:Y:S01]  /*61450*/  @!UPT UIADD3 URZ, URZ, URZ, URZ ;  /* 0x0000003f3f3ff290 */ /* 0x000fe2000fffe03f */
[----:B------:R-:W-:Y:S04]  /*61460*/  STL.64 [R1+0xb60], R88 ;  /* 0x000b605801007387 */ /* 0x000fe80000100a00 */
[----:B------:R1:W-:Y:S04]  /*61470*/  STL.64 [R1+0xb68], R90 ;  /* 0x000b685a01007387 */ /* 0x0003e80000100a00 */
[----:B------:R-:W4:Y:S01]  /*61480*/  LDL.LU R48, [R1+0x54f4] ;  /* 0x0054f40001307983 */ /* 0x000f220000300800 */
[C---:B-1----:R-:W-:Y:S08]  /*61490*/  HMMA.1688.F32.TF32 R88, R228.reuse, R68, R84 ;  /* 0x00000044e458723c */ /* 0x042ff00000081054 */
[C---:B------:R-:W-:Y:S08]  /*614a0*/  HMMA.1688.F32.TF32 R84, R228.reuse, R28, R80 ;  /* 0x0000001ce454723c */ /* 0x040ff00000081050 */
[C---:B------:R-:W-:Y:S08]  /*614b0*/  HMMA.1688.F32.TF32 R80, R228.reuse, R8, R76 ;  /* 0x00000008e450723c */ /* 0x040ff0000008104c */
[C---:B---3--:R-:W-:Y:S01]  /*614c0*/  HMMA.1688.F32.TF32 R76, R228.reuse, R12, R72 ;  /* 0x0000000ce44c723c */ /* 0x048fe20000081048 */
[----:B------:R1:W-:Y:S04]  /*614d0*/  STL.64 [R1+0xb50], R88 ;  /* 0x000b505801007387 */ /* 0x0003e80000100a00 */
[----:B------:R3:W-:Y:S04]  /*614e0*/  STL.64 [R1+0xb58], R90 ;  /* 0x000b585a01007387 */ /* 0x0007e80000100a00 */
[----:B------:R1:W-:Y:S01]  /*614f0*/  STL.64 [R1+0xb40], R84 ;  /* 0x000b405401007387 */ /* 0x0003e20000100a00 */
[C---:B--2---:R-:W-:Y:S03]  /*61500*/  HMMA.1688.F32.TF32 R72, R228.reuse, R16, R56 ;  /* 0x00000010e448723c */ /* 0x044fe60000081038 */
[----:B------:R2:W-:Y:S04]  /*61510*/  STL.64 [R1+0xb48], R86 ;  /* 0x000b485601007387 */ /* 0x0005e80000100a00 */
[----:B------:R1:W-:Y:S04]  /*61520*/  STL.64 [R1+0xb10], R80 ;  /* 0x000b105001007387 */ /* 0x0003e80000100a00 */
[----:B------:R1:W-:Y:S04]  /*61530*/  STL.64 [R1+0xb18], R82 ;  /* 0x000b185201007387 */ /* 0x0003e80000100a00 */
[----:B------:R-:W4:Y:S04]  /*61540*/  LDL.LU.64 R56, [R1+0xd20] ;  /* 0x000d200001387983 */ /* 0x000f280000300a00 */
[----:B------:R1:W-:Y:S04]  /*61550*/  STL.64 [R1+0xaa0], R76 ;  /* 0x000aa04c01007387 */ /* 0x0003e80000100a00 */
[----:B------:R1:W-:Y:S04]  /*61560*/  STL.64 [R1+0xaa8], R78 ;  /* 0x000aa84e01007387 */ /* 0x0003e80000100a00 */
[----:B------:R-:W4:Y:S01]  /*61570*/  LDL.LU.64 R58, [R1+0xd28] ;  /* 0x000d2800013a7983 */ /* 0x000f220000300a00 */
[C---:B------:R-:W-:Y:S03]  /*61580*/  HMMA.1688.F32.TF32 R64, R228.reuse, R20, R64 ;  /* 0x00000014e440723c */ /* 0x040fe60000081040 */
[----:B------:R1:W-:Y:S05]  /*61590*/  STL.64 [R1+0x810], R72 ;  /* 0x0008104801007387 */ /* 0x0003ea0000100a00 */
[----:B------:R-:W-:Y:S01]  /*615a0*/  HMMA.1688.F32.TF32 R60, R228, R104, R60 ;  /* 0x00000068e43c723c */ /* 0x000fe2000008103c */
[----:B------:R1:W-:Y:S04]  /*615b0*/  STL.64 [R1+0x818], R74 ;  /* 0x0008184a01007387 */ /* 0x0003e80000100a00 */
[----:B------:R-:W4:Y:S04]  /*615c0*/  LDL.LU.64 R132, [R1+0xcf0] ;  /* 0x000cf00001847983 */ /* 0x000f280000300a00 */
[----:B------:R-:W4:Y:S06]  /*615d0*/  LDL.LU.64 R134, [R1+0xcf8] ;  /* 0x000cf80001867983 */ /* 0x000f2c0000300a00 */
[----:B------:R1:W-:Y:S04]  /*615e0*/  STL.64 [R1+0x720], R64 ;  /* 0x0007204001007387 */ /* 0x0003e80000100a00 */
[----:B------:R1:W-:Y:S04]  /*615f0*/  STL.64 [R1+0x728], R66 ;  /* 0x0007284201007387 */ /* 0x0003e80000100a00 */
[----:B------:R-:W4:Y:S04]  /*61600*/  LDL.LU.64 R128, [R1+0xc70] ;  /* 0x000c700001807983 */ /* 0x000f280000300a00 */
[----:B------:R-:W4:Y:S04]  /*61610*/  LDL.LU.64 R130, [R1+0xc78] ;  /* 0x000c780001827983 */ /* 0x000f280000300a00 */
[----:B------:R1:W-:Y:S04]  /*61620*/  STL.64 [R1+0x690], R60 ;  /* 0x0006903c01007387 */ /* 0x0003e80000100a00 */
[----:B------:R1:W-:Y:S04]  /*61630*/  STL.64 [R1+0x698], R62 ;  /* 0x0006983e01007387 */ /* 0x0003e80000100a00 */
[----:B------:R-:W4:Y:S04]  /*61640*/  LDL.LU.64 R100, [R1+0xc50] ;  /* 0x000c500001647983 */ /* 0x000f280000300a00 */
[----:B------:R-:W4:Y:S04]  /*61650*/  LDL.LU.64 R102, [R1+0xc58] ;  /* 0x000c580001667983 */ /* 0x000f280000300a00 */
[----:B-1----:R-:W4:Y:S04]  /*61660*/  LDL.LU.64 R88, [R1+0xc30] ;  /* 0x000c300001587983 */ /* 0x002f280000300a00 */
[----:B---3--:R-:W3:Y:S04]  /*61670*/  LDL.LU.64 R90, [R1+0xc38] ;  /* 0x000c3800015a7983 */ /* 0x008ee80000300a00 */
[----:B------:R-:W3:Y:S04]  /*61680*/  LDL.LU.64 R84, [R1+0xc00] ;  /* 0x000c000001547983 */ /* 0x000ee80000300a00 */
        /* <DEDUP_REMOVED lines=11> */
[----:B------:R-:W-:Y:S01]  /*61740*/  IMAD.MOV.U32 R240, RZ, RZ, R49 ;  /* 0x000000fffff07224 */ /* 0x000fe200078e0031 */
[----:B------:R-:W-:Y:S01]  /*61750*/  MOV R242, R51 ;  /* 0x0000003300f27202 */ /* 0x000fe20000000f00 */
[----:B------:R-:W-:-:S02]  /*61760*/  IMAD.MOV.U32 R241, RZ, RZ, R50 ;  /* 0x000000fffff17224 */ /* 0x000fc400078e0032 */
[----:B------:R-:W-:Y:S02]  /*61770*/  IMAD.MOV.U32 R243, RZ, RZ, R248 ;  /* 0x000000fffff37224 */ /* 0x000fe400078e00f8 */
[----:B------:R-:W-:Y:S02]  /*61780*/  IMAD.MOV.U32 R244, RZ, RZ, R249 ;  /* 0x000000fffff47224 */ /* 0x000fe400078e00f9 */
[----:B------:R-:W-:Y:S02]  /*61790*/  IMAD.MOV.U32 R245, RZ, RZ, R250 ;  /* 0x000000fffff57224 */ /* 0x000fe400078e00fa */
[----:B------:R-:W-:Y:S01]  /*617a0*/  IMAD.MOV.U32 R246, RZ, RZ, R251 ;  /* 0x000000fffff67224 */ /* 0x000fe200078e00fb */
[----:B------:R-:W-:Y:S01]  /*617b0*/  HMMA.1688.F32.TF32 R36, R232, R8, R36 ;  /* 0x00000008e824723c */ /* 0x000fe20000081024 */
[----:B------:R-:W-:Y:S04]  /*617c0*/  LDS R228, [R252+0x82000] ;  /* 0x08200000fce47984 */ /* 0x000fe80000000800 */
[----:B------:R-:W-:Y:S04]  /*617d0*/  LDS R230, [R252+0x83000] ;  /* 0x08300000fce67984 */ /* 0x000fe80000000800 */
[----:B------:R-:W-:Y:S04]  /*617e0*/  LDS R229, [R3+0x82000] ;  /* 0x0820000003e57984 */ /* 0x000fe80000000800 */
[----:B------:R-:W1:Y:S01]  /*617f0*/  LDS R231, [R3+0x83000] ;  /* 0x0830000003e77984 */ /* 0x000e620000000800 */
[C---:B----4-:R-:W-:Y:S03]  /*61800*/  HMMA.1688.F32.TF32 R136, R236.reuse, R24, R56 ;  /* 0x00000018ec88723c */ /* 0x050fe60000081038 */
[----:B------:R-:W4:Y:S04]  /*61810*/  LDL.LU.64 R56, [R1+0x1270] ;  /* 0x0012700001387983 */ /* 0x000f280000300a00 */
[----:B------:R-:W4:Y:S01]  /*61820*/  LDL.LU.64 R58, [R1+0x1278] ;  /* 0x00127800013a7983 */ /* 0x000f220000300a00 */
[C---:B------:R-:W-:Y:S08]  /*61830*/  HMMA.1688.F32.TF32 R132, R236.reuse, R4, R132 ;  /* 0x00000004ec84723c */ /* 0x040ff00000081084 */
[C---:B------:R-:W-:Y:S08]  /*61840*/  HMMA.1688.F32.TF32 R128, R236.reuse, R216, R128 ;  /* 0x000000d8ec80723c */ /* 0x040ff00000081080 */
[C---:B------:R-:W-:Y:S08]  /*61850*/  HMMA.1688.F32.TF32 R100, R236.reuse, R124, R100 ;  /* 0x0000007cec64723c */ /* 0x040ff00000081064 */
[C---:B---3--:R-:W-:Y:S08]  /*61860*/  HMMA.1688.F32.TF32 R88, R236.reuse, R120, R88 ;  /* 0x00000078ec58723c */ /* 0x048ff00000081058 */
[C---:B--2---:R-:W-:Y:S08]  /*61870*/  HMMA.1688.F32.TF32 R84, R236.reuse, R116, R84 ;  /* 0x00000074ec54723c */ /* 0x044ff00000081054 */
[C---:B------:R-:W-:Y:S08]  /*61880*/  HMMA.1688.F32.TF32 R80, R236.reuse, R112, R80 ;  /* 0x00000070ec50723c */ /* 0x040ff00000081050 */
[C---:B------:R-:W-:Y:S01]  /*61890*/  HMMA.1688.F32.TF32 R76, R236.reuse, R108, R76 ;  /* 0x0000006cec4c723c */ /* 0x040fe2000008104c */
[----:B------:R-:W-:Y:S07]  /*618a0*/  STL.64 [R1+0x6b0], R136 ;  /* 0x0006b08801007387 */ /* 0x000fee0000100a00 */
[C---:B------:R-:W-:Y:S01]  /*618b0*/  HMMA.1688.F32.TF32 R72, R236.reuse, R96, R72 ;  /* 0x00000060ec48723c */ /* 0x040fe20000081048 */
[----:B------:R-:W-:Y:S07]  /*618c0*/  STL.64 [R1+0x6b8], R138 ;  /* 0x0006b88a01007387 */ /* 0x000fee0000100a00 */
[C---:B------:R-:W-:Y:S01]  /*618d0*/  HMMA.1688.F32.TF32 R64, R236.reuse, R68, R64 ;  /* 0x00000044ec40723c */ /* 0x040fe20000081040 */
[----:B------:R2:W-:Y:S04]  /*618e0*/  STL.64 [R1+0x6e0], R132 ;  /* 0x0006e08401007387 */ /* 0x0005e80000100a00 */
[----:B------:R3:W-:Y:S04]  /*618f0*/  STL.64 [R1+0x6e8], R134 ;  /* 0x0006e88601007387 */ /* 0x0007e80000100a00 */
[----:B------:R1:W-:Y:S04]  /*61900*/  STL.64 [R1+0x740], R128 ;  /* 0x0007408001007387 */ /* 0x0003e80000100a00 */
[----:B------:R1:W-:Y:S04]  /*61910*/  STL.64 [R1+0x748], R130 ;  /* 0x0007488201007387 */ /* 0x0003e80000100a00 */
        /* <DEDUP_REMOVED lines=11> */
[----:B--2---:R-:W2:Y:S04]  /*619d0*/  LDL.LU.64 R132, [R1+0x1260] ;  /* 0x0012600001847983 */ /* 0x004ea80000300a00 */
[----:B------:R-:W-:Y:S04]  /*619e0*/  STL.64 [R1+0xc30], R72 ;  /* 0x000c304801007387 */ /* 0x000fe80000100a00 */
[----:B------:R-:W-:Y:S04]  /*619f0*/  STL.64 [R1+0xc38], R74 ;  /* 0x000c384a01007387 */ /* 0x000fe80000100a00 */
[----:B---3--:R-:W2:Y:S04]  /*61a00*/  LDL.LU.64 R134, [R1+0x1268] ;  /* 0x0012680001867983 */ /* 0x008ea80000300a00 */
[----:B------:R3:W-:Y:S04]  /*61a10*/  STL.64 [R1+0xc50], R64 ;  /* 0x000c504001007387 */ /* 0x0007e80000100a00 */
[----:B------:R3:W-:Y:S04]  /*61a20*/  STL.64 [R1+0xc58], R66 ;  /* 0x000c584201007387 */ /* 0x0007e80000100a00 */
[----:B-1----:R-:W2:Y:S04]  /*61a30*/  LDL.LU.64 R128, [R1+0x1250] ;  /* 0x0012500001807983 */ /* 0x002ea80000300a00 */
[----:B------:R-:W2:Y:S04]  /*61a40*/  LDL.LU.64 R130, [R1+0x1258] ;  /* 0x0012580001827983 */ /* 0x000ea80000300a00 */
[----:B------:R1:W-:Y:S04]  /*61a50*/  STL.64 [R1+0xc70], R60 ;  /* 0x000c703c01007387 */ /* 0x0003e80000100a00 */
[----:B------:R1:W-:Y:S04]  /*61a60*/  STL.64 [R1+0xc78], R62 ;  /* 0x000c783e01007387 */ /* 0x0003e80000100a00 */
[----:B---3--:R-:W2:Y:S04]  /*61a70*/  LDL.LU.64 R64, [R1+0x12b0] ;  /* 0x0012b00001407983 */ /* 0x008ea80000300a00 */
[----:B------:R-:W2:Y:S04]  /*61a80*/  LDL.LU.64 R66, [R1+0x12b8] ;  /* 0x0012b80001427983 */ /* 0x000ea80000300a00 */
[----:B-1----:R-:W2:Y:S04]  /*61a90*/  LDL.LU.64 R60, [R1+0x1240] ;  /* 0x00124000013c7983 */ /* 0x002ea80000300a00 */
[----:B------:R-:W2:Y:S01]  /*61aa0*/  LDL.LU.64 R62, [R1+0x1248] ;  /* 0x00124800013e7983 */ /* 0x000ea20000300a00 */
[C---:B----4-:R-:W-:Y:S11]  /*61ab0*/  HMMA.1688.F32.TF32 R56, R236.reuse, R8, R56 ;  /* 0x00000008ec38723c */ /* 0x050ff60000081038 */
[----:B------:R-:W-:Y:S11]  /*61ac0*/  @!UPT UIADD3 URZ, URZ, URZ, URZ ;  /* 0x0000003f3f3ff290 */ /* 0x000ff6000fffe03f */
[----:B------:R-:W-:Y:S01]  /*61ad0*/  @!UPT UIADD3 URZ, URZ, URZ, URZ ;  /* 0x0000003f3f3ff290 */ /* 0x000fe2000fffe03f */
[----:B------:R1:W-:Y:S04]  /*61ae0*/  STL.64 [R1+0xcf0], R56 ;  /* 0x000cf03801007387 */ /* 0x0003e80000100a00 */
[----:B------:R4:W-:Y:S04]  /*61af0*/  STL.64 [R1+0xcf8], R58 ;  /* 0x000cf83a01007387 */ /* 0x0009e80000100a00 */
[----:B-1----:R-:W3:Y:S04]  /*61b00*/  LDL.LU.64 R56, [R1+0x370] ;  /* 0x0003700001387983 */ /* 0x002ee80000300a00 */
[----:B----4-:R-:W3:Y:S04]  /*61b10*/  LDL.LU.64 R58, [R1+0x378] ;  /* 0x00037800013a7983 */ /* 0x010ee80000300a00 */
        /* <DEDUP_REMOVED lines=12> */
[C---:B--2---:R-:W-:Y:S08]  /*61be0*/  HMMA.1688.F32.TF32 R136, R236.reuse, R12, R132 ;  /* 0x0000000cec88723c */ /* 0x044ff00000081084 */
[C---:B------:R-:W-:Y:S11]  /*61bf0*/  HMMA.1688.F32.TF32 R132, R236.reuse, R16, R128 ;  /* 0x00000010ec84723c */ /* 0x040ff60000081080 */
[----:B------:R-:W-:Y:S04]  /*61c00*/  @!UPT UIADD3 URZ, URZ, URZ, URZ ;  /* 0x0000003f3f3ff290 */ /* 0x000fe8000fffe03f */
[----:B------:R-:W-:Y:S04]  /*61c10*/  STL.64 [R1+0xd20], R136 ;  /* 0x000d208801007387 */ /* 0x000fe80000100a00 */
[----:B------:R-:W-:Y:S01]  /*61c20*/  STL.64 [R1+0xd28], R138 ;  /* 0x000d288a01007387 */ /* 0x000fe20000100a00 */
[C---:B------:R-:W-:Y:S03]  /*61c30*/  HMMA.1688.F32.TF32 R128, R236.reuse, R20, R64 ;  /* 0x00000014ec80723c */ /* 0x040fe60000081040 */
[----:B------:R-:W2:Y:S04]  /*61c40*/  LDL.LU.64 R64, [R1+0xf0] ;  /* 0x0000f00001407983 */ /* 0x000ea80000300a00 */
[----:B------:R-:W-:Y:S04]  /*61c50*/  STL.64 [R1+0xd30], R132 ;  /* 0x000d308401007387 */ /* 0x000fe80000100a00 */
[----:B------:R-:W-:Y:S04]  /*61c60*/  STL.64 [R1+0xd38], R134 ;  /* 0x000d388601007387 */ /* 0x000fe80000100a00 */
[----:B------:R-:W2:Y:S08]  /*61c70*/  LDL.LU.64 R66, [R1+0xf8] ;  /* 0x0000f80001427983 */ /* 0x000eb00000300a00 */
[----:B------:R-:W-:Y:S04]  /*61c80*/  STL.64 [R1+0xdb0], R128 ;  /* 0x000db08001007387 */ /* 0x000fe80000100a00 */
[----:B------:R1:W-:Y:S02]  /*61c90*/  STL.64 [R1+0xdb8], R130 ;  /* 0x000db88201007387 */ /* 0x0003e40000100a00 */
[----:B-1----:R-:W-:Y:S02]  /*61ca0*/  HMMA.1688.F32.TF32 R128, R236, R104, R60 ;  /* 0x00000068ec80723c */ /* 0x002fe4000008103c */
[----:B------:R-:W2:Y:S11]  /*61cb0*/  LDL.LU.64 R60, [R1+0x90] ;  /* 0x00009000013c7983 */ /* 0x000eb60000300a00 */
[----:B------:R-:W-:Y:S10]  /*61cc0*/  @!UPT UIADD3 URZ, URZ, URZ, URZ ;  /* 0x0000003f3f3ff290 */ /* 0x000ff4000fffe03f */
[----:B------:R-:W-:Y:S04]  /*61cd0*/  STL.64 [R1+0xda0], R128 ;  /* 0x000da08001007387 */ /* 0x000fe80000100a00 */
[----:B------:R-:W-:Y:S04]  /*61ce0*/  STL.64 [R1+0xda8], R130 ;  /* 0x000da88201007387 */ /* 0x000fe80000100a00 */
[----:B------:R-:W2:Y:S01]  /*61cf0*/  LDL.LU.64 R62, [R1+0x98] ;  /* 0x00009800013e7983 */ /* 0x000ea20000300a00 */
[C---:B---3--:R-:W-:Y:S11]  /*61d00*/  HMMA.1688.F32.TF32 R56, R232.reuse, R24, R56 ;  /* 0x00000018e838723c */ /* 0x048ff60000081038 */
[----:B------:R-:W-:Y:S11]  /*61d10*/  @!UPT UIADD3 URZ, URZ, URZ, URZ ;  /* 0x0000003f3f3ff290 */ /* 0x000ff6000fffe03f */
[----:B------:R-:W-:Y:S01]  /*61d20*/  @!UPT UIADD3 URZ, URZ, URZ, URZ ;  /* 0x0000003f3f3ff290 */ /* 0x000fe2000fffe03f */
[----:B------:R1:W-:Y:S04]  /*61d30*/  STL.64 [R1+0xd90], R56 ;  /* 0x000d903801007387 */ /* 0x0003e80000100a00 */
[----:B------:R3:W-:Y:S04]  /*61d40*/  STL.64 [R1+0xd98], R58 ;  /* 0x000d983a01007387 */ /* 0x0007e80000100a00 */
[----:B-1----:R-:W2:Y:S04]  /*61d50*/  LDL.LU.64 R56, [R1+0x60] ;  /* 0x0000600001387983 */ /* 0x002ea80000300a00 */
[----:B---3--:R-:W3:Y:S01]  /*61d60*/  LDL.LU.64 R58, [R1+0x68] ;  /* 0x00006800013a7983 */ /* 0x008ee20000300a00 */
[C---:B----4-:R-:W-:Y:S08]  /*61d70*/  HMMA.1688.F32.TF32 R100, R232.reuse, R4, R100 ;  /* 0x00000004e864723c */ /* 0x050ff00000081064 */
        /* <DEDUP_REMOVED lines=15> */
[----:B------:R-:W4:Y:S04]  /*61e70*/  LDL.LU R49, [R1+0x54f0] ;  /* 0x0054f00001317983 */ /* 0x000f280000300800 */
[----:B------:R-:W-:Y:S04]  /*61e80*/  STL.64 [R1+0x340], R72 ;  /* 0x0003404801007387 */ /* 0x000fe80000100a00 */
[----:B------:R-:W-:Y:S04]  /*61e90*/  STL.64 [R1+0x348], R74 ;  /* 0x0003484a01007387 */ /* 0x000fe80000100a00 */
[----:B------:R-:W4:Y:S04]  /*61ea0*/  LDL.LU R50, [R1+0x54ec] ;  /* 0x0054ec0001327983 */ /* 0x000f280000300800 */
[----:B------:R-:W4:Y:S04]  /*61eb0*/  LDL.LU R51, [R1+0x54e8] ;  /* 0x0054e80001337983 */ /* 0x000f280000300800 */
[----:B------:R-:W4:Y:S04]  /*61ec0*/  LDL.LU R248, [R1+0x54e4] ;  /* 0x0054e40001f87983 */ /* 0x000f280000300800 */
[----:B------:R-:W4:Y:S01]  /*61ed0*/  LDL.LU R249, [R1+0x54e0] ;  /* 0x0054e00001f97983 */ /* 0x000f220000300800 */
[C---:B--2---:R-:W-:Y:S11]  /*61ee0*/  HMMA.1688.F32.TF32 R64, R232.reuse, R108, R64 ;  /* 0x0000006ce840723c */ /* 0x044ff60000081040 */
[----:B------:R-:W-:Y:S11]  /*61ef0*/  @!UPT UIADD3 URZ, URZ, URZ, URZ ;  /* 0x0000003f3f3ff290 */ /* 0x000ff6000fffe03f */
[----:B------:R-:W-:Y:S01]  /*61f00*/  @!UPT UIADD3 URZ, URZ, URZ, URZ ;  /* 0x0000003f3f3ff290 */ /* 0x000fe2000fffe03f */
[----:B------:R-:W-:Y:S04]  /*61f10*/  STL.64 [R1+0x300], R64 ;  /* 0x0003004001007387 */ /* 0x000fe80000100a00 */
[----:B------:R1:W-:Y:S04]  /*61f20*/  STL.64 [R1+0x308], R66 ;  /* 0x0003084201007387 */ /* 0x0003e80000100a00 */
[----:B------:R-:W2:Y:S04]  /*61f30*/  LDL.LU R250, [R1+0x54dc] ;  /* 0x0054dc0001fa7983 */ /* 0x000ea80000300800 */
[----:B------:R-:W2:Y:S01]  /*61f40*/  LDL.LU R251, [R1+0x54d8] ;  /* 0x0054d80001fb7983 */ /* 0x000ea20000300800 */
[C---:B-1----:R-:W-:Y:S11]  /*61f50*/  HMMA.1688.F32.TF32 R64, R232.reuse, R96, R60 ;  /* 0x00000060e840723c */ /* 0x042ff6000008103c */
[----:B------:R-:W-:Y:S11]  /*61f60*/  @!UPT UIADD3 URZ, URZ, URZ, URZ ;  /* 0x0000003f3f3ff290 */ /* 0x000ff6000fffe03f */
[----:B------:R-:W-:Y:S01]  /*61f70*/  @!UPT UIADD3 URZ, URZ, URZ, URZ ;  /* 0x0000003f3f3ff290 */ /* 0x000fe2000fffe03f */
[----:B------:R-:W-:Y:S04]  /*61f80*/  STL.64 [R1+0x180], R64 ;  /* 0x0001804001007387 */ /* 0x000fe80000100a00 */
[----:B------:R-:W-:Y:S01]  /*61f90*/  STL.64 [R1+0x188], R66 ;  /* 0x0001884201007387 */ /* 0x000fe20000100a00 */
[C---:B---3--:R-:W-:Y:S08]  /*61fa0*/  HMMA.1688.F32.TF32 R60, R232.reuse, R68, R56 ;  /* 0x00000044e83c723c */ /* 0x048ff00000081038 */
[C---:B------:R-:W-:Y:S08]  /*61fb0*/  HMMA.1688.F32.TF32 R56, R232.reuse, R28, R32 ;  /* 0x0000001ce838723c */ /* 0x040ff00000081020 */
[C---:B------:R-:W-:Y:S07]  /*61fc0*/  HMMA.1688.F32.TF32 R32, R232.reuse, R12, R40 ;  /* 0x0000000ce820723c */ /* 0x040fee0000081028 */
[----:B------:R-:W-:Y:S04]  /*61fd0*/  STL.64 [R1+0x170], R60 ;  /* 0x0001703c01007387 */ /* 0x000fe80000100a00 */
[----:B------:R-:W-:Y:S04]  /*61fe0*/  STL.64 [R1+0x178], R62 ;  /* 0x0001783e01007387 */ /* 0x000fe80000100a00 */
[----:B------:R-:W-:Y:S04]  /*61ff0*/  STL.64 [R1+0xf0], R56 ;  /* 0x0000f03801007387 */ /* 0x000fe80000100a00 */
[----:B------:R-:W-:Y:S04]  /*62000*/  STL.64 [R1+0xf8], R58 ;  /* 0x0000f83a01007387 */ /* 0x000fe80000100a00 */
[----:B------:R-:W-:Y:S01]  /*62010*/  STL.64 [R1+0xdc0], R36 ;  /* 0x000dc02401007387 */ /* 0x000fe20000100a00 */
[----:B------:R-:W-:Y:S01]  /*62020*/  IMAD.MOV.U32 R217, RZ, RZ, R33 ;  /* 0x000000ffffd97224 */ /* 0x000fe200078e0021 */
[----:B------:R-:W-:Y:S01]  /*62030*/  MOV R216, R34 ;  /* 0x0000002200d87202 */ /* 0x000fe20000000f00 */
[----:B------:R-:W-:Y:S01]  /*62040*/  IMAD.MOV.U32 R4, RZ, RZ, R35 ;  /* 0x000000ffff047224 */ /* 0x000fe200078e0023 */
[----:B------:R-:W-:Y:S04]  /*62050*/  STL.64 [R1+0xdc8], R38 ;  /* 0x000dc82601007387 */ /* 0x000fe80000100a00 */
[----:B------:R1:W-:Y:S02]  /*62060*/  STL [R1+0xdd0], R32 ;  /* 0x000dd02001007387 */ /* 0x0003e40000100800 */
[C---:B-1----:R-:W-:Y:S11]  /*62070*/  HMMA.1688.F32.TF32 R32, R232.reuse, R16, R44 ;  /* 0x00000010e820723c */ /* 0x042ff6000008102c */
[----:B------:R-:W-:Y:S11]  /*62080*/  @!UPT UIADD3 URZ, URZ, URZ, URZ ;  /* 0x0000003f3f3ff290 */ /* 0x000ff6000fffe03f */
[----:B------:R-:W-:Y:S02]  /*62090*/  @!UPT UIADD3 URZ, URZ, URZ, URZ ;  /* 0x0000003f3f3ff290 */ /* 0x000fe4000fffe03f */
[----:B------:R-:W-:Y:S02]  /*620a0*/  IMAD.MOV.U32 R121, RZ, RZ, R32 ;  /* 0x000000ffff797224 */ /* 0x000fe400078e0020 */
[----:B------:R-:W-:Y:S02]  /*620b0*/  IMAD.MOV.U32 R120, RZ, RZ, R33 ;  /* 0x000000ffff787224 */ /* 0x000fe400078e0021 */
[----:B------:R-:W-:Y:S02]  /*620c0*/  IMAD.MOV.U32 R97, RZ, RZ, R34 ;  /* 0x000000ffff617224 */ /* 0x000fe400078e0022 */
[----:B------:R-:W-:Y:S02]  /*620d0*/  IMAD.MOV.U32 R96, RZ, RZ, R35 ;  /* 0x000000ffff607224 */ /* 0x000fe400078e0023 */
[C---:B----4-:R-:W-:Y:S11]  /*620e0*/  HMMA.1688.F32.TF32 R32, R232.reuse, R20, R48 ;  /* 0x00000014e820723c */ /* 0x050ff60000081030 */
[----:B------:R-:W-:Y:S11]  /*620f0*/  @!UPT UIADD3 URZ, URZ, URZ, URZ ;  /* 0x0000003f3f3ff290 */ /* 0x000ff6000fffe03f */
[----:B------:R-:W-:Y:S02]  /*62100*/  @!UPT UIADD3 URZ, URZ, URZ, URZ ;  /* 0x0000003f3f3ff290 */ /* 0x000fe4000fffe03f */
[----:B------:R-:W-:Y:S01]  /*62110*/  IMAD.MOV.U32 R69, RZ, RZ, R32 ;  /* 0x000000ffff457224 */ /* 0x000fe200078e0020 */
[----:B------:R-:W-:Y:S01]  /*62120*/  MOV R9, R33 ;  /* 0x0000002100097202 */ /* 0x000fe20000000f00 */
[----:B------:R-:W-:Y:S02]  /*62130*/  IMAD.MOV.U32 R8, RZ, RZ, R34 ;  /* 0x000000ffff087224 */ /* 0x000fe400078e0022 */
[----:B------:R-:W-:Y:S02]  /*62140*/  IMAD.MOV.U32 R5, RZ, RZ, R35 ;  /* 0x000000ffff057224 */ /* 0x000fe400078e0023 */
[----:B------:R-:W-:Y:S01]  /*62150*/  IMAD.MOV.U32 R247, RZ, RZ, R2 ;  /* 0x000000fffff77224 */ /* 0x000fe200078e0002 */
[----:B--2---:R-:W-:Y:S11]  /*62160*/  HMMA.1688.F32.TF32 R32, R232, R104, R248 ;  /* 0x00000068e820723c */ /* 0x004ff600000810f8 */
[----:B------:R-:W-:Y:S11]  /*62170*/  @!UPT UIADD3 URZ, URZ, URZ, URZ ;  /* 0x0000003f3f3ff290 */ /* 0x000ff6000fffe03f */
[----:B------:R-:W-:Y:S02]  /*62180*/  @!UPT UIADD3 URZ, URZ, URZ, URZ ;  /* 0x0000003f3f3ff290 */ /* 0x000fe4000fffe03f */
[----:B------:R-:W-:Y:S02]  /*62190*/  IMAD.MOV.U32 R17, RZ, RZ, R32 ;  /* 0x000000ffff117224 */ /* 0x000fe400078e0020 */
[----:B------:R-:W-:Y:S02]  /*621a0*/  IMAD.MOV.U32 R16, RZ, RZ, R33 ;  /* 0x000000ffff107224 */ /* 0x000fe400078e0021 */
[----:B------:R-:W-:Y:S02]  /*621b0*/  IMAD.MOV.U32 R13, RZ, RZ, R34 ;  /* 0x000000ffff0d7224 */ /* 0x000fe400078e0022 */
[----:B------:R-:W-:Y:S02]  /*621c0*/  IMAD.MOV.U32 R12, RZ, RZ, R35 ;  /* 0x000000ffff0c7224 */ /* 0x000fe400078e0023 */
[----:B------:R-:W-:Y:S01]  /*621d0*/  HMMA.1688.F32.TF32 R32, R228, R26, R240 ;  /* 0x0000001ae420723c */ /* 0x000fe200000810f0 */
[----:B------:R1:W-:Y:S01]  /*621e0*/  STL [R1+0x51e0], R217 ;  /* 0x0051e0d901007387 */ /* 0x0003e20000100800 */
[----:B------:R-:W-:-:S03]  /*621f0*/  IMAD.MOV.U32 R60, RZ, RZ, R10 ;  /* 0x000000ffff3c7224 */ /* 0x000fc600078e000a */
[----:B-1----:R-:W2:Y:S01]  /*62200*/  LDL R217, [R1+0xb30] ;  /* 0x000b300001d97983 */ /* 0x002ea20000100800 */
[----:B------:R-:W-:Y:S11]  /*62210*/  IMAD.MOV.U32 R61, RZ, RZ, R11 ;  /* 0x000000ffff3d7224 */ /* 0x000ff600078e000b */
[----:B------:R-:W-:Y:S07]  /*62220*/  @!UPT UIADD3 URZ, URZ, URZ, URZ ;  /* 0x0000003f3f3ff290 */ /* 0x000fee000fffe03f */
[----:B------:R-:W-:Y:S01]  /*62230*/  MOV R68, R32 ;  /* 0x0000002000447202 */ /* 0x000fe20000000f00 */
[----:B------:R-:W-:Y:S02]  /*62240*/  IMAD.MOV.U32 R29, RZ, RZ, R33 ;  /* 0x000000ffff1d7224 */ /* 0x000fe400078e0021 */
[----:B------:R-:W-:Y:S02]  /*62250*/  IMAD.MOV.U32 R28, RZ, RZ, R34 ;  /* 0x000000ffff1c7224 */ /* 0x000fe400078e0022 */
[----:B------:R-:W-:Y:S02]  /*62260*/  IMAD.MOV.U32 R25, RZ, RZ, R35 ;  /* 0x000000ffff197224 */ /* 0x000fe400078e0023 */
[----:B------:R-:W-:Y:S07]  /*62270*/  HMMA.1688.F32.TF32 R32, R228, R6, R244 ;  /* 0x00000006e420723c */ /* 0x000fee00000810f4 */
[----:B------:R-:W-:-:S02]  /*62280*/  IMAD.MOV.U32 R244, RZ, RZ, R106 ;  /* 0x000000fffff47224 */ /* 0x000fc400078e006a */
[----:B------:R-:W3:Y:S01]  /*62290*/  LDL.LU R106, [R1+0x54d4] ;  /* 0x0054d400016a7983 */ /* 0x000ee20000300800 */
[----:B------:R-:W-:Y:S02]  /*622a0*/  IMAD.MOV.U32 R245, RZ, RZ, R107 ;  /* 0x000000fffff57224 */ /* 0x000fe400078e006b */
[----:B------:R-:W-:Y:S01]  /*622b0*/  IMAD.MOV.U32 R246, RZ, RZ, R30 ;  /* 0x000000fffff67224 */ /* 0x000fe200078e001e */
[----:B------:R-:W4:Y:S01]  /*622c0*/  LDL.LU R107, [R1+0x54d0] ;  /* 0x0054d000016b7983 */ /* 0x000f220000300800 */
[----:B------:R-:W-:-:S03]  /*622d0*/  IMAD.MOV.U32 R247, RZ, RZ, R31 ;  /* 0x000000fffff77224 */ /* 0x000fc600078e001f */
[----:B------:R-:W2:Y:S04]  /*622e0*/  LDL.LU R30, [R1+0x54cc] ;  /* 0x0054cc00011e7983 */ /* 0x000ea80000300800 */
[----:B------:R-:W2:Y:S01]  /*622f0*/  LDL.LU R31, [R1+0x54c8] ;  /* 0x0054c800011f7983 */ /* 0x000ea20000300800 */
[----:B------:R-:W-:Y:S01]  /*62300*/  MOV R62, R23 ;  /* 0x00000017003e7202 */ /* 0x000fe20000000f00 */
[----:B------:R-:W-:Y:S02]  /*62310*/  IMAD.MOV.U32 R63, RZ, RZ, R22 ;  /* 0x000000ffff3f7224 */ /* 0x000fe400078e0016 */
[----:B------:R-:W2:Y:S04]  /*62320*/  LDL.LU R10, [R1+0x54c4] ;  /* 0x0054c400010a7983 */ /* 0x000ea80000300800 */
[----:B------:R-:W2:Y:S04]  /*62330*/  LDL.LU R11, [R1+0x54c0] ;  /* 0x0054c000010b7983 */ /* 0x000ea80000300800 */
[----:B------:R-:W2:Y:S04]  /*62340*/  LDL.LU R23, [R1+0x54bc] ;  /* 0x0054bc0001177983 */ /* 0x000ea80000300800 */
[----:B------:R-:W2:Y:S01]  /*62350*/  LDL.LU R22, [R1+0x54b8] ;  /* 0x0054b80001167983 */ /* 0x000ea20000300800 */
[----:B------:R-:W-:-:S02]  /*62360*/  IMAD.MOV.U32 R64, RZ, RZ, R99 ;  /* 0x000000ffff407224 */ /* 0x000fc400078e0063 */
[----:B------:R-:W-:Y:S01]  /*62370*/  IMAD.MOV.U32 R65, RZ, RZ, R98 ;  /* 0x000000ffff417224 */ /* 0x000fe200078e0062 */
[----:B------:R-:W2:Y:S01]  /*62380*/  LDL.LU R99, [R1+0x54b4] ;  /* 0x0054b40001637983 */ /* 0x000ea20000300800 */
[----:B------:R-:W-:Y:S02]  /*62390*/  IMAD.MOV.U32 R66, RZ, RZ, R71 ;  /* 0x000000ffff427224 */ /* 0x000fe400078e0047 */
[----:B------:R-:W-:Y:S01]  /*623a0*/  IMAD.MOV.U32 R67, RZ, RZ, R70 ;  /* 0x000000ffff437224 */ /* 0x000fe200078e0046 */
[----:B------:R-:W2:Y:S01]  /*623b0*/  LDL.LU R98, [R1+0x54b0] ;  /* 0x0054b00001627983 */ /* 0x000ea20000300800 */
[----:B------:R-:W-:Y:S01]  /*623c0*/  IMAD.MOV.U32 R72, RZ, RZ, R15 ;  /* 0x000000ffff487224 */ /* 0x000fe200078e000f */
[----:B------:R-:W-:Y:S02]  /*623d0*/  MOV R73, R14 ;  /* 0x0000000e00497202 */ /* 0x000fe40000000f00 */
[----:B------:R-:W2:Y:S01]  /*623e0*/  LDL.LU R71, [R1+0x54ac] ;  /* 0x0054ac0001477983 */ /* 0x000ea20000300800 */
[----:B------:R-:W-:-:S03]  /*623f0*/  IMAD.MOV.U32 R74, RZ, RZ, R19 ;  /* 0x000000ffff4a7224 */ /* 0x000fc600078e0013 */
[----:B------:R-:W2:Y:S01]  /*62400*/  LDL.LU R70, [R1+0x54a8] ;  /* 0x0054a80001467983 */ /* 0x000ea20000300800 */
[----:B------:R-:W-:-:S03]  /*62410*/  IMAD.MOV.U32 R75, RZ, RZ, R18 ;  /* 0x000000ffff4b7224 */ /* 0x000fc600078e0012 */
[----:B------:R-:W2:Y:S04]  /*62420*/  LDL.LU R15, [R1+0x54a4] ;  /* 0x0054a400010f7983 */ /* 0x000ea80000300800 */
[----:B------:R-:W2:Y:S04]  /*62430*/  LDL.LU R14, [R1+0x54a0] ;  /* 0x0054a000010e7983 */ /* 0x000ea80000300800 */
[----:B------:R-:W2:Y:S04]  /*62440*/  LDL.LU R19, [R1+0x549c] ;  /* 0x00549c0001137983 */ /* 0x000ea80000300800 */
[----:B------:R-:W2:Y:S01]  /*62450*/  LDL.LU R18, [R1+0x5498] ;  /* 0x0054980001127983 */ /* 0x000ea20000300800 */
[----:B---3--:R-:W-:-:S02]  /*62460*/  IMAD.MOV.U32 R191, RZ, RZ, R106 ;  /* 0x000000ffffbf7224 */ /* 0x008fc400078e006a */
[----:B----4-:R-:W-:Y:S02]  /*62470*/  IMAD.MOV.U32 R190, RZ, RZ, R107 ;  /* 0x000000ffffbe7224 */ /* 0x010fe400078e006b */
[----:B--2---:R-:W-:Y:S02]  /*62480*/  IMAD.MOV.U32 R189, RZ, RZ, R30 ;  /* 0x000000ffffbd7224 */ /* 0x004fe400078e001e */
[----:B------:R-:W-:Y:S02]  /*62490*/  IMAD.MOV.U32 R188, RZ, RZ, R31 ;  /* 0x000000ffffbc7224 */ /* 0x000fe400078e001f */
[----:B------:R-:W2:Y:S04]  /*624a0*/  LDL.LU R31, [R1+0x5494] ;  /* 0x00549400011f7983 */ /* 0x000ea80000300800 */
[----:B------:R-:W3:Y:S04]  /*624b0*/  LDL.LU R30, [R1+0x5490] ;  /* 0x00549000011e7983 */ /* 0x000ee80000300800 */
[----:B------:R-:W4:Y:S04]  /*624c0*/  LDL.LU R107, [R1+0x548c] ;  /* 0x00548c00016b7983 */ /* 0x000f280000300800 */
[----:B------:R-:W2:Y:S04]  /*624d0*/  LDL.LU R106, [R1+0x5488] ;  /* 0x00548800016a7983 */ /* 0x000ea80000300800 */
[----:B------:R-:W3:Y:S01]  /*624e0*/  LDL.LU R100, [R1+0x50] ;  /* 0x0000500001647983 */ /* 0x000ee20000300800 */
[----:B------:R-:W-:-:S03]  /*624f0*/  MOV R128, R22 ;  /* 0x0000001600807202 */ /* 0x000fc60000000f00 */
[----:B------:R-:W3:Y:S01]  /*62500*/  LDL.LU R101, [R1+0x54] ;  /* 0x0000540001657983 */ /* 0x000ee20000300800 */
[----:B------:R-:W-:-:S03]  /*62510*/  IMAD.MOV.U32 R129, RZ, RZ, R23 ;  /* 0x000000ffff817224 */ /* 0x000fc600078e0017 */
[----:B------:R-:W3:Y:S04]  /*62520*/  LDL.LU R102, [R1+0x58] ;  /* 0x0000580001667983 */ /* 0x000ee80000300800 */
[----:B------:R-:W3:Y:S04]  /*62530*/  LDL.LU R103, [R1+0x5c] ;  /* 0x00005c0001677983 */ /* 0x000ee80000300800 */
[----:B------:R-:W3:Y:S01]  /*62540*/  LDL.LU R22, [R1+0x5484] ;  /* 0x0054840001167983 */ /* 0x000ee20000300800 */
[----:B------:R-:W-:-:S03]  /*62550*/  IMAD.MOV.U32 R130, RZ, RZ, R11 ;  /* 0x000000ffff827224 */ /* 0x000fc600078e000b */
[----:B------:R-:W3:Y:S01]  /*62560*/  LDL.LU R23, [R1+0x5480] ;  /* 0x0054800001177983 */ /* 0x000ee20000300800 */
[----:B------:R-:W-:-:S03]  /*62570*/  IMAD.MOV.U32 R131, RZ, RZ, R10 ;  /* 0x000000ffff837224 */ /* 0x000fc600078e000a */
[----:B------:R-:W3:Y:S04]  /*62580*/  LDL.LU R11, [R1+0x547c] ;  /* 0x00547c00010b7983 */ /* 0x000ee80000300800 */
[----:B------:R-:W3:Y:S01]  /*62590*/  LDL.LU R10, [R1+0x5478] ;  /* 0x00547800010a7983 */ /* 0x000ee20000300800 */
[----:B------:R-:W-:Y:S02]  /*625a0*/  IMAD.MOV.U32 R205, RZ, RZ, R19 ;  /* 0x000000ffffcd7224 */ /* 0x000fe400078e0013 */
[----:B------:R-:W-:Y:S02]  /*625b0*/  IMAD.MOV.U32 R204, RZ, RZ, R18 ;  /* 0x000000ffffcc7224 */ /* 0x000fe400078e0012 */
[----:B------:R-:W-:Y:S02]  /*625c0*/  IMAD.MOV.U32 R206, RZ, RZ, R14 ;  /* 0x000000ffffce7224 */ /* 0x000fe400078e000e */
[----:B------:R-:W-:-:S02]  /*625d0*/  IMAD.MOV.U32 R207, RZ, RZ, R15 ;  /* 0x000000ffffcf7224 */ /* 0x000fc400078e000f */
[----:B------:R-:W-:Y:S02]  /*625e0*/  IMAD.MOV.U32 R140, RZ, RZ, R70 ;  /* 0x000000ffff8c7224 */ /* 0x000fe400078e0046 */
[----:B------:R-:W-:Y:S02]  /*625f0*/  IMAD.MOV.U32 R141, RZ, RZ, R71 ;  /* 0x000000ffff8d7224 */ /* 0x000fe400078e0047 */
[----:B------:R-:W-:Y:S02]  /*62600*/  IMAD.MOV.U32 R142, RZ, RZ, R98 ;  /* 0x000000ffff8e7224 */ /* 0x000fe400078e0062 */
[----:B------:R-:W-:Y:S01]  /*62610*/  IMAD.MOV.U32 R143, RZ, RZ, R99 ;  /* 0x000000ffff8f7224 */ /* 0x000fe200078e0063 */
[----:B------:R-:W-:Y:S01]  /*62620*/  MOV R201, R111 ;  /* 0x0000006f00c97202 */ /* 0x000fe20000000f00 */
        /* <DEDUP_REMOVED lines=11> */
[----:B----4-:R-:W-:Y:S02]  /*626e0*/  IMAD.MOV.U32 R153, RZ, RZ, R107 ;  /* 0x000000ffff997224 */ /* 0x010fe400078e006b */
[----:B--2---:R-:W-:Y:S02]  /*626f0*/  IMAD.MOV.U32 R152, RZ, RZ, R106 ;  /* 0x000000ffff987224 */ /* 0x004fe400078e006a */
[----:B------:R-:W2:Y:S04]  /*62700*/  LDL.LU R106, [R1+0x5474] ;  /* 0x00547400016a7983 */ /* 0x000ea80000300800 */
[----:B------:R-:W2:Y:S01]  /*62710*/  LDL.LU R107, [R1+0x5470] ;  /* 0x00547000016b7983 */ /* 0x000ea20000300800 */
[----:B---3--:R-:W-:Y:S01]  /*62720*/  MOV R86, R30 ;  /* 0x0000001e00567202 */ /* 0x008fe20000000f00 */
[----:B------:R-:W-:-:S02]  /*62730*/  IMAD.MOV.U32 R87, RZ, RZ, R31 ;  /* 0x000000ffff577224 */ /* 0x000fc400078e001f */
[----:B------:R-:W-:Y:S02]  /*62740*/  IMAD.MOV.U32 R154, RZ, RZ, R22 ;  /* 0x000000ffff9a7224 */ /* 0x000fe400078e0016 */
[----:B------:R-:W3:Y:S01]  /*62750*/  LDL.LU R22, [R1+0x546c] ;  /* 0x00546c0001167983 */ /* 0x000ee20000300800 */
[----:B------:R-:W-:-:S03]  /*62760*/  MOV R155, R23 ;  /* 0x00000017009b7202 */ /* 0x000fc60000000f00 */
[----:B------:R-:W3:Y:S04]  /*62770*/  LDL.LU R23, [R1+0x5468] ;  /* 0x0054680001177983 */ /* 0x000ee80000300800 */
[----:B------:R-:W4:Y:S01]  /*62780*/  LDL.LU R18, [R1+0x5464] ;  /* 0x0054640001127983 */ /* 0x000f220000300800 */
[----:B------:R-:W-:-:S03]  /*62790*/  IMAD.MOV.U32 R85, RZ, RZ, R11 ;  /* 0x000000ffff557224 */ /* 0x000fc600078e000b */
[----:B------:R-:W4:Y:S01]  /*627a0*/  LDL.LU R19, [R1+0x5460] ;  /* 0x0054600001137983 */ /* 0x000f220000300800 */
[----:B------:R-:W-:-:S03]  /*627b0*/  IMAD.MOV.U32 R84, RZ, RZ, R10 ;  /* 0x000000ffff547224 */ /* 0x000fc600078e000a */
[----:B------:R-:W2:Y:S04]  /*627c0*/  LDL.LU R14, [R1+0x545c] ;  /* 0x00545c00010e7983 */ /* 0x000ea80000300800 */
        /* <DEDUP_REMOVED lines=20> */
[----:B------:R-:W3:Y:S01]  /*62910*/  LDL.LU R123, [R1+0x5408] ;  /* 0x00540800017b7983 */ /* 0x000ee20000300800 */
[----:B------:R-:W-:Y:S01]  /*62920*/  IMAD.MOV.U32 R24, RZ, RZ, R32 ;  /* 0x000000ffff187224 */ /* 0x000fe200078e0020 */
[----:B------:R-:W-:Y:S01]  /*62930*/  MOV R2, R35 ;  /* 0x0000002300027202 */ /* 0x000fe20000000f00 */
[----:B------:R-:W-:-:S02]  /*62940*/  IMAD.MOV.U32 R21, RZ, RZ, R33 ;  /* 0x000000ffff157224 */ /* 0x000fc400078e0021 */
[----:B------:R-:W-:Y:S01]  /*62950*/  IMAD.MOV.U32 R20, RZ, RZ, R34 ;  /* 0x000000ffff147224 */ /* 0x000fe200078e0022 */
[C---:B--2---:R-:W-:Y:S08]  /*62960*/  HMMA.1688.F32.TF32 R36, R228.reuse, R126, R152 ;  /* 0x0000007ee424723c */ /* 0x044ff00000081098 */
[C---:B------:R-:W-:Y:S11]  /*62970*/  HMMA.1688.F32.TF32 R40, R228.reuse, R118, R204 ;  /* 0x00000076e428723c */ /* 0x040ff600000810cc */
[----:B------:R-:W-:Y:S05]  /*62980*/  @!UPT UIADD3 URZ, URZ, URZ, URZ ;  /* 0x0000003f3f3ff290 */ /* 0x000fea000fffe03f */
[----:B------:R-:W-:Y:S02]  /*62990*/  IMAD.MOV.U32 R109, RZ, RZ, R36 ;  /* 0x000000ffff6d7224 */ /* 0x000fe400078e0024 */
[----:B------:R-:W-:Y:S02]  /*629a0*/  IMAD.MOV.U32 R108, RZ, RZ, R37 ;  /* 0x000000ffff6c7224 */ /* 0x000fe400078e0025 */
[----:B------:R-:W-:Y:S02]  /*629b0*/  IMAD.MOV.U32 R105, RZ, RZ, R38 ;  /* 0x000000ffff697224 */ /* 0x000fe400078e0026 */
[----:B------:R-:W-:Y:S02]  /*629c0*/  IMAD.MOV.U32 R104, RZ, RZ, R39 ;  /* 0x000000ffff687224 */ /* 0x000fe400078e0027 */
[C---:B---3--:R-:W-:Y:S08]  /*629d0*/  HMMA.1688.F32.TF32 R36, R228.reuse, R122, R84 ;  /* 0x0000007ae424723c */ /* 0x048ff00000081054 */
[C---:B------:R-:W-:Y:S11]  /*629e0*/  HMMA.1688.F32.TF32 R44, R228.reuse, R110, R128 ;  /* 0x0000006ee42c723c */ /* 0x040ff60000081080 */
[----:B------:R-:W-:Y:S04]  /*629f0*/  @!UPT UIADD3 URZ, URZ, URZ, URZ ;  /* 0x0000003f3f3ff290 */ /* 0x000fe8000fffe03f */
[----:B------:R1:W-:Y:S01]  /*62a00*/  STL.64 [R1+0xf00], R36 ;  /* 0x000f002401007387 */ /* 0x0003e20000100a00 */
[----:B------:R-:W-:Y:S02]  /*62a10*/  IMAD.MOV.U32 R125, RZ, RZ, R38 ;  /* 0x000000ffff7d7224 */ /* 0x000fe400078e0026 */
[----:B------:R-:W-:Y:S01]  /*62a20*/  IMAD.MOV.U32 R124, RZ, RZ, R39 ;  /* 0x000000ffff7c7224 */ /* 0x000fe200078e0027 */
[----:B------:R-:W-:Y:S04]  /*62a30*/  STL.64 [R1+0xef0], R40 ;  /* 0x000ef02801007387 */ /* 0x000fe80000100a00 */
[----:B------:R2:W-:Y:S01]  /*62a40*/  STL.64 [R1+0xef8], R42 ;  /* 0x000ef82a01007387 */ /* 0x0005e20000100a00 */
[C---:B-1----:R-:W-:Y:S08]  /*62a50*/  HMMA.1688.F32.TF32 R36, R228.reuse, R114, R140 ;  /* 0x00000072e424723c */ /* 0x042ff0000008108c */
[C---:B--2---:R-:W-:Y:S11]  /*62a60*/  HMMA.1688.F32.TF32 R40, R228.reuse, R98, R188 ;  /* 0x00000062e428723c */ /* 0x044ff600000810bc */
[----:B------:R-:W-:Y:S04]  /*62a70*/  @!UPT UIADD3 URZ, URZ, URZ, URZ ;  /* 0x0000003f3f3ff290 */ /* 0x000fe8000fffe03f */
[----:B------:R-:W-:Y:S04]  /*62a80*/  STL.64 [R1+0xee0], R36 ;  /* 0x000ee02401007387 */ /* 0x000fe80000100a00 */
[----:B------:R-:W-:Y:S04]  /*62a90*/  STL.64 [R1+0xee8], R38 ;  /* 0x000ee82601007387 */ /* 0x000fe80000100a00 */
[----:B------:R-:W-:Y:S04]  /*62aa0*/  STL.64 [R1+0xed0], R44 ;  /* 0x000ed02c01007387 */ /* 0x000fe80000100a00 */
[----:B------:R-:W-:Y:S04]  /*62ab0*/  STL.64 [R1+0xed8], R46 ;  /* 0x000ed82e01007387 */ /* 0x000fe80000100a00 */
[----:B------:R-:W-:Y:S04]  /*62ac0*/  STL.64 [R1+0xec0], R40 ;  /* 0x000ec02801007387 */ /* 0x000fe80000100a00 */
[----:B------:R1:W-:Y:S01]  /*62ad0*/  STL.64 [R1+0xec8], R42 ;  /* 0x000ec82a01007387 */ /* 0x0003e20000100a00 */
[C---:B------:R-:W-:Y:S03]  /*62ae0*/  HMMA.1688.F32.TF32 R48, R228.reuse, R30, R180 ;  /* 0x0000001ee430723c */ /* 0x040fe600000810b4 */
[----:B------:R-:W-:Y:S04]  /*62af0*/  LDS R36, [R252+0x82080] ;  /* 0x08208000fc247984 */ /* 0x000fe80000000800 */
[----:B------:R-:W-:Y:S01]  /*62b00*/  LDS R38, [R252+0x83080] ;  /* 0x08308000fc267984 */ /* 0x000fe20000000800 */
[C---:B-1----:R-:W-:Y:S03]  /*62b10*/  HMMA.1688.F32.TF32 R40, R228.reuse, R70, R200 ;  /* 0x00000046e428723c */ /* 0x042fe600000810c8 */
[----:B------:R-:W-:Y:S04]  /*62b20*/  LDS R37, [R3+0x82080] ;  /* 0x0820800003257984 */ /* 0x000fe80000000800 */
[----:B------:R-:W-:Y:S01]  /*62b30*/  LDS R39, [R3+0x83080] ;  /* 0x0830800003277984 */ /* 0x000fe20000000800 */
[C---:B------:R-:W-:Y:S11]  /*62b40*/  HMMA.1688.F32.TF32 R44, R228.reuse, R10, R72 ;  /* 0x0000000ae42c723c */ /* 0x040ff60000081048 */
[----:B------:R-:W-:Y:S04]  /*62b50*/  @!UPT UIADD3 URZ, URZ, URZ, URZ ;  /* 0x0000003f3f3ff290 */ /* 0x000fe8000fffe03f */
[----:B------:R-:W-:Y:S04]  /*62b60*/  STL.64 [R1+0x1510], R40 ;  /* 0x0015102801007387 */ /* 0x000fe80000100a00 */
[----:B------:R1:W-:Y:S02]  /*62b70*/  STL.64 [R1+0x1518], R42 ;  /* 0x0015182a01007387 */ /* 0x0003e40000100a00 */
[C---:B-1----:R-:W-:Y:S02]  /*62b80*/  HMMA.1688.F32.TF32 R40, R228.reuse, R14, R64 ;  /* 0x0000000ee428723c */ /* 0x042fe40000081040 */
[----:B------:R-:W-:Y:S04]  /*62b90*/  STL.64 [R1+0x1500], R48 ;  /* 0x0015003001007387 */ /* 0x000fe80000100a00 */
[----:B------:R4:W-:Y:S04]  /*62ba0*/  STL.64 [R1+0x1508], R50 ;  /* 0x0015083201007387 */ /* 0x0009e80000100a00 */
[----:B------:R-:W-:Y:S04]  /*62bb0*/  STL.64 [R1+0x14f0], R44 ;  /* 0x0014f02c01007387 */ /* 0x000fe80000100a00 */
[----:B------:R1:W-:Y:S01]  /*62bc0*/  STL.64 [R1+0x14f8], R46 ;  /* 0x0014f82e01007387 */ /* 0x0003e20000100a00 */
[C---:B----4-:R-:W-:Y:S08]  /*62bd0*/  HMMA.1688.F32.TF32 R48, R228.reuse, R18, R60 ;  /* 0x00000012e430723c */ /* 0x050ff0000008103c */
[----:B------:R-:W-:Y:S01]  /*62be0*/  STL.64 [R1+0x14e0], R40 ;  /* 0x0014e02801007387 */ /* 0x000fe20000100a00 */
[C---:B-1----:R-:W-:Y:S03]  /*62bf0*/  HMMA.1688.F32.TF32 R44, R228.reuse, R22, R240 ;  /* 0x00000016e42c723c */ /* 0x042fe600000810f0 */
[----:B------:R1:W-:Y:S05]  /*62c00*/  STL.64 [R1+0x14e8], R42 ;  /* 0x0014e82a01007387 */ /* 0x0003ea0000100a00 */
[C---:B-1----:R-:W-:Y:S06]  /*62c10*/  HMMA.1688.F32.TF32 R40, R228.reuse, R106, R244 ;  /* 0x0000006ae428723c */ /* 0x042fec00000810f4 */
[----:B------:R1:W-:Y:S04]  /*62c20*/  STL.64 [R1+0x14d0], R48 ;  /* 0x0014d03001007387 */ /* 0x0003e80000100a00 */
[----:B------:R2:W-:Y:S04]  /*62c30*/  STL.64 [R1+0x14d8], R50 ;  /* 0x0014d83201007387 */ /* 0x0005e80000100a00 */
[----:B------:R-:W3:Y:S04]  /*62c40*/  LDL.LU R236, [R1] ;  /* 0x0000000001ec7983 */ /* 0x000ee80000300800 */
[----:B------:R4:W-:Y:S04]  /*62c50*/  STL.64 [R1+0x14c0], R44 ;  /* 0x0014c02c01007387 */ /* 0x0009e80000100a00 */
[----:B------:R1:W-:Y:S04]  /*62c60*/  STL.64 [R1+0x14c8], R46 ;  /* 0x0014c82e01007387 */ /* 0x0003e80000100a00 */
[----:B------:R-:W-:Y:S04]  /*62c70*/  STL.64 [R1+0xeb0], R40 ;  /* 0x000eb02801007387 */ /* 0x000fe80000100a00 */
[----:B------:R-:W-:Y:S04]  /*62c80*/  STL.64 [R1+0xeb8], R42 ;  /* 0x000eb82a01007387 */ /* 0x000fe80000100a00 */
[----:B------:R-:W3:Y:S04]  /*62c90*/  LDL.LU R237, [R1+0x4] ;  /* 0x0000040001ed7983 */ /* 0x000ee80000300800 */
[----:B------:R-:W3:Y:S04]  /*62ca0*/  LDL.LU R238, [R1+0x8] ;  /* 0x0000080001ee7983 */ /* 0x000ee80000300800 */
[----:B------:R-:W3:Y:S04]  /*62cb0*/  LDL.LU R239, [R1+0xc] ;  /* 0x00000c0001ef7983 */ /* 0x000ee80000300800 */
[----:B-1----:R-:W3:Y:S04]  /*62cc0*/  LDL.LU R48, [R1+0x20] ;  /* 0x0000200001307983 */ /* 0x002ee80000300800 */
[----:B------:R-:W3:Y:S04]  /*62cd0*/  LDL.LU R49, [R1+0x24] ;  /* 0x0000240001317983 */ /* 0x000ee80000300800 */
[----:B--2---:R-:W3:Y:S04]  /*62ce0*/  LDL.LU R50, [R1+0x28] ;  /* 0x0000280001327983 */ /* 0x004ee80000300800 */
[----:B------:R-:W3:Y:S04]  /*62cf0*/  LDL.LU R51, [R1+0x2c] ;  /* 0x00002c0001337983 */ /* 0x000ee80000300800 */
[----:B------:R-:W2:Y:S04]  /*62d00*/  LDL.LU R248, [R1+0x30] ;  /* 0x0000300001f87983 */ /* 0x000ea80000300800 */
[----:B------:R-:W2:Y:S04]  /*62d10*/  LDL.LU R249, [R1+0x34] ;  /* 0x0000340001f97983 */ /* 0x000ea80000300800 */
[----:B------:R-:W2:Y:S04]  /*62d20*/  LDL.LU R250, [R1+0x38] ;  /* 0x0000380001fa7983 */ /* 0x000ea80000300800 */
[----:B------:R-:W2:Y:S01]  /*62d30*/  LDL.LU R251, [R1+0x3c] ;  /* 0x00003c0001fb7983 */ /* 0x000ea20000300800 */
[----:B------:R-:W-:Y:S03]  /*62d40*/  HMMA.1688.F32.TF32 R32, R228, R218, R100 ;  /* 0x000000dae420723c */ /* 0x000fe60000081064 */
        /* <DEDUP_REMOVED lines=92> */
[----:B------:R-:W-:Y:S01]  /*63310*/  IMAD.MOV.U32 R117, RZ, RZ, R32 ;  /* 0x000000ffff757224 */ /* 0x000fe200078e0020 */
[----:B------:R-:W-:Y:S01]  /*63320*/  MOV R112, R35 ;  /* 0x0000002300707202 */ /* 0x000fe20000000f00 */
[----:B------:R-:W-:Y:S01]  /*63330*/  IMAD.MOV.U32 R116, RZ, RZ, R33 ;  /* 0x000000ffff747224 */ /* 0x000fe200078e0021 */
[----:B------:R-:W-:Y:S01]  /*63340*/  LDS R32, [R217+0x82000] ;  /* 0x08200000d9207984 */ /* 0x000fe20000000800 */
[----:B------:R-:W-:-:S03]  /*63350*/  IMAD.MOV.U32 R113, RZ, RZ, R34 ;  /* 0x000000ffff717224 */ /* 0x000fc600078e0022 */
[----:B------:R-:W-:Y:S04]  /*63360*/  LDS R34, [R217+0x83000] ;  /* 0x08300000d9227984 */ /* 0x000fe80000000800 */
[----:B------:R-:W-:Y:S04]  /*63370*/  LDS R33, [R95+0x82000] ;  /* 0x082000005f217984 */ /* 0x000fe80000000800 */
[----:B------:R-:W2:Y:S04]  /*63380*/  LDS R35, [R95+0x83000] ;  /* 0x083000005f237984 */ /* 0x000ea80000000800 */
[----:B----4-:R-:W4:Y:S04]  /*63390*/  LDL.LU R44, [R1+0x10] ;  /* 0x00001000012c7983 */ /* 0x010f280000300800 */
[----:B------:R-:W4:Y:S04]  /*633a0*/  LDL.LU R45, [R1+0x14] ;  /* 0x00001400012d7983 */ /* 0x000f280000300800 */
[----:B------:R-:W4:Y:S04]  /*633b0*/  LDL.LU R46, [R1+0x18] ;  /* 0x00001800012e7983 */ /* 0x000f280000300800 */
[----:B------:R-:W4:Y:S04]  /*633c0*/  LDL.LU R47, [R1+0x1c] ;  /* 0x00001c00012f7983 */ /* 0x000f280000300800 */
[----:B------:R-:W-:Y:S04]  /*633d0*/  LDS R40, [R217+0x82080] ;  /* 0x08208000d9287984 */ /* 0x000fe80000000800 */
[----:B------:R-:W-:Y:S04]  /*633e0*/  LDS R42, [R217+0x83080] ;  /* 0x08308000d92a7984 */ /* 0x000fe80000000800 */
[----:B------:R-:W-:Y:S04]  /*633f0*/  LDS R41, [R95+0x82080] ;  /* 0x082080005f297984 */ /* 0x000fe80000000800 */
[----:B------:R-:W1:Y:S01]  /*63400*/  LDS R43, [R95+0x83080] ;  /* 0x083080005f2b7984 */ /* 0x000e620000000800 */
[C---:B--2---:R-:W-:Y:S08]  /*63410*/  HMMA.1688.F32.TF32 R188, R32.reuse, R18, R188 ;  /* 0x0000001220bc723c */ /* 0x044ff000000810bc */
[C---:B---3--:R-:W-:Y:S08]  /*63420*/  HMMA.1688.F32.TF32 R128, R32.reuse, R14, R128 ;  /* 0x0000000e2080723c */ /* 0x048ff00000081080 */
[C---:B------:R-:W-:Y:S08]  /*63430*/  HMMA.1688.F32.TF32 R140, R32.reuse, R10, R140 ;  /* 0x0000000a208c723c */ /* 0x040ff0000008108c */
        /* <DEDUP_REMOVED lines=8> */
[C---:B------:R-:W-:Y:S11]  /*634c0*/  HMMA.1688.F32.TF32 R88, R32.reuse, R218, R88 ;  /* 0x000000da2058723c */ /* 0x040ff60000081058 */
[----:B------:R-:W-:Y:S04]  /*634d0*/  @!UPT UIADD3 URZ, URZ, URZ, URZ ;  /* 0x0000003f3f3ff290 */ /* 0x000fe8000fffe03f */
[----:B------:R-:W-:Y:S04]  /*634e0*/  STL.64 [R1+0x14b0], R56 ;  /* 0x0014b03801007387 */ /* 0x000fe80000100a00 */
[----:B------:R2:W-:Y:S01]  /*634f0*/  STL.64 [R1+0x14b8], R58 ;  /* 0x0014b83a01007387 */ /* 0x0005e20000100a00 */
[C---:B------:R-:W-:Y:S03]  /*63500*/  HMMA.1688.F32.TF32 R76, R32.reuse, R114, R76 ;  /* 0x00000072204c723c */ /* 0x040fe6000008104c */
[----:B--2---:R-:W2:Y:S04]  /*63510*/  LDL.LU.64 R58, [R1+0x5400] ;  /* 0x00540000013a7983 */ /* 0x004ea80000300a00 */
[----:B------:R-:W2:Y:S04]  /*63520*/  LDL.LU.64 R56, [R1+0x53f8] ;  /* 0x0053f80001387983 */ /* 0x000ea80000300a00 */
[----:B------:R-:W-:Y:S04]  /*63530*/  STL.64 [R1+0x14a0], R224 ;  /* 0x0014a0e001007387 */ /* 0x000fe80000100a00 */
[----:B------:R3:W-:Y:S01]  /*63540*/  STL.64 [R1+0x14a8], R226 ;  /* 0x0014a8e201007387 */ /* 0x0007e20000100a00 */
[C---:B------:R-:W-:Y:S03]  /*63550*/  HMMA.1688.F32.TF32 R204, R32.reuse, R30, R204 ;  /* 0x0000001e20cc723c */ /* 0x040fe600000810cc */
[----:B---3--:R-:W3:Y:S04]  /*63560*/  LDL.LU.64 R226, [R1+0x53f0] ;  /* 0x0053f00001e27983 */ /* 0x008ee80000300a00 */
[----:B------:R-:W3:Y:S04]  /*63570*/  LDL.LU.64 R224, [R1+0x53e8] ;  /* 0x0053e80001e07983 */ /* 0x000ee80000300a00 */
[----:B------:R-:W-:Y:S04]  /*63580*/  STL.64 [R1+0x1490], R88 ;  /* 0x0014905801007387 */ /* 0x000fe80000100a00 */
[----:B------:R1:W-:Y:S04]  /*63590*/  STL.64 [R1+0x1498], R90 ;  /* 0x0014985a01007387 */ /* 0x0003e80000100a00 */
[----:B-1----:R-:W2:Y:S04]  /*635a0*/  LDL.LU.64 R90, [R1+0x53e0] ;  /* 0x0053e000015a7983 */ /* 0x002ea80000300a00 */
[----:B------:R-:W2:Y:S04]  /*635b0*/  LDL.LU.64 R88, [R1+0x53d8] ;  /* 0x0053d80001587983 */ /* 0x000ea80000300a00 */
        /* <DEDUP_REMOVED lines=9> */
[----:B------:R1:W-:Y:S01]  /*63650*/  STL.64 [R1+0x1468], R82 ;  /* 0x0014685201007387 */ /* 0x0003e20000100a00 */
[C---:B------:R-:W-:Y:S03]  /*63660*/  HMMA.1688.F32.TF32 R200, R32.reuse, R22, R200 ;  /* 0x0000001620c8723c */ /* 0x040fe600000810c8 */
        /* <DEDUP_REMOVED lines=8> */
[----:B------:R-:W-:Y:S03]  /*636f0*/  HMMA.1688.F32.TF32 R32, R32, R106, R180 ;  /* 0x0000006a2020723c */ /* 0x000fe600000810b4 */
        /* <DEDUP_REMOVED lines=30> */
[----:B------:R-:W2:Y:S04]  /*638e0*/  LDL.LU.64 R182, [R1+0x5310] ;  /* 0x0053100001b67983 */ /* 0x000ea80000300a00 */
[----:B------:R-:W2:Y:S04]  /*638f0*/  LDL.LU.64 R180, [R1+0x5308] ;  /* 0x0053080001b47983 */ /* 0x000ea80000300a00 */
[----:B------:R1:W-:Y:S04]  /*63900*/  STL.64 [R1+0xea0], R32 ;  /* 0x000ea02001007387 */ /* 0x0003e80000100a00 */
[----:B------:R3:W-:Y:S04]  /*63910*/  STL.64 [R1+0xea8], R34 ;  /* 0x000ea82201007387 */ /* 0x0007e80000100a00 */
[----:B-1----:R-:W2:Y:S04]  /*63920*/  LDL.LU R32, [R1+0x1b0] ;  /* 0x0001b00001207983 */ /* 0x002ea80000300800 */
[----:B------:R-:W2:Y:S04]  /*63930*/  LDL.LU R33, [R1+0x1b4] ;  /* 0x0001b40001217983 */ /* 0x000ea80000300800 */
[----:B---3--:R-:W2:Y:S04]  /*63940*/  LDL.LU R34, [R1+0x1b8] ;  /* 0x0001b80001227983 */ /* 0x008ea80000300800 */
[----:B------:R-:W2:Y:S01]  /*63950*/  LDL.LU R35, [R1+0x1bc] ;  /* 0x0001bc0001237983 */ /* 0x000ea20000300800 */
[C---:B------:R-:W-:Y:S08]  /*63960*/  HMMA.1688.F32.TF32 R72, R36.reuse, R26, R72 ;  /* 0x0000001a2448723c */ /* 0x040ff00000081048 */
[C---:B------:R-:W-:Y:S08]  /*63970*/  HMMA.1688.F32.TF32 R64, R36.reuse, R6, R64 ;  /* 0x000000062440723c */ /* 0x040ff00000081040 */
[C---:B------:R-:W-:Y:S08]  /*63980*/  HMMA.1688.F32.TF32 R60, R36.reuse, R218, R60 ;  /* 0x000000da243c723c */ /* 0x040ff0000008103c */
[C---:B------:R-:W-:Y:S01]  /*63990*/  HMMA.1688.F32.TF32 R240, R36.reuse, R126, R240 ;  /* 0x0000007e24f0723c */ /* 0x040fe200000810f0 */
[----:B------:R-:W-:Y:S07]  /*639a0*/  STL.64 [R1+0xe90], R72 ;  /* 0x000e904801007387 */ /* 0x000fee0000100a00 */
[C---:B------:R-:W-:Y:S01]  /*639b0*/  HMMA.1688.F32.TF32 R244, R36.reuse, R122, R244 ;  /* 0x0000007a24f4723c */ /* 0x040fe200000810f4 */
[----:B------:R1:W-:Y:S04]  /*639c0*/  STL.64 [R1+0xe98], R74 ;  /* 0x000e984a01007387 */ /* 0x0003e80000100a00 */
[----:B-1----:R-:W3:Y:S04]  /*639d0*/  LDL.LU.64 R74, [R1+0x5300] ;  /* 0x00530000014a7983 */ /* 0x002ee80000300a00 */
[----:B------:R-:W3:Y:S04]  /*639e0*/  LDL.LU.64 R72, [R1+0x52f8] ;  /* 0x0052f80001487983 */ /* 0x000ee80000300a00 */
[----:B------:R-:W-:Y:S04]  /*639f0*/  STL.64 [R1+0xe80], R64 ;  /* 0x000e804001007387 */ /* 0x000fe80000100a00 */
        /* <DEDUP_REMOVED lines=14> */
[----:B------:R-:W3:Y:S01]  /*63ae0*/  LDL.LU.64 R244, [R1+0x52b8] ;  /* 0x0052b80001f47983 */ /* 0x000ee20000300a00 */
[C---:B------:R-:W-:Y:S08]  /*63af0*/  HMMA.1688.F32.TF32 R232, R36.reuse, R110, R232 ;  /* 0x0000006e24e8723c */ /* 0x040ff000000810e8 */
[C---:B--2---:R-:W-:Y:S11]  /*63b00*/  HMMA.1688.F32.TF32 R32, R36.reuse, R118, R32 ;  /* 0x000000762420723c */ /* 0x044ff60000081020 */
[----:B------:R-:W-:Y:S11]  /*63b10*/  @!UPT UIADD3 URZ, URZ, URZ, URZ ;  /* 0x0000003f3f3ff290 */ /* 0x000ff6000fffe03f */
[----:B------:R-:W-:Y:S01]  /*63b20*/  @!UPT UIADD3 URZ, URZ, URZ, URZ ;  /* 0x0000003f3f3ff290 */ /* 0x000fe2000fffe03f */
[----:B------:R-:W-:Y:S04]  /*63b30*/  STL.64 [R1+0xe40], R32 ;  /* 0x000e402001007387 */ /* 0x000fe80000100a00 */
[----:B------:R1:W-:Y:S02]  /*63b40*/  STL.64 [R1+0xe48], R34 ;  /* 0x000e482201007387 */ /* 0x0003e40000100a00 */
[C---:B-1----:R-:W-:Y:S08]  /*63b50*/  HMMA.1688.F32.TF32 R32, R36.reuse, R114, R228 ;  /* 0x000000722420723c */ /* 0x042ff000000810e4 */
[C---:B------:R-:W-:Y:S11]  /*63b60*/  HMMA.1688.F32.TF32 R228, R36.reuse, R98, R248 ;  /* 0x0000006224e4723c */ /* 0x040ff600000810f8 */
[----:B------:R-:W-:Y:S04]  /*63b70*/  @!UPT UIADD3 URZ, URZ, URZ, URZ ;  /* 0x0000003f3f3ff290 */ /* 0x000fe8000fffe03f */
[----:B------:R-:W-:Y:S04]  /*63b80*/  STL.64 [R1+0x350], R32 ;  /* 0x0003502001007387 */ /* 0x000fe80000100a00 */
[----:B------:R1:W-:Y:S02]  /*63b90*/  STL.64 [R1+0x358], R34 ;  /* 0x0003582201007387 */ /* 0x0003e40000100a00 */
[C---:B-1----:R-:W-:Y:S02]  /*63ba0*/  HMMA.1688.F32.TF32 R32, R36.reuse, R70, R48 ;  /* 0x000000462420723c */ /* 0x042fe40000081030 */
[----:B------:R-:W-:Y:S04]  /*63bb0*/  STL.64 [R1+0x330], R232 ;  /* 0x000330e801007387 */ /* 0x000fe80000100a00 */
[----:B------:R-:W-:Y:S02]  /*63bc0*/  STL.64 [R1+0x338], R234 ;  /* 0x000338ea01007387 */ /* 0x000fe40000100a00 */
[C---:B----4-:R-:W-:Y:S02]  /*63bd0*/  HMMA.1688.F32.TF32 R48, R36.reuse, R30, R44 ;  /* 0x0000001e2430723c */ /* 0x050fe4000008102c */
[----:B------:R-:W-:Y:S04]  /*63be0*/  STL.64 [R1+0x320], R228 ;  /* 0x000320e401007387 */ /* 0x000fe80000100a00 */
[----:B------:R-:W-:Y:S02]  /*63bf0*/  STL.64 [R1+0x328], R230 ;  /* 0x000328e601007387 */ /* 0x000fe40000100a00 */
[C---:B------:R-:W-:Y:S07]  /*63c00*/  HMMA.1688.F32.TF32 R44, R36.reuse, R10, R236 ;  /* 0x0000000a242c723c */ /* 0x040fee00000810ec */
[----:B------:R-:W-:Y:S04]  /*63c10*/  STL.64 [R1+0x310], R32 ;  /* 0x0003102001007387 */ /* 0x000fe80000100a00 */
[----:B------:R-:W-:Y:S04]  /*63c20*/  STL.64 [R1+0x318], R34 ;  /* 0x0003182201007387 */ /* 0x000fe80000100a00 */
[----:B------:R-:W-:Y:S04]  /*63c30*/  STL.64 [R1+0x2f0], R48 ;  /* 0x0002f03001007387 */ /* 0x000fe80000100a00 */
[----:B------:R3:W-:Y:S04]  /*63c40*/  STL.64 [R1+0x2f8], R50 ;  /* 0x0002f83201007387 */ /* 0x0007e80000100a00 */
[----:B------:R-:W-:Y:S04]  /*63c50*/  STL.64 [R1+0x2e0], R44 ;  /* 0x0002e02c01007387 */ /* 0x000fe80000100a00 */
[----:B------:R1:W-:Y:S01]  /*63c60*/  STL.64 [R1+0x2e8], R46 ;  /* 0x0002e82e01007387 */ /* 0x0003e20000100a00 */
[C---:B---3--:R-:W-:Y:S08]  /*63c70*/  HMMA.1688.F32.TF32 R48, R36.reuse, R18, R240 ;  /* 0x000000122430723c */ /* 0x048ff000000810f0 */
[C---:B------:R-:W-:Y:S08]  /*63c80*/  HMMA.1688.F32.TF32 R32, R36.reuse, R14, R244 ;  /* 0x0000000e2420723c */ /* 0x040ff000000810f4 */
[C---:B-1----:R-:W-:Y:S11]  /*63c90*/  HMMA.1688.F32.TF32 R44, R36.reuse, R22, R60 ;  /* 0x00000016242c723c */ /* 0x042ff6000008103c */
[----:B------:R-:W-:Y:S04]  /*63ca0*/  @!UPT UIADD3 URZ, URZ, URZ, URZ ;  /* 0x0000003f3f3ff290 */ /* 0x000fe8000fffe03f */
[----:B------:R-:W-:Y:S04]  /*63cb0*/  STL.64 [R1+0x260], R32 ;  /* 0x0002602001007387 */ /* 0x000fe80000100a00 */
[----:B------:R1:W-:Y:S02]  /*63cc0*/  STL.64 [R1+0x268], R34 ;  /* 0x0002682201007387 */ /* 0x0003e40000100a00 */
[----:B-1----:R-:W-:Y:S02]  /*63cd0*/  HMMA.1688.F32.TF32 R32, R36, R106, R64 ;  /* 0x0000006a2420723c */ /* 0x002fe40000081040 */
[----:B------:R-:W-:Y:S04]  /*63ce0*/  STL.64 [R1+0x250], R48 ;  /* 0x0002503001007387 */ /* 0x000fe80000100a00 */
[----:B------:R-:W-:Y:S02]  /*63cf0*/  STL.64 [R1+0x258], R50 ;  /* 0x0002583201007387 */ /* 0x000fe40000100a00 */
[C---:B------:R-:W-:Y:S02]  /*63d00*/  HMMA.1688.F32.TF32 R36, R40.reuse, R26, R72 ;  /* 0x0000001a2824723c */ /* 0x040fe40000081048 */
[----:B------:R-:W-:Y:S04]  /*63d10*/  STL.64 [R1+0x190], R44 ;  /* 0x0001902c01007387 */ /* 0x000fe80000100a00 */
[----:B------:R1:W-:Y:S09]  /*63d20*/  STL.64 [R1+0x198], R46 ;  /* 0x0001982e01007387 */ /* 0x0003f20000100a00 */
[----:B------:R-:W-:Y:S01]  /*63d30*/  STL.64 [R1+0xe0], R32 ;  /* 0x0000e02001007387 */ /* 0x000fe20000100a00 */
[C---:B-1----:R-:W-:Y:S03]  /*63d40*/  HMMA.1688.F32.TF32 R44, R40.reuse, R6, R180 ;  /* 0x00000006282c723c */ /* 0x042fe600000810b4 */
[----:B------:R1:W-:Y:S05]  /*63d50*/  STL.64 [R1+0xe8], R34 ;  /* 0x0000e82201007387 */ /* 0x0003ea0000100a00 */
[C---:B-1----:R-:W-:Y:S01]  /*63d60*/  HMMA.1688.F32.TF32 R32, R40.reuse, R218, R200 ;  /* 0x000000da2820723c */ /* 0x042fe200000810c8 */
[----:B------:R-:W-:Y:S04]  /*63d70*/  STL.64 [R1+0xd0], R36 ;  /* 0x0000d02401007387 */ /* 0x000fe80000100a00 */
[----:B------:R-:W-:Y:S10]  /*63d80*/  STL.64 [R1+0xd8], R38 ;  /* 0x0000d82601007387 */ /* 0x000ff40000100a00 */
[----:B------:R-:W-:Y:S04]  /*63d90*/  STL.64 [R1+0xc0], R44 ;  /* 0x0000c02c01007387 */ /* 0x000fe80000100a00 */
[----:B------:R1:W-:Y:S01]  /*63da0*/  STL.64 [R1+0xc8], R46 ;  /* 0x0000c82e01007387 */ /* 0x0003e20000100a00 */
[C---:B------:R-:W-:Y:S03]  /*63db0*/  HMMA.1688.F32.TF32 R48, R40.reuse, R122, R128 ;  /* 0x0000007a2830723c */ /* 0x040fe60000081080 */
[----:B------:R-:W-:Y:S04]  /*63dc0*/  LDS R36, [R252+0x82100] ;  /* 0x08210000fc247984 */ /* 0x000fe80000000800 */
[----:B------:R-:W-:Y:S04]  /*63dd0*/  LDS R38, [R252+0x83100] ;  /* 0x08310000fc267984 */ /* 0x000fe80000000800 */
[----:B------:R-:W-:Y:S04]  /*63de0*/  STL.64 [R1+0xb0], R32 ;  /* 0x0000b02001007387 */ /* 0x000fe80000100a00 */
[----:B------:R2:W-:Y:S01]  /*63df0*/  STL.64 [R1+0xb8], R34 ;  /* 0x0000b82201007387 */ /* 0x0005e20000100a00 */
[C---:B-1----:R-:W-:Y:S03]  /*63e00*/  HMMA.1688.F32.TF32 R44, R40.reuse, R118, R140 ;  /* 0x00000076282c723c */ /* 0x042fe6000008108c */
[----:B------:R-:W-:Y:S04]  /*63e10*/  LDS R37, [R3+0x82100] ;  /* 0x0821000003257984 */ /* 0x000fe80000000800 */
[----:B------:R-:W1:Y:S01]  /*63e20*/  LDS R39, [R3+0x83100] ;  /* 0x0831000003277984 */ /* 0x000e620000000800 */
[C---:B--2---:R-:W-:Y:S11]  /*63e30*/  HMMA.1688.F32.TF32 R32, R40.reuse, R126, R188 ;  /* 0x0000007e2820723c */ /* 0x044ff600000810bc */
[----:B------:R-:W-:Y:S11]  /*63e40*/  @!UPT UIADD3 URZ, URZ, URZ, URZ ;  /* 0x0000003f3f3ff290 */ /* 0x000ff6000fffe03f */
[----:B------:R-:W-:Y:S01]  /*63e50*/  @!UPT UIADD3 URZ, URZ, URZ, URZ ;  /* 0x0000003f3f3ff290 */ /* 0x000fe2000fffe03f */
[----:B------:R-:W-:Y:S04]  /*63e60*/  STL.64 [R1+0x160], R32 ;  /* 0x0001602001007387 */ /* 0x000fe80000100a00 */
[----:B------:R2:W-:Y:S04]  /*63e70*/  STL.64 [R1+0x168], R34 ;  /* 0x0001682201007387 */ /* 0x0005e80000100a00 */
[----:B------:R-:W-:Y:S04]  /*63e80*/  STL.64 [R1+0x150], R48 ;  /* 0x0001503001007387 */ /* 0x000fe80000100a00 */
[----:B------:R3:W-:Y:S01]  /*63e90*/  STL.64 [R1+0x158], R50 ;  /* 0x0001583201007387 */ /* 0x0007e20000100a00 */
[C---:B--2---:R-:W-:Y:S03]  /*63ea0*/  HMMA.1688.F32.TF32 R32, R40.reuse, R114, R204 ;  /* 0x000000722820723c */ /* 0x044fe600000810cc */
[----:B------:R-:W-:Y:S04]  /*63eb0*/  STL.64 [R1+0x140], R44 ;  /* 0x0001402c01007387 */ /* 0x000fe80000100a00 */
[----:B------:R2:W-:Y:S01]  /*63ec0*/  STL.64 [R1+0x148], R46 ;  /* 0x0001482e01007387 */ /* 0x0005e20000100a00 */
[C---:B---3--:R-:W-:Y:S08]  /*63ed0*/  HMMA.1688.F32.TF32 R48, R40.reuse, R110, R84 ;  /* 0x0000006e2830723c */ /* 0x048ff00000081054 */
[C---:B--2---:R-:W-:Y:S07]  /*63ee0*/  HMMA.1688.F32.TF32 R44, R40.reuse, R98, R152 ;  /* 0x00000062282c723c */ /* 0x044fee0000081098 */
[----:B------:R-:W-:Y:S04]  /*63ef0*/  STL.64 [R1+0x130], R32 ;  /* 0x0001302001007387 */ /* 0x000fe80000100a00 */
[----:B------:R-:W-:Y:S04]  /*63f00*/  STL.64 [R1+0x138], R34 ;  /* 0x0001382201007387 */ /* 0x000fe80000100a00 */
[----:B------:R-:W-:Y:S04]  /*63f10*/  STL.64 [R1+0x120], R48 ;  /* 0x0001203001007387 */ /* 0x000fe80000100a00 */
[----:B------:R-:W-:Y:S04]  /*63f20*/  STL.64 [R1+0x128], R50 ;  /* 0x0001283201007387 */ /* 0x000fe80000100a00 */
[----:B------:R-:W-:Y:S04]  /*63f30*/  LDS R33, [R95+0x82100] ;  /* 0x082100005f217984 */ /* 0x000fe80000000800 */
[----:B------:R-:W-:Y:S04]  /*63f40*/  STL.64 [R1+0x110], R44 ;  /* 0x0001102c01007387 */ /* 0x000fe80000100a00 */
[----:B------:R-:W-:Y:S04]  /*63f50*/  STL.64 [R1+0x118], R46 ;  /* 0x0001182e01007387 */ /* 0x000fe80000100a00 */
[----:B------:R2:W-:Y:S01]  /*63f60*/  LDS R35, [R95+0x83100] ;  /* 0x083100005f237984 */ /* 0x0005e20000000800 */
[----:B------:R-:W-:Y:S01]  /*63f70*/  HMMA.1688.F32.TF32 R60, R40, R14, R132 ;  /* 0x0000000e283c723c */ /* 0x000fe20000081084 */
[----:B------:R-:W-:Y:S01]  /*63f80*/  MOV R248, R171 ;  /* 0x000000ab00f87202 */ /* 0x000fe20000000f00 */
[----:B------:R-:W-:-:S02]  /*63f90*/  IMAD.MOV.U32 R249, RZ, RZ, R170 ;  /* 0x000000fffff97224 */ /* 0x000fc400078e00aa */
[----:B------:R-:W-:Y:S02]  /*63fa0*/  IMAD.MOV.U32 R250, RZ, RZ, R169 ;  /* 0x000000fffffa7224 */ /* 0x000fe400078e00a9 */
[----:B------:R-:W-:Y:S01]  /*63fb0*/  IMAD.MOV.U32 R251, RZ, RZ, R168 ;  /* 0x000000fffffb7224 */ /* 0x000fe200078e00a8 */
[----:B--2---:R-:W2:Y:S01]  /*63fc0*/  LDL.LU R95, [R1+0x52b4] ;  /* 0x0052b400015f7983 */ /* 0x004ea20000300800 */
[C---:B------:R-:W-:Y:S01]  /*63fd0*/  HMMA.1688.F32.TF32 R44, R40.reuse, R70, R100 ;  /* 0x00000046282c723c */ /* 0x040fe20000081064 */
[----:B------:R-:W-:Y:S01]  /*63fe0*/  IMAD.MOV.U32 R228, RZ, RZ, R179 ;  /* 0x000000ffffe47224 */ /* 0x000fe200078e00b3 */
[----:B------:R-:W-:Y:S01]  /*63ff0*/  MOV R230, R177 ;  /* 0x000000b100e67202 */ /* 0x000fe20000000f00 */
[----:B------:R-:W-:Y:S02]  /*64000*/  IMAD.MOV.U32 R229, RZ, RZ, R178 ;  /* 0x000000ffffe57224 */ /* 0x000fe400078e00b2 */
[----:B------:R-:W-:Y:S01]  /*64010*/  IMAD.MOV.U32 R231, RZ, RZ, R176 ;  /* 0x000000ffffe77224 */ /* 0x000fe200078e00b0 */
[----:B------:R-:W-:Y:S01]  /*64020*/  MOV R232, R192 ;  /* 0x000000c000e87202 */ /* 0x000fe20000000f00 */
[----:B------:R-:W-:Y:S01]  /*64030*/  IMAD.MOV.U32 R244, RZ, RZ, R156 ;  /* 0x000000fffff47224 */ /* 0x000fe200078e009c */
[----:B------:R-:W-:Y:S01]  /*64040*/  HMMA.1688.F32.TF32 R48, R40, R30, R76 ;  /* 0x0000001e2830723c */ /* 0x000fe2000008104c */
[----:B------:R-:W-:-:S02]  /*64050*/  IMAD.MOV.U32 R245, RZ, RZ, R162 ;  /* 0x000000fffff57224 */ /* 0x000fc400078e00a2 */
[----:B------:R-:W-:Y:S02]  /*64060*/  IMAD.MOV.U32 R233, RZ, RZ, R193 ;  /* 0x000000ffffe97224 */ /* 0x000fe400078e00c1 */
[----:B------:R-:W-:Y:S02]  /*64070*/  IMAD.MOV.U32 R234, RZ, RZ, R194 ;  /* 0x000000ffffea7224 */ /* 0x000fe400078e00c2 */
[----:B------:R-:W-:Y:S01]  /*64080*/  IMAD.MOV.U32 R235, RZ, RZ, R164 ;  /* 0x000000ffffeb7224 */ /* 0x000fe200078e00a4 */
[----:B------:R-:W-:Y:S01]  /*64090*/  MOV R236, R199 ;  /* 0x000000c700ec7202 */ /* 0x000fe20000000f00 */
[----:B------:R-:W-:Y:S01]  /*640a0*/  IMAD.MOV.U32 R246, RZ, RZ, R161 ;  /* 0x000000fffff67224 */ /* 0x000fe200078e00a1 */
[----:B------:R-:W-:Y:S01]  /*640b0*/  LDS R32, [R217+0x82100] ;  /* 0x08210000d9207984 */ /* 0x000fe20000000800 */
[----:B------:R-:W-:Y:S02]  /*640c0*/  IMAD.MOV.U32 R247, RZ, RZ, R160 ;  /* 0x000000fffff77224 */ /* 0x000fe400078e00a0 */
[----:B------:R-:W-:Y:S01]  /*640d0*/  IMAD.MOV.U32 R240, RZ, RZ, R157 ;  /* 0x000000fffff07224 */ /* 0x000fe200078e009d */
[----:B------:R-:W3:Y:S04]  /*640e0*/  LDS R34, [R217+0x83100] ;  /* 0x08310000d9227984 */ /* 0x000ee80000000800 */
[----:B------:R-:W-:Y:S04]  /*640f0*/  STL.64 [R1+0x13c0], R44 ;  /* 0x0013c02c01007387 */ /* 0x000fe80000100a00 */
[----:B------:R4:W-:Y:S01]  /*64100*/  STL.64 [R1+0x13c8], R46 ;  /* 0x0013c82e01007387 */ /* 0x0009e20000100a00 */
[----:B------:R-:W-:-:S02]  /*64110*/  IMAD.MOV.U32 R241, RZ, RZ, R196 ;  /* 0x000000fffff17224 */ /* 0x000fc400078e00c4 */
[----:B------:R-:W-:Y:S01]  /*64120*/  IMAD.MOV.U32 R242, RZ, RZ, R197 ;  /* 0x000000fffff27224 */ /* 0x000fe200078e00c5 */
[----:B------:R-:W-:Y:S01]  /*64130*/  LDS R76, [R252+0x82180] ;  /* 0x08218000fc4c7984 */ /* 0x000fe20000000800 */
[----:B------:R-:W-:Y:S02]  /*64140*/  IMAD.MOV.U32 R243, RZ, RZ, R198 ;  /* 0x000000fffff37224 */ /* 0x000fe400078e00c6 */
[----:B------:R-:W-:Y:S01]  /*64150*/  IMAD.MOV.U32 R237, RZ, RZ, R158 ;  /* 0x000000ffffed7224 */ /* 0x000fe200078e009e */
[----:B------:R-:W-:Y:S01]  /*64160*/  LDS R78, [R252+0x83180] ;  /* 0x08318000fc4e7984 */ /* 0x000fe20000000800 */
[----:B----4-:R-:W-:Y:S03]  /*64170*/  HMMA.1688.F32.TF32 R44, R40, R10, R80 ;  /* 0x0000000a282c723c */ /* 0x010fe60000081050 */
[----:B------:R-:W-:Y:S04]  /*64180*/  STL.64 [R1+0x13b0], R48 ;  /* 0x0013b03001007387 */ /* 0x000fe80000100a00 */
[----:B------:R4:W-:Y:S01]  /*64190*/  STL.64 [R1+0x13b8], R50 ;  /* 0x0013b83201007387 */ /* 0x0009e20000100a00 */
[----:B------:R-:W-:-:S02]  /*641a0*/  IMAD.MOV.U32 R238, RZ, RZ, R159 ;  /* 0x000000ffffee7224 */ /* 0x000fc400078e009f */
[----:B------:R-:W-:Y:S01]  /*641b0*/  IMAD.MOV.U32 R239, RZ, RZ, R163 ;  /* 0x000000ffffef7224 */ /* 0x000fe200078e00a3 */
[----:B------:R-:W-:Y:S04]  /*641c0*/  LDS R77, [R3+0x82180] ;  /* 0x08218000034d7984 */ /* 0x000fe80000000800 */
[----:B------:R-:W1:Y:S01]  /*641d0*/  LDS R79, [R3+0x83180] ;  /* 0x08318000034f7984 */ /* 0x000e620000000800 */
[C---:B----4-:R-:W-:Y:S03]  /*641e0*/  HMMA.1688.F32.TF32 R48, R40.reuse, R18, R136 ;  /* 0x000000122830723c */ /* 0x050fe60000081088 */
[----:B------:R-:W-:Y:S04]  /*641f0*/  LDS R80, [R217+0x82180] ;  /* 0x08218000d9507984 */ /* 0x000fe80000000800 */
[----:B------:R-:W-:Y:S04]  /*64200*/  LDS R82, [R217+0x83180] ;  /* 0x08318000d9527984 */ /* 0x000fe80000000800 */
[----:B------:R-:W-:Y:S04]  /*64210*/  STL.64 [R1+0x13a0], R44 ;  /* 0x0013a02c01007387 */ /* 0x000fe80000100a00 */
[----:B------:R4:W-:Y:S04]  /*64220*/  STL.64 [R1+0x13a8], R46 ;  /* 0x0013a82e01007387 */ /* 0x0009e80000100a00 */
[----:B------:R-:W-:Y:S04]  /*64230*/  LDS R100, [R217+0x82200] ;  /* 0x08220000d9647984 */ /* 0x000fe80000000800 */
[----:B------:R-:W-:Y:S01]  /*64240*/  LDS R102, [R217+0x83200] ;  /* 0x08320000d9667984 */ /* 0x000fe20000000800 */
[----:B----4-:R-:W-:Y:S03]  /*64250*/  HMMA.1688.F32.TF32 R44, R40, R22, R88 ;  /* 0x00000016282c723c */ /* 0x010fe60000081058 */
[----:B------:R-:W-:Y:S04]  /*64260*/  STL.64 [R1+0x1390], R60 ;  /* 0x0013903c01007387 */ /* 0x000fe80000100a00 */
[----:B------:R-:W-:Y:S04]  /*64270*/  STL.64 [R1+0x1398], R62 ;  /* 0x0013983e01007387 */ /* 0x000fe80000100a00 */
[----:B------:R-:W-:Y:S04]  /*64280*/  STL.64 [R1+0x1380], R48 ;  /* 0x0013803001007387 */ /* 0x000fe80000100a00 */
[----:B------:R-:W-:Y:S08]  /*64290*/  STL.64 [R1+0x1388], R50 ;  /* 0x0013883201007387 */ /* 0x000ff00000100a00 */
[----:B------:R-:W-:Y:S04]  /*642a0*/  STL.64 [R1+0x1370], R44 ;  /* 0x0013702c01007387 */ /* 0x000fe80000100a00 */
[----:B------:R1:W-:Y:S02]  /*642b0*/  STL.64 [R1+0x1378], R46 ;  /* 0x0013782e01007387 */ /* 0x0003e40000100a00 */
[C---:B-1----:R-:W-:Y:S08]  /*642c0*/  HMMA.1688.F32.TF32 R44, R36.reuse, R26, R224 ;  /* 0x0000001a242c723c */ /* 0x042ff000000810e0 */
[----:B------:R-:W-:Y:S01]  /*642d0*/  HMMA.1688.F32.TF32 R48, R36, R218, R144 ;  /* 0x000000da2430723c */ /* 0x000fe20000081090 */
[----:B------:R-:W-:Y:S01]  /*642e0*/  MOV R60, R175 ;  /* 0x000000af003c7202 */ /* 0x000fe20000000f00 */
[----:B------:R-:W-:-:S02]  /*642f0*/  IMAD.MOV.U32 R61, RZ, RZ, R174 ;  /* 0x000000ffff3d7224 */ /* 0x000fc400078e00ae */
[----:B------:R-:W-:Y:S02]  /*64300*/  IMAD.MOV.U32 R62, RZ, RZ, R173 ;  /* 0x000000ffff3e7224 */ /* 0x000fe400078e00ad */
[----:B------:R-:W-:Y:S02]  /*64310*/  IMAD.MOV.U32 R63, RZ, RZ, R172 ;  /* 0x000000ffff3f7224 */ /* 0x000fe400078e00ac */
[----:B--2---:R-:W-:Y:S11]  /*64320*/  HMMA.1688.F32.TF32 R40, R40, R106, R92 ;  /* 0x0000006a2828723c */ /* 0x004ff6000008105c */
[----:B------:R-:W-:Y:S11]  /*64330*/  @!UPT UIADD3 URZ, URZ, URZ, URZ ;  /* 0x0000003f3f3ff290 */ /* 0x000ff6000fffe03f */
[----:B------:R-:W-:Y:S01]  /*64340*/  @!UPT UIADD3 URZ, URZ, URZ, URZ ;  /* 0x0000003f3f3ff290 */ /* 0x000fe2000fffe03f */
[----:B------:R-:W-:Y:S04]  /*64350*/  STL.64 [R1+0x100], R40 ;  /* 0x0001002801007387 */ /* 0x000fe80000100a00 */
[----:B------:R1:W-:Y:S02]  /*64360*/  STL.64 [R1+0x108], R42 ;  /* 0x0001082a01007387 */ /* 0x0003e40000100a00 */
[C---:B-1----:R-:W-:Y:S02]  /*64370*/  HMMA.1688.F32.TF32 R40, R36.reuse, R6, R56 ;  /* 0x000000062428723c */ /* 0x042fe40000081038 */
[----:B------:R-:W-:Y:S04]  /*64380*/  STL.64 [R1+0x1360], R44 ;  /* 0x0013602c01007387 */ /* 0x000fe80000100a00 */
[----:B------:R1:W-:Y:S02]  /*64390*/  STL.64 [R1+0x1368], R46 ;  /* 0x0013682e01007387 */ /* 0x0003e40000100a00 */
[C---:B-1----:R-:W-:Y:S11]  /*643a0*/  HMMA.1688.F32.TF32 R44, R36.reuse, R126, R148 ;  /* 0x0000007e242c723c */ /* 0x042ff60000081094 */
        /* <DEDUP_REMOVED lines=8> */
[C---:B-1----:R-:W-:Y:S08]  /*64430*/  HMMA.1688.F32.TF32 R48, R36.reuse, R118, R220 ;  /* 0x000000762430723c */ /* 0x042ff000000810dc */
[----:B------:R-:W-:Y:S01]  /*64440*/  STL.64 [R1+0x1320], R40 ;  /* 0x0013202801007387 */ /* 0x000fe20000100a00 */
[C---:B--2---:R-:W-:Y:S03]  /*64450*/  HMMA.1688.F32.TF32 R44, R36.reuse, R114, R208 ;  /* 0x00000072242c723c */ /* 0x044fe600000810d0 */
[----:B------:R1:W-:Y:S05]  /*64460*/  STL.64 [R1+0x1328], R42 ;  /* 0x0013282a01007387 */ /* 0x0003ea0000100a00 */
[----:B-1----:R-:W-:Y:S06]  /*64470*/  HMMA.1688.F32.TF32 R40, R36, R110, R184 ;  /* 0x0000006e2428723c */ /* 0x002fec00000810b8 */
[----:B------:R1:W-:Y:S04]  /*64480*/  STL.64 [R1+0x1310], R48 ;  /* 0x0013103001007387 */ /* 0x0003e80000100a00 */
[----:B------:R2:W-:Y:S05]  /*64490*/  STL.64 [R1+0x1318], R50 ;  /* 0x0013183201007387 */ /* 0x0005ea0000100a00 */
[----:B------:R4:W-:Y:S04]  /*644a0*/  STL.64 [R1+0x1300], R44 ;  /* 0x0013002c01007387 */ /* 0x0009e80000100a00 */
[----:B------:R1:W-:Y:S04]  /*644b0*/  STL.64 [R1+0x1308], R46 ;  /* 0x0013082e01007387 */ /* 0x0003e80000100a00 */
[----:B------:R-:W3:Y:S04]  /*644c0*/  LDL.LU R171, [R1+0x52b0] ;  /* 0x0052b00001ab7983 */ /* 0x000ee80000300800 */
[----:B------:R-:W-:Y:S04]  /*644d0*/  STL.64 [R1+0x12f0], R40 ;  /* 0x0012f02801007387 */ /* 0x000fe80000100a00 */
[----:B------:R1:W-:Y:S04]  /*644e0*/  STL.64 [R1+0x12f8], R42 ;  /* 0x0012f82a01007387 */ /* 0x0003e80000100a00 */
        /* <DEDUP_REMOVED lines=15> */
[----:B-1----:R-:W-:Y:S01]  /*645e0*/  IMAD.MOV.U32 R48, RZ, RZ, R165 ;  /* 0x000000ffff307224 */ /* 0x002fe200078e00a5 */
[----:B--2---:R-:W-:Y:S01]  /*645f0*/  MOV R50, R167 ;  /* 0x000000a700327202 */ /* 0x004fe20000000f00 */
[----:B------:R-:W-:-:S02]  /*64600*/  IMAD.MOV.U32 R49, RZ, RZ, R166 ;  /* 0x000000ffff317224 */ /* 0x000fc400078e00a6 */
[----:B------:R-:W-:Y:S02]  /*64610*/  IMAD.MOV.U32 R51, RZ, RZ, R52 ;  /* 0x000000ffff337224 */ /* 0x000fe400078e0034 */
[----:B----4-:R-:W-:Y:S02]  /*64620*/  IMAD.MOV.U32 R44, RZ, RZ, R53 ;  /* 0x000000ffff2c7224 */ /* 0x010fe400078e0035 */
[----:B------:R-:W-:Y:S02]  /*64630*/  IMAD.MOV.U32 R45, RZ, RZ, R54 ;  /* 0x000000ffff2d7224 */ /* 0x000fe400078e0036 */
[----:B------:R-:W-:Y:S02]  /*64640*/  IMAD.MOV.U32 R46, RZ, RZ, R55 ;  /* 0x000000ffff2e7224 */ /* 0x000fe400078e0037 */
[----:B------:R-:W-:Y:S02]  /*64650*/  IMAD.MOV.U32 R47, RZ, RZ, R195 ;  /* 0x000000ffff2f7224 */ /* 0x000fe400078e00c3 */
[----:B---3--:R-:W-:Y:S01]  /*64660*/  IMAD.MOV.U32 R67, RZ, RZ, R171 ;  /* 0x000000ffff437224 */ /* 0x008fe200078e00ab */
[----:B------:R-:W-:Y:S01]  /*64670*/  MOV R66, R170 ;  /* 0x000000aa00427202 */ /* 0x000fe20000000f00 */
[----:B------:R-:W-:-:S02]  /*64680*/  IMAD.MOV.U32 R65, RZ, RZ, R169 ;  /* 0x000000ffff417224 */ /* 0x000fc400078e00a9 */
[----:B------:R-:W-:Y:S02]  /*64690*/  IMAD.MOV.U32 R64, RZ, RZ, R168 ;  /* 0x000000ffff407224 */ /* 0x000fe400078e00a8 */
[----:B------:R-:W2:Y:S04]  /*646a0*/  LDL.LU R168, [R1+0x5270] ;  /* 0x0052700001a87983 */ /* 0x000ea80000300800 */
[----:B------:R-:W2:Y:S04]  /*646b0*/  LDL.LU R169, [R1+0x526c] ;  /* 0x00526c0001a97983 */ /* 0x000ea80000300800 */
[----:B------:R-:W2:Y:S01]  /*646c0*/  LDL.LU R170, [R1+0x5268] ;  /* 0x0052680001aa7983 */ /* 0x000ea20000300800 */
[----:B------:R-:W-:-:S02]  /*646d0*/  IMAD.MOV.U32 R74, RZ, RZ, R178 ;  /* 0x000000ffff4a7224 */ /* 0x000fc400078e00b2 */
[----:B------:R-:W-:Y:S01]  /*646e0*/  IMAD.MOV.U32 R73, RZ, RZ, R177 ;  /* 0x000000ffff497224 */ /* 0x000fe200078e00b1 */
[----:B------:R-:W2:Y:S01]  /*646f0*/  LDL.LU R171, [R1+0x5264] ;  /* 0x0052640001ab7983 */ /* 0x000ea20000300800 */
[----:B------:R-:W-:-:S03]  /*64700*/  IMAD.MOV.U32 R72, RZ, RZ, R176 ;  /* 0x000000ffff487224 */ /* 0x000fc600078e00b0 */
[----:B------:R-:W3:Y:S01]  /*64710*/  LDL.LU R176, [R1+0x5260] ;  /* 0x0052600001b07983 */ /* 0x000ee20000300800 */
[----:B------:R-:W-:-:S03]  /*64720*/  IMAD.MOV.U32 R75, RZ, RZ, R179 ;  /* 0x000000ffff4b7224 */ /* 0x000fc600078e00b3 */
[----:B------:R-:W3:Y:S04]  /*64730*/  LDL.LU R177, [R1+0x525c] ;  /* 0x00525c0001b17983 */ /* 0x000ee80000300800 */
[----:B------:R-:W3:Y:S04]  /*64740*/  LDL.LU R178, [R1+0x5258] ;  /* 0x0052580001b27983 */ /* 0x000ee80000300800 */
[----:B------:R-:W3:Y:S01]  /*64750*/  LDL.LU R179, [R1+0x5254] ;  /* 0x0052540001b37983 */ /* 0x000ee20000300800 */
[----:B------:R-:W-:Y:S02]  /*64760*/  IMAD.MOV.U32 R181, RZ, RZ, R161 ;  /* 0x000000ffffb57224 */ /* 0x000fe400078e00a1 */
[----:B------:R-:W-:-:S02]  /*64770*/  IMAD.MOV.U32 R180, RZ, RZ, R160 ;  /* 0x000000ffffb47224 */ /* 0x000fc400078e00a0 */
[----:B------:R-:W-:Y:S02]  /*64780*/  IMAD.MOV.U32 R203, RZ, RZ, R175 ;  /* 0x000000ffffcb7224 */ /* 0x000fe400078e00af */
[----:B------:R-:W-:Y:S02]  /*64790*/  IMAD.MOV.U32 R202, RZ, RZ, R174 ;  /* 0x000000ffffca7224 */ /* 0x000fe400078e00ae */
[----:B------:R-:W-:Y:S01]  /*647a0*/  IMAD.MOV.U32 R201, RZ, RZ, R173 ;  /* 0x000000ffffc97224 */ /* 0x000fe200078e00ad */
[----:B------:R-:W-:Y:S02]  /*647b0*/  MOV R200, R172 ;  /* 0x000000ac00c87202 */ /* 0x000fe40000000f00 */
[----:B------:R-:W4:Y:S04]  /*647c0*/  LDL.LU R172, [R1+0x5250] ;  /* 0x0052500001ac7983 */ /* 0x000f280000300800 */
[----:B------:R-:W4:Y:S01]  /*647d0*/  LDL.LU R173, [R1+0x524c] ;  /* 0x00524c0001ad7983 */ /* 0x000f220000300800 */
[----:B------:R-:W-:-:S03]  /*647e0*/  MOV R182, R162 ;  /* 0x000000a200b67202 */ /* 0x000fc60000000f00 */
[----:B------:R-:W4:Y:S01]  /*647f0*/  LDL.LU R174, [R1+0x5248] ;  /* 0x0052480001ae7983 */ /* 0x000f220000300800 */
[----:B------:R-:W-:-:S03]  /*64800*/  IMAD.MOV.U32 R183, RZ, RZ, R156 ;  /* 0x000000ffffb77224 */ /* 0x000fc600078e009c */
[----:B------:R-:W4:Y:S04]  /*64810*/  LDL.LU R175, [R1+0x5244] ;  /* 0x0052440001af7983 */ /* 0x000f280000300800 */
        /* <DEDUP_REMOVED lines=23> */
[----:B------:R-:W4:Y:S01]  /*64990*/  LDL.LU R163, [R1+0x51e4] ;  /* 0x0051e40001a37983 */ /* 0x000f220000300800 */
[C---:B------:R-:W-:Y:S08]  /*649a0*/  HMMA.1688.F32.TF32 R248, R32.reuse, R70, R248 ;  /* 0x0000004620f8723c */ /* 0x040ff000000810f8 */
[----:B------:R-:W-:Y:S08]  /*649b0*/  HMMA.1688.F32.TF32 R224, R32, R18, R236 ;  /* 0x0000001220e0723c */ /* 0x000ff000000810ec */
[C---:B--2---:R-:W-:Y:S08]  /*649c0*/  HMMA.1688.F32.TF32 R40, R36.reuse, R98, R52 ;  /* 0x000000622428723c */ /* 0x044ff00000081034 */
[C---:B------:R-:W-:Y:S08]  /*649d0*/  HMMA.1688.F32.TF32 R56, R36.reuse, R70, R164 ;  /* 0x000000462438723c */ /* 0x040ff000000810a4 */
[C---:B---3--:R-:W-:Y:S07]  /*649e0*/  HMMA.1688.F32.TF32 R52, R36.reuse, R30, R192 ;  /* 0x0000001e2434723c */ /* 0x048fee00000810c0 */
        /* <DEDUP_REMOVED lines=9> */
[C---:B----4-:R-:W-:Y:S03]  /*64a80*/  HMMA.1688.F32.TF32 R52, R36.reuse, R18, R160 ;  /* 0x000000122434723c */ /* 0x050fe600000810a0 */
[----:B------:R1:W-:Y:S05]  /*64a90*/  STL.64 [R1+0x12b8], R42 ;  /* 0x0012b82a01007387 */ /* 0x0003ea0000100a00 */
[C---:B-1----:R-:W-:Y:S08]  /*64aa0*/  HMMA.1688.F32.TF32 R40, R36.reuse, R22, R172 ;  /* 0x000000162428723c */ /* 0x042ff000000810ac */
[----:B------:R-:W-:Y:S01]  /*64ab0*/  HMMA.1688.F32.TF32 R36, R36, R106, R176 ;  /* 0x0000006a2424723c */ /* 0x000fe200000810b0 */
[----:B------:R-:W-:Y:S04]  /*64ac0*/  STL.64 [R1+0x12a0], R56 ;  /* 0x0012a03801007387 */ /* 0x000fe80000100a00 */
[----:B------:R-:W-:Y:S04]  /*64ad0*/  STL.64 [R1+0x12a8], R58 ;  /* 0x0012a83a01007387 */ /* 0x000fe80000100a00 */
[----:B------:R-:W-:Y:S04]  /*64ae0*/  STL.64 [R1+0x1290], R52 ;  /* 0x0012903401007387 */ /* 0x000fe80000100a00 */
[----:B------:R1:W-:Y:S04]  /*64af0*/  STL.64 [R1+0x1298], R54 ;  /* 0x0012983601007387 */ /* 0x0003e80000100a00 */
[----:B------:R-:W-:Y:S04]  /*64b00*/  STL.64 [R1+0x1280], R40 ;  /* 0x0012802801007387 */ /* 0x000fe80000100a00 */
[----:B------:R2:W-:Y:S01]  /*64b10*/  STL.64 [R1+0x1288], R42 ;  /* 0x0012882a01007387 */ /* 0x0005e20000100a00 */
[C---:B-1----:R-:W-:Y:S03]  /*64b20*/  HMMA.1688.F32.TF32 R52, R32.reuse, R26, R168 ;  /* 0x0000001a2034723c */ /* 0x042fe600000810a8 */
[----:B------:R-:W-:Y:S04]  /*64b30*/  STL.64 [R1+0x90], R36 ;  /* 0x0000902401007387 */ /* 0x000fe80000100a00 */
[----:B------:R1:W-:Y:S01]  /*64b40*/  STL.64 [R1+0x98], R38 ;  /* 0x0000982601007387 */ /* 0x0003e20000100a00 */
[C---:B--2---:R-:W-:Y:S03]  /*64b50*/  HMMA.1688.F32.TF32 R40, R32.reuse, R6, R200 ;  /* 0x000000062028723c */ /* 0x044fe600000810c8 */
[----:B------:R-:W-:Y:S04]  /*64b60*/  LDS R176, [R252+0x82200] ;  /* 0x08220000fcb07984 */ /* 0x000fe80000000800 */
[----:B------:R-:W-:Y:S01]  /*64b70*/  LDS R178, [R252+0x83200] ;  /* 0x08320000fcb27984 */ /* 0x000fe20000000800 */
[C---:B-1----:R-:W-:Y:S03]  /*64b80*/  HMMA.1688.F32.TF32 R36, R32.reuse, R218, R180 ;  /* 0x000000da2024723c */ /* 0x042fe600000810b4 */
[----:B------:R-:W-:Y:S04]  /*64b90*/  LDS R177, [R3+0x82200] ;  /* 0x0822000003b17984 */ /* 0x000fe80000000800 */
[----:B------:R-:W-:Y:S04]  /*64ba0*/  LDS R179, [R3+0x83200] ;  /* 0x0832000003b37984 */ /* 0x000fe80000000800 */
[----:B------:R-:W-:Y:S04]  /*64bb0*/  STL.64 [R1+0x80], R52 ;  /* 0x0000803401007387 */ /* 0x000fe80000100a00 */
[----:B------:R1:W-:Y:S04]  /*64bc0*/  STL.64 [R1+0x88], R54 ;  /* 0x0000883601007387 */ /* 0x0003e80000100a00 */
[----:B------:R-:W-:Y:S04]  /*64bd0*/  STL.64 [R1+0x70], R40 ;  /* 0x0000702801007387 */ /* 0x000fe80000100a00 */
[----:B------:R2:W-:Y:S01]  /*64be0*/  STL.64 [R1+0x78], R42 ;  /* 0x0000782a01007387 */ /* 0x0005e20000100a00 */
[C---:B-1----:R-:W-:Y:S03]  /*64bf0*/  HMMA.1688.F32.TF32 R52, R32.reuse, R126, R72 ;  /* 0x0000007e2034723c */ /* 0x042fe60000081048 */
[----:B------:R-:W-:Y:S04]  /*64c00*/  STL.64 [R1+0x60], R36 ;  /* 0x0000602401007387 */ /* 0x000fe80000100a00 */
[----:B------:R1:W-:Y:S01]  /*64c10*/  STL.64 [R1+0x68], R38 ;  /* 0x0000682601007387 */ /* 0x0003e20000100a00 */
[C---:B--2---:R-:W-:Y:S08]  /*64c20*/  HMMA.1688.F32.TF32 R40, R32.reuse, R122, R64 ;  /* 0x0000007a2028723c */ /* 0x044ff00000081040 */
[C---:B-1----:R-:W-:Y:S07]  /*64c30*/  HMMA.1688.F32.TF32 R36, R32.reuse, R118, R60 ;  /* 0x000000762024723c */ /* 0x042fee000008103c */
        /* <DEDUP_REMOVED lines=8> */
[C---:B-1----:R-:W-:Y:S08]  /*64cc0*/  HMMA.1688.F32.TF32 R36, R32.reuse, R98, R228 ;  /* 0x000000622024723c */ /* 0x042ff000000810e4 */
        /* <DEDUP_REMOVED lines=8> */
[----:B------:R-:W-:Y:S04]  /*64d50*/  STL.64 [R1], R36 ;  /* 0x0000002401007387 */ /* 0x000fe80000100a00 */
[----:B------:R-:W-:Y:S04]  /*64d60*/  STL.64 [R1+0x8], R38 ;  /* 0x0000082601007387 */ /* 0x000fe80000100a00 */
[----:B------:R-:W-:Y:S04]  /*64d70*/  STL.64 [R1+0x5040], R248 ;  /* 0x005040f801007387 */ /* 0x000fe80000100a00 */
[----:B------:R-:W-:Y:S04]  /*64d80*/  STL.64 [R1+0x5058], R246 ;  /* 0x005058f601007387 */ /* 0x000fe80000100a00 */
[----:B------:R-:W-:Y:S04]  /*64d90*/  STL.64 [R1+0x5050], R244 ;  /* 0x005050f401007387 */ /* 0x000fe80000100a00 */
[----:B------:R-:W-:Y:S04]  /*64da0*/  STL.64 [R1+0x5068], R234 ;  /* 0x005068ea01007387 */ /* 0x000fe80000100a00 */
[----:B------:R-:W-:Y:S04]  /*64db0*/  STL.64 [R1+0x5060], R232 ;  /* 0x005060e801007387 */ /* 0x000fe80000100a00 */
[----:B------:R1:W-:Y:S04]  /*64dc0*/  STL.64 [R1+0x5078], R230 ;  /* 0x005078e601007387 */ /* 0x0003e80000100a00 */
[----:B-1----:R-:W2:Y:S04]  /*64dd0*/  LDL R231, [R1+0xb34] ;  /* 0x000b340001e77983 */ /* 0x002ea80000100800 */
[----:B------:R-:W-:Y:S04]  /*64de0*/  STL.64 [R1+0x5070], R228 ;  /* 0x005070e401007387 */ /* 0x000fe80000100a00 */
[----:B------:R-:W3:Y:S04]  /*64df0*/  LDL.LU R180, [R1+0x430] ;  /* 0x0004300001b47983 */ /* 0x000ee80000300800 */
[----:B------:R-:W3:Y:S04]  /*64e00*/  LDL.LU R181, [R1+0x434] ;  /* 0x0004340001b57983 */ /* 0x000ee80000300800 */
[----:B------:R-:W3:Y:S04]  /*64e10*/  LDL.LU R182, [R1+0x438] ;  /* 0x0004380001b67983 */ /* 0x000ee80000300800 */
[----:B------:R-:W3:Y:S04]  /*64e20*/  LDL.LU R183, [R1+0x43c] ;  /* 0x00043c0001b77983 */ /* 0x000ee80000300800 */
[----:B------:R-:W4:Y:S04]  /*64e30*/  LDL.LU R200, [R1+0x440] ;  /* 0x0004400001c87983 */ /* 0x000f280000300800 */
[----:B------:R-:W4:Y:S04]  /*64e40*/  LDL.LU R201, [R1+0x444] ;  /* 0x0004440001c97983 */ /* 0x000f280000300800 */
[----:B------:R-:W4:Y:S04]  /*64e50*/  LDL.LU R202, [R1+0x448] ;  /* 0x0004480001ca7983 */ /* 0x000f280000300800 */
[----:B------:R-:W4:Y:S04]  /*64e60*/  LDL.LU R203, [R1+0x44c] ;  /* 0x00044c0001cb7983 */ /* 0x000f280000300800 */
        /* <DEDUP_REMOVED lines=28> */
[----:B------:R-:W-:Y:S04]  /*65030*/  STL.64 [R1+0x5088], R226 ;  /* 0x005088e201007387 */ /* 0x000fe80000100a00 */
[----:B------:R-:W-:Y:S04]  /*65040*/  STL.64 [R1+0x5080], R224 ;  /* 0x005080e001007387 */ /* 0x000fe80000100a00 */
[----:B--2---:R-:W-:Y:S04]  /*65050*/  LDS R81, [R231+0x82180] ;  /* 0x08218000e7517984 */ /* 0x004fe80000000800 */
[----:B------:R-:W1:Y:S04]  /*65060*/  LDS R83, [R231+0x83180] ;  /* 0x08318000e7537984 */ /* 0x000e680000000800 */
[----:B------:R-:W-:Y:S04]  /*65070*/  LDS R101, [R231+0x82200] ;  /* 0x08220000e7657984 */ /* 0x000fe80000000800 */
[----:B------:R-:W2:Y:S01]  /*65080*/  LDS R103, [R231+0x83200] ;  /* 0x08320000e7677984 */ /* 0x000ea20000000800 */
[C---:B----4-:R-:W-:Y:S08]  /*65090*/  HMMA.1688.F32.TF32 R220, R32.reuse, R22, R200 ;  /* 0x0000001620dc723c */ /* 0x050ff000000810c8 */
[----:B---3--:R-:W-:Y:S08]  /*650a0*/  HMMA.1688.F32.TF32 R32, R32, R106, R180 ;  /* 0x0000006a2020723c */ /* 0x008ff000000810b4 */
[C---:B------:R-:W-:Y:S08]  /*650b0*/  HMMA.1688.F32.TF32 R36, R76.reuse, R26, R72 ;  /* 0x0000001a4c24723c */ /* 0x040ff00000081048 */
[C---:B------:R-:W-:Y:S01]  /*650c0*/  HMMA.1688.F32.TF32 R40, R76.reuse, R6, R64 ;  /* 0x000000064c28723c */ /* 0x040fe20000081040 */
[----:B------:R-:W-:Y:S07]  /*650d0*/  STL.64 [R1+0x5098], R222 ;  /* 0x005098de01007387 */ /* 0x000fee0000100a00 */
[C---:B------:R-:W-:Y:S01]  /*650e0*/  HMMA.1688.F32.TF32 R44, R76.reuse, R218, R44 ;  /* 0x000000da4c2c723c */ /* 0x040fe2000008102c */
[----:B------:R-:W-:Y:S07]  /*650f0*/  STL.64 [R1+0x5090], R220 ;  /* 0x005090dc01007387 */ /* 0x000fee0000100a00 */
[C---:B------:R-:W-:Y:S01]  /*65100*/  HMMA.1688.F32.TF32 R48, R76.reuse, R126, R48 ;  /* 0x0000007e4c30723c */ /* 0x040fe20000081030 */
[----:B------:R-:W-:Y:S07]  /*65110*/  STL.64 [R1+0x50a8], R34 ;  /* 0x0050a82201007387 */ /* 0x000fee0000100a00 */
[C---:B------:R-:W-:Y:S01]  /*65120*/  HMMA.1688.F32.TF32 R52, R76.reuse, R122, R60 ;  /* 0x0000007a4c34723c */ /* 0x040fe2000008103c */
[----:B------:R3:W-:Y:S07]  /*65130*/  STL.64 [R1+0x50a0], R32 ;  /* 0x0050a02001007387 */ /* 0x0007ee0000100a00 */
[C---:B------:R-:W-:Y:S01]  /*65140*/  HMMA.1688.F32.TF32 R56, R76.reuse, R118, R240 ;  /* 0x000000764c38723c */ /* 0x040fe200000810f0 */
[----:B------:R-:W-:Y:S04]  /*65150*/  STL.64 [R1+0x50b8], R38 ;  /* 0x0050b82601007387 */ /* 0x000fe80000100a00 */
        /* <DEDUP_REMOVED lines=27> */
[C---:B------:R-:W-:Y:S03]  /*65310*/  HMMA.1688.F32.TF32 R60, R76.reuse, R114, R236 ;  /* 0x000000724c3c723c */ /* 0x040fe600000810ec */
        /* <DEDUP_REMOVED lines=20> */
[----:B------:R-:W-:Y:S04]  /*65460*/  STL.64 [R1+0x5118], R62 ;  /* 0x0051183e01007387 */ /* 0x000fe80000100a00 */
[----:B------:R-:W-:Y:S01]  /*65470*/  STL.64 [R1+0x5110], R60 ;  /* 0x0051103c01007387 */ /* 0x000fe20000100a00 */
[C---:B--2---:R-:W-:Y:S08]  /*65480*/  HMMA.1688.F32.TF32 R64, R76.reuse, R110, R64 ;  /* 0x0000006e4c40723c */ /* 0x044ff00000081040 */
[C---:B------:R-:W-:Y:S11]  /*65490*/  HMMA.1688.F32.TF32 R72, R76.reuse, R98, R240 ;  /* 0x000000624c48723c */ /* 0x040ff600000810f0 */
[----:B------:R-:W-:Y:S04]  /*654a0*/  @!UPT UIADD3 URZ, URZ, URZ, URZ ;  /* 0x0000003f3f3ff290 */ /* 0x000fe8000fffe03f */
[----:B------:R-:W-:Y:S04]  /*654b0*/  STL.64 [R1+0x5128], R66 ;  /* 0x0051284201007387 */ /* 0x000fe80000100a00 */
[----:B------:R-:W-:Y:S04]  /*654c0*/  STL.64 [R1+0x5120], R64 ;  /* 0x0051204001007387 */ /* 0x000fe80000100a00 */
[----:B------:R-:W1:Y:S04]  /*654d0*/  LDL.LU R240, [R1+0x650] ;  /* 0x0006500001f07983 */ /* 0x000e680000300800 */
[----:B------:R-:W1:Y:S04]  /*654e0*/  LDL.LU R241, [R1+0x654] ;  /* 0x0006540001f17983 */ /* 0x000e680000300800 */
[----:B------:R-:W1:Y:S04]  /*654f0*/  LDL.LU R242, [R1+0x658] ;  /* 0x0006580001f27983 */ /* 0x000e680000300800 */
[----:B------:R-:W1:Y:S04]  /*65500*/  LDL.LU R243, [R1+0x65c] ;  /* 0x00065c0001f37983 */ /* 0x000e680000300800 */
[----:B------:R-:W2:Y:S04]  /*65510*/  LDL.LU R200, [R1+0x640] ;  /* 0x0006400001c87983 */ /* 0x000ea80000300800 */
[----:B------:R-:W2:Y:S04]  /*65520*/  LDL.LU R201, [R1+0x644] ;  /* 0x0006440001c97983 */ /* 0x000ea80000300800 */
[----:B------:R-:W2:Y:S04]  /*65530*/  LDL.LU R202, [R1+0x648] ;  /* 0x0006480001ca7983 */ /* 0x000ea80000300800 */
[----:B------:R-:W2:Y:S01]  /*65540*/  LDL.LU R203, [R1+0x64c] ;  /* 0x00064c0001cb7983 */ /* 0x000ea20000300800 */
[C---:B---3--:R-:W-:Y:S03]  /*65550*/  HMMA.1688.F32.TF32 R32, R76.reuse, R70, R236 ;  /* 0x000000464c20723c */ /* 0x048fe600000810ec */
[----:B------:R-:W-:Y:S04]  /*65560*/  STL [R1+0x4fdc], R72 ;  /* 0x004fdc4801007387 */ /* 0x000fe80000100800 */
[----:B------:R-:W-:Y:S04]  /*65570*/  STL [R1+0x4fd8], R73 ;  /* 0x004fd84901007387 */ /* 0x000fe80000100800 */
[----:B------:R-:W-:Y:S04]  /*65580*/  STL [R1+0x4fd4], R74 ;  /* 0x004fd44a01007387 */ /* 0x000fe80000100800 */
[----:B------:R-:W-:Y:S04]  /*65590*/  STL [R1+0x4fd0], R75 ;  /* 0x004fd04b01007387 */ /* 0x000fe80000100800 */
[----:B------:R-:W3:Y:S04]  /*655a0*/  LDL.LU R236, [R1+0x630] ;  /* 0x0006300001ec7983 */ /* 0x000ee80000300800 */
[----:B------:R-:W-:Y:S04]  /*655b0*/  STL.64 [R1+0x1270], R32 ;  /* 0x0012702001007387 */ /* 0x000fe80000100a00 */
[----:B------:R4:W-:Y:S04]  /*655c0*/  STL.64 [R1+0x1278], R34 ;  /* 0x0012782201007387 */ /* 0x0009e80000100a00 */
[----:B------:R-:W3:Y:S04]  /*655d0*/  LDL.LU R237, [R1+0x634] ;  /* 0x0006340001ed7983 */ /* 0x000ee80000300800 */
[----:B------:R-:W3:Y:S04]  /*655e0*/  LDL.LU R238, [R1+0x638] ;  /* 0x0006380001ee7983 */ /* 0x000ee80000300800 */
[----:B------:R-:W3:Y:S01]  /*655f0*/  LDL.LU R239, [R1+0x63c] ;  /* 0x00063c0001ef7983 */ /* 0x000ee20000300800 */
[C---:B----4-:R-:W-:Y:S08]  /*65600*/  HMMA.1688.F32.TF32 R36, R76.reuse, R30, R84 ;  /* 0x0000001e4c24723c */ /* 0x050ff00000081054 */
[C---:B------:R-:W-:Y:S08]  /*65610*/  HMMA.1688.F32.TF32 R32, R76.reuse, R10, R204 ;  /* 0x0000000a4c20723c */ /* 0x040ff000000810cc */
[C---:B------:R-:W-:Y:S07]  /*65620*/  HMMA.1688.F32.TF32 R40, R76.reuse, R14, R140 ;  /* 0x0000000e4c28723c */ /* 0x040fee000008108c */
[----:B------:R-:W-:Y:S04]  /*65630*/  STL.64 [R1+0x1260], R36 ;  /* 0x0012602401007387 */ /* 0x000fe80000100a00 */
[----:B------:R4:W-:Y:S04]  /*65640*/  STL.64 [R1+0x1268], R38 ;  /* 0x0012682601007387 */ /* 0x0009e80000100a00 */
[----:B------:R-:W-:Y:S04]  /*65650*/  STL.64 [R1+0x1250], R32 ;  /* 0x0012502001007387 */ /* 0x000fe80000100a00 */
[----:B------:R4:W-:Y:S02]  /*65660*/  STL.64 [R1+0x1258], R34 ;  /* 0x0012582201007387 */ /* 0x0009e40000100a00 */
[C---:B----4-:R-:W-:Y:S08]  /*65670*/  HMMA.1688.F32.TF32 R36, R76.reuse, R18, R128 ;  /* 0x000000124c24723c */ /* 0x050ff00000081080 */
[C---:B------:R-:W-:Y:S01]  /*65680*/  HMMA.1688.F32.TF32 R32, R76.reuse, R22, R188 ;  /* 0x000000164c20723c */ /* 0x040fe200000810bc */
[----:B------:R-:W-:Y:S04]  /*65690*/  STL.64 [R1+0x1240], R40 ;  /* 0x0012402801007387 */ /* 0x000fe80000100a00 */
[----:B------:R-:W-:Y:S03]  /*656a0*/  STL.64 [R1+0x1248], R42 ;  /* 0x0012482a01007387 */ /* 0x000fe60000100a00 */
[----:B------:R-:W-:Y:S07]  /*656b0*/  HMMA.1688.F32.TF32 R76, R76, R106, R180 ;  /* 0x0000006a4c4c723c */ /* 0x000fee00000810b4 */
[----:B------:R-:W-:Y:S04]  /*656c0*/  STL.64 [R1+0x1230], R36 ;  /* 0x0012302401007387 */ /* 0x000fe80000100a00 */
[----:B------:R-:W-:Y:S04]  /*656d0*/  STL.64 [R1+0x1238], R38 ;  /* 0x0012382601007387 */ /* 0x000fe80000100a00 */
[----:B------:R-:W3:Y:S04]  /*656e0*/  LDL.LU R180, [R1+0x620] ;  /* 0x0006200001b47983 */ /* 0x000ee80000300800 */
[----:B------:R-:W-:Y:S04]  /*656f0*/  STL.64 [R1+0x1220], R32 ;  /* 0x0012202001007387 */ /* 0x000fe80000100a00 */
[----:B------:R1:W-:Y:S04]  /*65700*/  STL.64 [R1+0x1228], R34 ;  /* 0x0012282201007387 */ /* 0x0003e80000100a00 */
[----:B------:R-:W3:Y:S04]  /*65710*/  LDL.LU R181, [R1+0x624] ;  /* 0x0006240001b57983 */ /* 0x000ee80000300800 */
[----:B------:R-:W3:Y:S04]  /*65720*/  LDL.LU R182, [R1+0x628] ;  /* 0x0006280001b67983 */ /* 0x000ee80000300800 */
[----:B------:R-:W3:Y:S04]  /*65730*/  LDL.LU R183, [R1+0x62c] ;  /* 0x00062c0001b77983 */ /* 0x000ee80000300800 */
[----:B------:R-:W-:Y:S04]  /*65740*/  STL.64 [R1+0x4f88], R78 ;  /* 0x004f884e01007387 */ /* 0x000fe80000100a00 */
[----:B------:R-:W-:Y:S01]  /*65750*/  STL.64 [R1+0x4f80], R76 ;  /* 0x004f804c01007387 */ /* 0x000fe20000100a00 */
[C---:B-1----:R-:W-:Y:S03]  /*65760*/  HMMA.1688.F32.TF32 R32, R80.reuse, R26, R240 ;  /* 0x0000001a5020723c */ /* 0x042fe600000810f0 */
[----:B------:R-:W4:Y:S11]  /*65770*/  LDL.LU R240, [R1+0x610] ;  /* 0x0006100001f07983 */ /* 0x000f360000300800 */
[----:B------:R-:W-:Y:S09]  /*65780*/  @!UPT UIADD3 URZ, URZ, URZ, URZ ;  /* 0x0000003f3f3ff290 */ /* 0x000ff2000fffe03f */
[----:B------:R-:W-:Y:S04]  /*65790*/  STL.64 [R1+0x1210], R32 ;  /* 0x0012102001007387 */ /* 0x000fe80000100a00 */
[----:B------:R2:W-:Y:S04]  /*657a0*/  STL.64 [R1+0x1218], R34 ;  /* 0x0012182201007387 */ /* 0x0005e80000100a00 */
[----:B------:R-:W4:Y:S04]  /*657b0*/  LDL.LU R241, [R1+0x614] ;  /* 0x0006140001f17983 */ /* 0x000f280000300800 */
[----:B------:R-:W4:Y:S01]  /*657c0*/  LDL.LU R242, [R1+0x618] ;  /* 0x0006180001f27983 */ /* 0x000f220000300800 */
[C---:B--2---:R-:W-:Y:S03]  /*657d0*/  HMMA.1688.F32.TF32 R32, R80.reuse, R6, R200 ;  /* 0x000000065020723c */ /* 0x044fe600000810c8 */
[----:B------:R-:W4:Y:S11]  /*657e0*/  LDL.LU R243, [R1+0x61c] ;  /* 0x00061c0001f37983 */ /* 0x000f360000300800 */
[----:B------:R-:W-:Y:S10]  /*657f0*/  @!UPT UIADD3 URZ, URZ, URZ, URZ ;  /* 0x0000003f3f3ff290 */ /* 0x000ff4000fffe03f */
[----:B------:R-:W-:Y:S01]  /*65800*/  IMAD.MOV.U32 R79, RZ, RZ, R32 ;  /* 0x000000ffff4f7224 */ /* 0x000fe200078e0020 */
[----:B------:R-:W-:Y:S01]  /*65810*/  MOV R77, R34 ;  /* 0x00000022004d7202 */ /* 0x000fe20000000f00 */
[----:B------:R-:W-:Y:S02]  /*65820*/  IMAD.MOV.U32 R78, RZ, RZ, R33 ;  /* 0x000000ffff4e7224 */ /* 0x000fe400078e0021 */
[----:B------:R-:W-:Y:S02]  /*65830*/  IMAD.MOV.U32 R76, RZ, RZ, R35 ;  /* 0x000000ffff4c7224 */ /* 0x000fe400078e0023 */
[C---:B---3--:R-:W-:Y:S03]  /*65840*/  HMMA.1688.F32.TF32 R32, R80.reuse, R218, R236 ;  /* 0x000000da5020723c */ /* 0x048fe600000810ec */
[----:B------:R-:W-:Y:S04]  /*65850*/  STL [R1+0x4fec], R76 ;  /* 0x004fec4c01007387 */ /* 0x000fe80000100800 */
[----:B------:R-:W-:Y:S04]  /*65860*/  STL [R1+0x4fe8], R78 ;  /* 0x004fe84e01007387 */ /* 0x000fe80000100800 */
[----:B------:R-:W-:Y:S04]  /*65870*/  STL [R1+0x4fe4], R79 ;  /* 0x004fe44f01007387 */ /* 0x000fe80000100800 */
[----:B------:R-:W-:Y:S04]  /*65880*/  STL [R1+0x4fe0], R77 ;  /* 0x004fe04d01007387 */ /* 0x000fe80000100800 */
[----:B------:R-:W2:Y:S04]  /*65890*/  LDL.LU R236, [R1+0x600] ;  /* 0x0006000001ec7983 */ /* 0x000ea80000300800 */
[----:B------:R-:W-:Y:S04]  /*658a0*/  STL.64 [R1+0x11f0], R32 ;  /* 0x0011f02001007387 */ /* 0x000fe80000100a00 */
[----:B------:R1:W-:Y:S04]  /*658b0*/  STL.64 [R1+0x11f8], R34 ;  /* 0x0011f82201007387 */ /* 0x0003e80000100a00 */
        /* <DEDUP_REMOVED lines=11> */
[C---:B-1----:R-:W-:Y:S03]  /*65970*/  HMMA.1688.F32.TF32 R32, R80.reuse, R126, R180 ;  /* 0x0000007e5020723c */ /* 0x042fe600000810b4 */
[----:B------:R-:W3:Y:S11]  /*65980*/  LDL.LU R180, [R1+0x5c0] ;  /* 0x0005c00001b47983 */ /* 0x000ef60000300800 */
[----:B------:R-:W-:Y:S09]  /*65990*/  @!UPT UIADD3 URZ, URZ, URZ, URZ ;  /* 0x0000003f3f3ff290 */ /* 0x000ff2000fffe03f */
        /* <DEDUP_REMOVED lines=8> */
[----:B------:R-:W3:Y:S01]  /*65a20*/  LDL.LU R203, [R1+0x5dc] ;  /* 0x0005dc0001cb7983 */ /* 0x000ee20000300800 */
[----:B----4-:R-:W-:Y:S03]  /*65a30*/  HMMA.1688.F32.TF32 R32, R80, R122, R240 ;  /* 0x0000007a5020723c */ /* 0x010fe600000810f0 */
[----:B------:R-:W4:Y:S04]  /*65a40*/  LDL.LU R240, [R1+0x5b0] ;  /* 0x0005b00001f07983 */ /* 0x000f280000300800 */
[----:B------:R-:W4:Y:S04]  /*65a50*/  LDL.LU R241, [R1+0x5b4] ;  /* 0x0005b40001f17983 */ /* 0x000f280000300800 */
[----:B------:R-:W4:Y:S04]  /*65a60*/  LDL.LU R242, [R1+0x5b8] ;  /* 0x0005b80001f27983 */ /* 0x000f280000300800 */
[----:B------:R-:W4:Y:S09]  /*65a70*/  LDL.LU R243, [R1+0x5bc] ;  /* 0x0005bc0001f37983 */ /* 0x000f320000300800 */
[----:B------:R-:W-:-:S02]  /*65a80*/  IMAD.MOV.U32 R76, RZ, RZ, R32 ;  /* 0x000000ffff4c7224 */ /* 0x000fc400078e0020 */
[----:B------:R-:W-:Y:S02]  /*65a90*/  IMAD.MOV.U32 R78, RZ, RZ, R33 ;  /* 0x000000ffff4e7224 */ /* 0x000fe400078e0021 */
[----:B------:R-:W-:Y:S02]  /*65aa0*/  IMAD.MOV.U32 R79, RZ, RZ, R34 ;  /* 0x000000ffff4f7224 */ /* 0x000fe400078e0022 */
[----:B------:R-:W-:-:S05]  /*65ab0*/  IMAD.MOV.U32 R77, RZ, RZ, R35 ;  /* 0x000000ffff4d7224 */ /* 0x000fca00078e0023 */
[----:B------:R-:W-:Y:S04]  /*65ac0*/  STL [R1+0x4ffc], R77 ;  /* 0x004ffc4d01007387 */ /* 0x000fe80000100800 */
[----:B------:R-:W-:Y:S04]  /*65ad0*/  STL [R1+0x4ff8], R79 ;  /* 0x004ff84f01007387 */ /* 0x000fe80000100800 */
[----:B------:R-:W-:Y:S04]  /*65ae0*/  STL [R1+0x4ff4], R76 ;  /* 0x004ff44c01007387 */ /* 0x000fe80000100800 */
[----:B------:R-:W-:Y:S01]  /*65af0*/  STL [R1+0x4ff0], R78 ;  /* 0x004ff04e01007387 */ /* 0x000fe20000100800 */
[C---:B--2---:R-:W-:Y:S03]  /*65b00*/  HMMA.1688.F32.TF32 R32, R80.reuse, R118, R236 ;  /* 0x000000765020723c */ /* 0x044fe600000810ec */
[----:B------:R-:W2:Y:S11]  /*65b10*/  LDL.LU R236, [R1+0x5a0] ;  /* 0x0005a00001ec7983 */ /* 0x000eb60000300800 */
[----:B------:R-:W-:Y:S09]  /*65b20*/  @!UPT UIADD3 URZ, URZ, URZ, URZ ;  /* 0x0000003f3f3ff290 */ /* 0x000ff2000fffe03f */
[----:B------:R-:W-:Y:S04]  /*65b30*/  STL.64 [R1+0x11c0], R32 ;  /* 0x0011c02001007387 */ /* 0x000fe80000100a00 */
[----:B------:R3:W-:Y:S04]  /*65b40*/  STL.64 [R1+0x11c8], R34 ;  /* 0x0011c82201007387 */ /* 0x0007e80000100a00 */
[----:B------:R-:W2:Y:S04]  /*65b50*/  LDL.LU R237, [R1+0x5a4] ;  /* 0x0005a40001ed7983 */ /* 0x000ea80000300800 */
[----:B------:R-:W2:Y:S04]  /*65b60*/  LDL.LU R238, [R1+0x5a8] ;  /* 0x0005a80001ee7983 */ /* 0x000ea80000300800 */
[----:B------:R-:W2:Y:S01]  /*65b70*/  LDL.LU R239, [R1+0x5ac] ;  /* 0x0005ac0001ef7983 */ /* 0x000ea20000300800 */
[----:B---3--:R-:W-:Y:S11]  /*65b80*/  HMMA.1688.F32.TF32 R32, R80, R114, R128 ;  /* 0x000000725020723c */ /* 0x008ff60000081080 */
[----:B------:R-:W-:Y:S11]  /*65b90*/  @!UPT UIADD3 URZ, URZ, URZ, URZ ;  /* 0x0000003f3f3ff290 */ /* 0x000ff6000fffe03f */
[----:B------:R-:W-:Y:S01]  /*65ba0*/  @!UPT UIADD3 URZ, URZ, URZ, URZ ;  /* 0x0000003f3f3ff290 */ /* 0x000fe2000fffe03f */
[----:B------:R-:W-:Y:S01]  /*65bb0*/  STL.64 [R1+0x540], R32 ;  /* 0x0005402001007387 */ /* 0x000fe20000100a00 */
[----:B------:R-:W-:-:S03]  /*65bc0*/  MOV R72, R35 ;  /* 0x0000002300487202 */ /* 0x000fc60000000f00 */
[----:B------:R1:W-:Y:S02]  /*65bd0*/  STL [R1+0x548], R34 ;  /* 0x0005482201007387 */ /* 0x0003e40000100800 */
[C---:B-1----:R-:W-:Y:S02]  /*65be0*/  HMMA.1688.F32.TF32 R32, R80.reuse, R110, R188 ;  /* 0x0000006e5020723c */ /* 0x042fe400000810bc */
[----:B------:R1:W-:Y:S11]  /*65bf0*/  STL [R1+0x5000], R72 ;  /* 0x0050004801007387 */ /* 0x0003f60000100800 */
[----:B------:R-:W-:Y:S11]  /*65c00*/  @!UPT UIADD3 URZ, URZ, URZ, URZ ;  /* 0x0000003f3f3ff290 */ /* 0x000ff6000fffe03f */
[----:B------:R-:W-:Y:S02]  /*65c10*/  IMAD.MOV.U32 R77, RZ, RZ, R32 ;  /* 0x000000ffff4d7224 */ /* 0x000fe400078e0020 */
[----:B------:R-:W-:Y:S02]  /*65c20*/  IMAD.MOV.U32 R79, RZ, RZ, R33 ;  /* 0x000000ffff4f7224 */ /* 0x000fe400078e0021 */
[----:B------:R-:W-:Y:S02]  /*65c30*/  IMAD.MOV.U32 R76, RZ, RZ, R34 ;  /* 0x000000ffff4c7224 */ /* 0x000fe400078e0022 */
[----:B------:R-:W-:Y:S02]  /*65c40*/  IMAD.MOV.U32 R78, RZ, RZ, R35 ;  /* 0x000000ffff4e7224 */ /* 0x000fe400078e0023 */
[----:B------:R-:W-:Y:S03]  /*65c50*/  HMMA.1688.F32.TF32 R32, R80, R98, R200 ;  /* 0x000000625020723c */ /* 0x000fe600000810c8 */
[----:B------:R-:W-:Y:S04]  /*65c60*/  STL [R1+0x5010], R78 ;  /* 0x0050104e01007387 */ /* 0x000fe80000100800 */
[----:B------:R-:W-:Y:S04]  /*65c70*/  STL [R1+0x500c], R76 ;  /* 0x00500c4c01007387 */ /* 0x000fe80000100800 */
[----:B------:R-:W-:Y:S04]  /*65c80*/  STL [R1+0x5008], R77 ;  /* 0x0050084d01007387 */ /* 0x000fe80000100800 */
[----:B------:R-:W-:Y:S08]  /*65c90*/  STL [R1+0x5004], R79 ;  /* 0x0050044f01007387 */ /* 0x000ff00000100800 */
[----:B------:R-:W-:Y:S01]  /*65ca0*/  STL.64 [R1+0x510], R32 ;  /* 0x0005102001007387 */ /* 0x000fe20000100a00 */
[----:B-1----:R-:W-:-:S03]  /*65cb0*/  IMAD.MOV.U32 R72, RZ, RZ, R35 ;  /* 0x000000ffff487224 */ /* 0x002fc600078e0023 */
[----:B------:R1:W-:Y:S02]  /*65cc0*/  STL [R1+0x518], R34 ;  /* 0x0005182201007387 */ /* 0x0003e40000100800 */
[C---:B-1----:R-:W-:Y:S02]  /*65cd0*/  HMMA.1688.F32.TF32 R32, R80.reuse, R70, R180 ;  /* 0x000000465020723c */ /* 0x042fe400000810b4 */
[----:B------:R-:W-:Y:S11]  /*65ce0*/  STL [R1+0x5014], R72 ;  /* 0x0050144801007387 */ /* 0x000ff60000100800 */
[----:B------:R-:W-:Y:S11]  /*65cf0*/  @!UPT UIADD3 URZ, URZ, URZ, URZ ;  /* 0x0000003f3f3ff290 */ /* 0x000ff6000fffe03f */
[----:B------:R-:W-:Y:S01]  /*65d00*/  MOV R78, R32 ;  /* 0x00000020004e7202 */ /* 0x000fe20000000f00 */
[----:B------:R-:W-:Y:S02]  /*65d10*/  IMAD.MOV.U32 R76, RZ, RZ, R33 ;  /* 0x000000ffff4c7224 */ /* 0x000fe400078e0021 */
[----:B------:R-:W-:Y:S02]  /*65d20*/  IMAD.MOV.U32 R77, RZ, RZ, R34 ;  /* 0x000000ffff4d7224 */ /* 0x000fe400078e0022 */
[----:B------:R-:W-:Y:S01]  /*65d30*/  IMAD.MOV.U32 R79, RZ, RZ, R35 ;  /* 0x000000ffff4f7224 */ /* 0x000fe200078e0023 */
[----:B------:R-:W-:Y:S04]  /*65d40*/  STL [R1+0x5024], R78 ;  /* 0x0050244e01007387 */ /* 0x000fe80000100800 */
[----:B------:R-:W-:Y:S04]  /*65d50*/  STL [R1+0x5020], R76 ;  /* 0x0050204c01007387 */ /* 0x000fe80000100800 */
[----:B------:R-:W-:Y:S04]  /*65d60*/  STL [R1+0x501c], R77 ;  /* 0x00501c4d01007387 */ /* 0x000fe80000100800 */
[----:B------:R-:W-:Y:S01]  /*65d70*/  STL [R1+0x5018], R79 ;  /* 0x0050184f01007387 */ /* 0x000fe20000100800 */
[----:B----4-:R-:W-:Y:S11]  /*65d80*/  HMMA.1688.F32.TF32 R32, R80, R30, R240 ;  /* 0x0000001e5020723c */ /* 0x010ff600000810f0 */
[----:B------:R-:W-:Y:S11]  /*65d90*/  @!UPT UIADD3 URZ, URZ, URZ, URZ ;  /* 0x0000003f3f3ff290 */ /* 0x000ff6000fffe03f */
[----:B------:R-:W-:Y:S01]  /*65da0*/  @!UPT UIADD3 URZ, URZ, URZ, URZ ;  /* 0x0000003f3f3ff290 */ /* 0x000fe2000fffe03f */
[----:B------:R2:W-:Y:S01]  /*65db0*/  STL [R1+0x4ec], R35 ;  /* 0x0004ec2301007387 */ /* 0x0005e20000100800 */
[----:B------:R-:W-:Y:S01]  /*65dc0*/  IMAD.MOV.U32 R73, RZ, RZ, R32 ;  /* 0x000000ffff497224 */ /* 0x000fe200078e0020 */
[----:B------:R-:W-:Y:S01]  /*65dd0*/  MOV R75, R34 ;  /* 0x00000022004b7202 */ /* 0x000fe20000000f00 */
[----:B------:R-:W-:-:S04]  /*65de0*/  IMAD.MOV.U32 R74, RZ, RZ, R33 ;  /* 0x000000ffff4a7224 */ /* 0x000fc800078e0021 */
[----:B------:R-:W-:Y:S04]  /*65df0*/  STL [R1+0x5030], R75 ;  /* 0x0050304b01007387 */ /* 0x000fe80000100800 */
[----:B------:R-:W-:Y:S04]  /*65e00*/  STL [R1+0x502c], R74 ;  /* 0x00502c4a01007387 */ /* 0x000fe80000100800 */
[----:B------:R-:W-:Y:S01]  /*65e10*/  STL [R1+0x5028], R73 ;  /* 0x0050284901007387 */ /* 0x000fe20000100800 */
[----:B--2---:R-:W-:Y:S11]  /*65e20*/  HMMA.1688.F32.TF32 R32, R80, R10, R236 ;  /* 0x0000000a5020723c */ /* 0x004ff600000810ec */
[----:B------:R-:W-:Y:S11]  /*65e30*/  @!UPT UIADD3 URZ, URZ, URZ, URZ ;  /* 0x0000003f3f3ff290 */ /* 0x000ff6000fffe03f */
[----:B------:R-:W-:Y:S01]  /*65e40*/  @!UPT UIADD3 URZ, URZ, URZ, URZ ;  /* 0x0000003f3f3ff290 */ /* 0x000fe2000fffe03f */
[----:B------:R1:W-:Y:S04]  /*65e50*/  STL [R1+0x4d8], R34 ;  /* 0x0004d82201007387 */ /* 0x0003e80000100800 */
[----:B------:R-:W1:Y:S04]  /*65e60*/  LDL.LU R204, [R1+0x590] ;  /* 0x0005900001cc7983 */ /* 0x000e680000300800 */
[----:B------:R-:W1:Y:S04]  /*65e70*/  LDL.LU R205, [R1+0x594] ;  /* 0x0005940001cd7983 */ /* 0x000e680000300800 */
[----:B------:R-:W1:Y:S04]  /*65e80*/  LDL.LU R206, [R1+0x598] ;  /* 0x0005980001ce7983 */ /* 0x000e680000300800 */
[----:B------:R-:W1:Y:S04]  /*65e90*/  LDL.LU R207, [R1+0x59c] ;  /* 0x00059c0001cf7983 */ /* 0x000e680000300800 */
        /* <DEDUP_REMOVED lines=28> */
[----:B------:R-:W-:-:S02]  /*66060*/  IMAD.MOV.U32 R77, RZ, RZ, R32 ;  /* 0x000000ffff4d7224 */ /* 0x000fc400078e0020 */
[----:B------:R-:W-:Y:S02]  /*66070*/  IMAD.MOV.U32 R79, RZ, RZ, R33 ;  /* 0x000000ffff4f7224 */ /* 0x000fe400078e0021 */
[----:B------:R-:W-:-:S05]  /*66080*/  IMAD.MOV.U32 R72, RZ, RZ, R35 ;  /* 0x000000ffff487224 */ /* 0x000fca00078e0023 */
[----:B------:R1:W-:Y:S04]  /*66090*/  STL [R1+0x503c], R72 ;  /* 0x00503c4801007387 */ /* 0x0003e80000100800 */
[----:B------:R1:W-:Y:S04]  /*660a0*/  STL [R1+0x5038], R79 ;  /* 0x0050384f01007387 */ /* 0x0003e80000100800 */
[----:B------:R1:W-:Y:S02]  /*660b0*/  STL [R1+0x5034], R77 ;  /* 0x0050344d01007387 */ /* 0x0003e40000100800 */
[C---:B-1----:R-:W-:Y:S11]  /*660c0*/  HMMA.1688.F32.TF32 R32, R80.reuse, R14, R204 ;  /* 0x0000000e5020723c */ /* 0x042ff600000810cc */
[----:B------:R-:W-:Y:S11]  /*660d0*/  @!UPT UIADD3 URZ, URZ, URZ, URZ ;  /* 0x0000003f3f3ff290 */ /* 0x000ff6000fffe03f */
[----:B------:R-:W-:Y:S02]  /*660e0*/  @!UPT UIADD3 URZ, URZ, URZ, URZ ;  /* 0x0000003f3f3ff290 */ /* 0x000fe4000fffe03f */
[----:B------:R-:W-:Y:S01]  /*660f0*/  IMAD.MOV.U32 R74, RZ, RZ, R32 ;  /* 0x000000ffff4a7224 */ /* 0x000fe200078e0020 */
[----:B------:R-:W-:Y:S01]  /*66100*/  MOV R78, R34 ;  /* 0x00000022004e7202 */ /* 0x000fe20000000f00 */
[----:B------:R-:W-:Y:S02]  /*66110*/  IMAD.MOV.U32 R73, RZ, RZ, R33 ;  /* 0x000000ffff497224 */ /* 0x000fe400078e0021 */
[----:B------:R-:W-:Y:S02]  /*66120*/  IMAD.MOV.U32 R76, RZ, RZ, R35 ;  /* 0x000000ffff4c7224 */ /* 0x000fe400078e0023 */
[----:B--2---:R-:W-:Y:S08]  /*66130*/  HMMA.1688.F32.TF32 R32, R80, R18, R140 ;  /* 0x000000125020723c */ /* 0x004ff0000008108c */
[----:B---3--:R-:W-:Y:S11]  /*66140*/  HMMA.1688.F32.TF32 R84, R176, R26, R200 ;  /* 0x0000001ab054723c */ /* 0x008ff600000810c8 */
[----:B------:R-:W-:Y:S05]  /*66150*/  @!UPT UIADD3 URZ, URZ, URZ, URZ ;  /* 0x0000003f3f3ff290 */ /* 0x000fea000fffe03f */
[----:B------:R-:W-:Y:S02]  /*66160*/  IMAD.MOV.U32 R72, RZ, RZ, R32 ;  /* 0x000000ffff487224 */ /* 0x000fe400078e0020 */
[----:B------:R-:W-:Y:S02]  /*66170*/  IMAD.MOV.U32 R79, RZ, RZ, R33 ;  /* 0x000000ffff4f7224 */ /* 0x000fe400078e0021 */
[----:B------:R-:W-:Y:S02]  /*66180*/  IMAD.MOV.U32 R77, RZ, RZ, R34 ;  /* 0x000000ffff4d7224 */ /* 0x000fe400078e0022 */
[----:B------:R-:W-:Y:S02]  /*66190*/  IMAD.MOV.U32 R75, RZ, RZ, R35 ;  /* 0x000000ffff4b7224 */ /* 0x000fe400078e0023 */
[C---:B----4-:R-:W-:Y:S08]  /*661a0*/  HMMA.1688.F32.TF32 R32, R80.reuse, R22, R128 ;  /* 0x000000165020723c */ /* 0x050ff00000081080 */
[----:B------:R-:W-:Y:S08]  /*661b0*/  HMMA.1688.F32.TF32 R80, R80, R106, R188 ;  /* 0x0000006a5050723c */ /* 0x000ff000000810bc */
[C---:B------:R-:W-:Y:S01]  /*661c0*/  HMMA.1688.F32.TF32 R88, R176.reuse, R6, R180 ;  /* 0x00000006b058723c */ /* 0x040fe200000810b4 */
[----:B------:R-:W-:Y:S07]  /*661d0*/  STL.64 [R1+0x5148], R74 ;  /* 0x0051484a01007387 */ /* 0x000fee0000100a00 */
[C---:B------:R-:W-:Y:S01]  /*661e0*/  HMMA.1688.F32.TF32 R92, R176.reuse, R218, R240 ;  /* 0x000000dab05c723c */ /* 0x040fe200000810f0 */
[----:B------:R-:W-:Y:S04]  /*661f0*/  STL.64 [R1+0x5140], R72 ;  /* 0x0051404801007387 */ /* 0x000fe80000100a00 */
[----:B------:R-:W-:Y:S04]  /*66200*/  STL.64 [R1+0x5138], R78 ;  /* 0x0051384e01007387 */ /* 0x000fe80000100a00 */
[----:B------:R-:W-:Y:S04]  /*66210*/  STL.64 [R1+0x5130], R76 ;  /* 0x0051304c01007387 */ /* 0x000fe80000100a00 */
[----:B------:R-:W-:Y:S04]  /*66220*/  STL.64 [R1+0x4f98], R82 ;  /* 0x004f985201007387 */ /* 0x000fe80000100a00 */
[----:B------:R1:W-:Y:S04]  /*66230*/  STL.64 [R1+0x360], R32 ;  /* 0x0003602001007387 */ /* 0x0003e80000100a00 */
[----:B------:R2:W-:Y:S04]  /*66240*/  STL.64 [R1+0x368], R34 ;  /* 0x0003682201007387 */ /* 0x0005e80000100a00 */
        /* <DEDUP_REMOVED lines=71> */
[C---:B---3--:R-:W-:Y:S08]  /*666c0*/  HMMA.1688.F32.TF32 R136, R176.reuse, R118, R136 ;  /* 0x00000076b088723c */ /* 0x048ff00000081088 */
[C---:B----4-:R-:W-:Y:S08]  /*666d0*/  HMMA.1688.F32.TF32 R132, R176.reuse, R122, R132 ;  /* 0x0000007ab084723c */ /* 0x050ff00000081084 */
[C---:B------:R-:W-:Y:S08]  /*666e0*/  HMMA.1688.F32.TF32 R140, R176.reuse, R114, R140 ;  /* 0x00000072b08c723c */ /* 0x040ff0000008108c */
[C---:B------:R-:W-:Y:S07]  /*666f0*/  HMMA.1688.F32.TF32 R144, R176.reuse, R110, R144 ;  /* 0x0000006eb090723c */ /* 0x040fee0000081090 */
[----:B------:R-:W-:Y:S01]  /*66700*/  STL.64 [R1+0x5168], R134 ;  /* 0x0051688601007387 */ /* 0x000fe20000100a00 */
[C---:B------:R-:W-:Y:S03]  /*66710*/  HMMA.1688.F32.TF32 R148, R176.reuse, R98, R148 ;  /* 0x00000062b094723c */ /* 0x040fe60000081094 */
[----:B------:R-:W-:Y:S05]  /*66720*/  STL.64 [R1+0x5160], R132 ;  /* 0x0051608401007387 */ /* 0x000fea0000100a00 */
[C---:B------:R-:W-:Y:S01]  /*66730*/  HMMA.1688.F32.TF32 R156, R176.reuse, R30, R184 ;  /* 0x0000001eb09c723c */ /* 0x040fe200000810b8 */
[----:B------:R-:W-:Y:S07]  /*66740*/  STL.64 [R1+0x5178], R138 ;  /* 0x0051788a01007387 */ /* 0x000fee0000100a00 */
        /* <DEDUP_REMOVED lines=15> */
[----:B------:R-:W2:Y:S04]  /*66840*/  LDL.LU R248, [R1+0x860] ;  /* 0x0008600001f87983 */ /* 0x000ea80000300800 */
[----:B------:R-:W2:Y:S04]  /*66850*/  LDL.LU R249, [R1+0x864] ;  /* 0x0008640001f97983 */ /* 0x000ea80000300800 */
[----:B------:R-:W2:Y:S04]  /*66860*/  LDL.LU R250, [R1+0x868] ;  /* 0x0008680001fa7983 */ /* 0x000ea80000300800 */
[----:B------:R-:W2:Y:S01]  /*66870*/  LDL.LU R251, [R1+0x86c] ;  /* 0x00086c0001fb7983 */ /* 0x000ea20000300800 */
[C---:B------:R-:W-:Y:S03]  /*66880*/  HMMA.1688.F32.TF32 R168, R176.reuse, R18, R204 ;  /* 0x00000012b0a8723c */ /* 0x040fe600000810cc */
        /* <DEDUP_REMOVED lines=10> */
[----:B------:R-:W2:Y:S01]  /*66930*/  LDL.LU R210, [R1+0x7e8] ;  /* 0x0007e80001d27983 */ /* 0x000ea20000300800 */
[C---:B------:R-:W-:Y:S03]  /*66940*/  HMMA.1688.F32.TF32 R172, R176.reuse, R22, R188 ;  /* 0x00000016b0ac723c */ /* 0x040fe600000810bc */
[----:B------:R-:W2:Y:S04]  /*66950*/  LDL.LU R211, [R1+0x7ec] ;  /* 0x0007ec0001d37983 */ /* 0x000ea80000300800 */
[----:B------:R-:W3:Y:S01]  /*66960*/  LDL.LU R192, [R1+0x7d0] ;  /* 0x0007d00001c07983 */ /* 0x000ee20000300800 */
[----:B------:R-:W-:Y:S03]  /*66970*/  HMMA.1688.F32.TF32 R176, R176, R106, R200 ;  /* 0x0000006ab0b0723c */ /* 0x000fe600000810c8 */
[----:B------:R-:W3:Y:S04]  /*66980*/  LDL.LU R193, [R1+0x7d4] ;  /* 0x0007d40001c17983 */ /* 0x000ee80000300800 */
[----:B------:R-:W4:Y:S04]  /*66990*/  LDL.LU R194, [R1+0x7d8] ;  /* 0x0007d80001c27983 */ /* 0x000f280000300800 */
[----:B------:R-:W4:Y:S01]  /*669a0*/  LDL.LU R195, [R1+0x7dc] ;  /* 0x0007dc0001c37983 */ /* 0x000f220000300800 */
[C---:B------:R-:W-:Y:S03]  /*669b0*/  HMMA.1688.F32.TF32 R184, R100.reuse, R6, R240 ;  /* 0x0000000664b8723c */ /* 0x040fe600000810f0 */
        /* <DEDUP_REMOVED lines=20> */
[----:B-1----:R-:W4:Y:S04]  /*66b00*/  LDL.LU R32, [R1+0x8a0] ;  /* 0x0008a00001207983 */ /* 0x002f280000300800 */
[----:B------:R-:W4:Y:S04]  /*66b10*/  LDL.LU R33, [R1+0x8a4] ;  /* 0x0008a40001217983 */ /* 0x000f280000300800 */
[----:B------:R-:W4:Y:S04]  /*66b20*/  LDL.LU R34, [R1+0x8a8] ;  /* 0x0008a80001227983 */ /* 0x000f280000300800 */
[----:B------:R-:W4:Y:S04]  /*66b30*/  LDL.LU R35, [R1+0x8ac] ;  /* 0x0008ac0001237983 */ /* 0x000f280000300800 */
[----:B------:R-:W4:Y:S04]  /*66b40*/  LDL.LU R244, [R1+0x870] ;  /* 0x0008700001f47983 */ /* 0x000f280000300800 */
[----:B------:R-:W4:Y:S04]  /*66b50*/  LDL.LU R245, [R1+0x874] ;  /* 0x0008740001f57983 */ /* 0x000f280000300800 */
[----:B------:R-:W4:Y:S04]  /*66b60*/  LDL.LU R246, [R1+0x878] ;  /* 0x0008780001f67983 */ /* 0x000f280000300800 */
[----:B------:R-:W4:Y:S01]  /*66b70*/  LDL.LU R247, [R1+0x87c] ;  /* 0x00087c0001f77983 */ /* 0x000f220000300800 */
[C---:B--2---:R-:W-:Y:S08]  /*66b80*/  HMMA.1688.F32.TF32 R196, R100.reuse, R122, R208 ;  /* 0x0000007a64c4723c */ /* 0x044ff000000810d0 */
[C---:B---3--:R-:W-:Y:S08]  /*66b90*/  HMMA.1688.F32.TF32 R208, R100.reuse, R110, R212 ;  /* 0x0000006e64d0723c */ /* 0x048ff000000810d4 */
[C---:B----4-:R-:W-:Y:S11]  /*66ba0*/  HMMA.1688.F32.TF32 R212, R100.reuse, R98, R240 ;  /* 0x0000006264d4723c */ /* 0x050ff600000810f0 */
[----:B------:R-:W-:Y:S04]  /*66bb0*/  @!UPT UIADD3 URZ, URZ, URZ, URZ ;  /* 0x0000003f3f3ff290 */ /* 0x000fe8000fffe03f */
[----:B------:R-:W-:Y:S04]  /*66bc0*/  STL [R1+0x4f20], R208 ;  /* 0x004f20d001007387 */ /* 0x000fe80000100800 */
[----:B------:R-:W-:Y:S04]  /*66bd0*/  STL [R1+0x4f1c], R209 ;  /* 0x004f1cd101007387 */ /* 0x000fe80000100800 */
[----:B------:R-:W-:Y:S04]  /*66be0*/  STL [R1+0x4f18], R210 ;  /* 0x004f18d201007387 */ /* 0x000fe80000100800 */
[----:B------:R-:W-:Y:S01]  /*66bf0*/  STL [R1+0x4f14], R211 ;  /* 0x004f14d301007387 */ /* 0x000fe20000100800 */
[C---:B------:R-:W-:Y:S03]  /*66c00*/  HMMA.1688.F32.TF32 R40, R100.reuse, R14, R224 ;  /* 0x0000000e6428723c */ /* 0x040fe600000810e0 */
[----:B------:R-:W-:Y:S04]  /*66c10*/  LDS R240, [R217+0x82280] ;  /* 0x08228000d9f07984 */ /* 0x000fe80000000800 */
[----:B------:R-:W-:Y:S01]  /*66c20*/  LDS R242, [R217+0x83280] ;  /* 0x08328000d9f27984 */ /* 0x000fe20000000800 */
[C---:B------:R-:W-:Y:S03]  /*66c30*/  HMMA.1688.F32.TF32 R36, R100.reuse, R70, R232 ;  /* 0x000000466424723c */ /* 0x040fe600000810e8 */
[----:B------:R-:W-:Y:S04]  /*66c40*/  STL [R1+0x4f30], R212 ;  /* 0x004f30d401007387 */ /* 0x000fe80000100800 */
[----:B------:R-:W-:Y:S04]  /*66c50*/  STL [R1+0x4f2c], R213 ;  /* 0x004f2cd501007387 */ /* 0x000fe80000100800 */
[----:B------:R-:W-:Y:S04]  /*66c60*/  STL [R1+0x4f28], R214 ;  /* 0x004f28d601007387 */ /* 0x000fe80000100800 */
[----:B------:R-:W-:Y:S04]  /*66c70*/  STL [R1+0x4f24], R215 ;  /* 0x004f24d701007387 */ /* 0x000fe80000100800 */
[----:B------:R-:W2:Y:S01]  /*66c80*/  LDL.LU R232, [R1+0x840] ;  /* 0x0008400001e87983 */ /* 0x000ea20000300800 */
[C---:B------:R-:W-:Y:S03]  /*66c90*/  HMMA.1688.F32.TF32 R188, R100.reuse, R218, R236 ;  /* 0x000000da64bc723c */ /* 0x040fe600000810ec */
[----:B------:R-:W-:Y:S04]  /*66ca0*/  LDS R236, [R252+0x82280] ;  /* 0x08228000fcec7984 */ /* 0x000fe80000000800 */
[----:B------:R-:W-:Y:S04]  /*66cb0*/  STL.64 [R1+0x11b0], R36 ;  /* 0x0011b02401007387 */ /* 0x000fe80000100a00 */
[----:B------:R1:W-:Y:S04]  /*66cc0*/  STL.64 [R1+0x11b8], R38 ;  /* 0x0011b82601007387 */ /* 0x0003e80000100a00 */
[----:B------:R-:W2:Y:S04]  /*66cd0*/  LDL.LU R233, [R1+0x844] ;  /* 0x0008440001e97983 */ /* 0x000ea80000300800 */
[----:B------:R-:W2:Y:S01]  /*66ce0*/  LDL.LU R234, [R1+0x848] ;  /* 0x0008480001ea7983 */ /* 0x000ea20000300800 */
[C---:B-1----:R-:W-:Y:S03]  /*66cf0*/  HMMA.1688.F32.TF32 R36, R100.reuse, R30, R32 ;  /* 0x0000001e6424723c */ /* 0x042fe60000081020 */
[----:B------:R-:W2:Y:S04]  /*66d00*/  LDL.LU R235, [R1+0x84c] ;  /* 0x00084c0001eb7983 */ /* 0x000ea80000300800 */
[----:B------:R-:W-:Y:S01]  /*66d10*/  LDS R238, [R252+0x83280] ;  /* 0x08328000fcee7984 */ /* 0x000fe20000000800 */
[C---:B------:R-:W-:Y:S03]  /*66d20*/  HMMA.1688.F32.TF32 R32, R100.reuse, R10, R220 ;  /* 0x0000000a6420723c */ /* 0x040fe600000810dc */
[----:B------:R-:W-:Y:S04]  /*66d30*/  LDS R237, [R3+0x82280] ;  /* 0x0822800003ed7984 */ /* 0x000fe80000000800 */
[----:B------:R-:W1:Y:S04]  /*66d40*/  LDS R239, [R3+0x83280] ;  /* 0x0832800003ef7984 */ /* 0x000e680000000800 */
[----:B------:R-:W-:Y:S04]  /*66d50*/  LDS R241, [R231+0x82280] ;  /* 0x08228000e7f17984 */ /* 0x000fe80000000800 */
[----:B------:R-:W3:Y:S04]  /*66d60*/  LDS R243, [R231+0x83280] ;  /* 0x08328000e7f37984 */ /* 0x000ee80000000800 */
[----:B------:R-:W-:Y:S04]  /*66d70*/  STL.64 [R1+0x11a0], R36 ;  /* 0x0011a02401007387 */ /* 0x000fe80000100a00 */
[----:B------:R4:W-:Y:S04]  /*66d80*/  STL.64 [R1+0x11a8], R38 ;  /* 0x0011a82601007387 */ /* 0x0009e80000100a00 */
[----:B------:R-:W-:Y:S04]  /*66d90*/  STL.64 [R1+0x1190], R32 ;  /* 0x0011902001007387 */ /* 0x000fe80000100a00 */
[----:B------:R1:W-:Y:S01]  /*66da0*/  STL.64 [R1+0x1198], R34 ;  /* 0x0011982201007387 */ /* 0x0003e20000100a00 */
[C---:B----4-:R-:W-:Y:S08]  /*66db0*/  HMMA.1688.F32.TF32 R36, R100.reuse, R18, R244 ;  /* 0x000000126424723c */ /* 0x050ff000000810f4 */
[C---:B-1----:R-:W-:Y:S01]  /*66dc0*/  HMMA.1688.F32.TF32 R32, R100.reuse, R22, R248 ;  /* 0x000000166420723c */ /* 0x042fe200000810f8 */
[----:B------:R-:W-:Y:S04]  /*66dd0*/  STL.64 [R1+0x1180], R40 ;  /* 0x0011802801007387 */ /* 0x000fe80000100a00 */
[----:B------:R-:W-:Y:S04]  /*66de0*/  STL.64 [R1+0x1188], R42 ;  /* 0x0011882a01007387 */ /* 0x000fe80000100a00 */
[----:B------:R-:W4:Y:S06]  /*66df0*/  LDL.LU R244, [R1+0x9b0] ;  /* 0x0009b00001f47983 */ /* 0x000f2c0000300800 */
[----:B------:R-:W-:Y:S04]  /*66e00*/  STL.64 [R1+0x1170], R36 ;  /* 0x0011702401007387 */ /* 0x000fe80000100a00 */
[----:B------:R-:W-:Y:S04]  /*66e10*/  STL.64 [R1+0x1178], R38 ;  /* 0x0011782601007387 */ /* 0x000fe80000100a00 */
[----:B------:R1:W-:Y:S04]  /*66e20*/  STL.64 [R1+0x1160], R32 ;  /* 0x0011602001007387 */ /* 0x0003e80000100a00 */
[----:B------:R1:W-:Y:S04]  /*66e30*/  STL.64 [R1+0x1168], R34 ;  /* 0x0011682201007387 */ /* 0x0003e80000100a00 */
[----:B------:R-:W4:Y:S04]  /*66e40*/  LDL.LU R245, [R1+0x9b4] ;  /* 0x0009b40001f57983 */ /* 0x000f280000300800 */
[----:B------:R-:W4:Y:S04]  /*66e50*/  LDL.LU R246, [R1+0x9b8] ;  /* 0x0009b80001f67983 */ /* 0x000f280000300800 */
[----:B------:R-:W4:Y:S04]  /*66e60*/  LDL.LU R247, [R1+0x9bc] ;  /* 0x0009bc0001f77983 */ /* 0x000f280000300800 */
[----:B------:R-:W3:Y:S04]  /*66e70*/  LDL.LU R248, [R1+0x9a0] ;  /* 0x0009a00001f87983 */ /* 0x000ee80000300800 */
[----:B------:R-:W3:Y:S04]  /*66e80*/  LDL.LU R249, [R1+0x9a4] ;  /* 0x0009a40001f97983 */ /* 0x000ee80000300800 */
[----:B------:R-:W3:Y:S04]  /*66e90*/  LDL.LU R250, [R1+0x9a8] ;  /* 0x0009a80001fa7983 */ /* 0x000ee80000300800 */
[----:B------:R-:W3:Y:S04]  /*66ea0*/  LDL.LU R251, [R1+0x9ac] ;  /* 0x0009ac0001fb7983 */ /* 0x000ee80000300800 */
[----:B-1----:R-:W3:Y:S04]  /*66eb0*/  LDL.LU R32, [R1+0x970] ;  /* 0x0009700001207983 */ /* 0x002ee80000300800 */
        /* <DEDUP_REMOVED lines=15> */
[----:B--2---:R-:W-:Y:S03]  /*66fb0*/  HMMA.1688.F32.TF32 R44, R100, R106, R232 ;  /* 0x0000006a642c723c */ /* 0x004fe600000810e8 */
[----:B------:R-:W2:Y:S11]  /*66fc0*/  LDL.LU R232, [R1+0x940] ;  /* 0x0009400001e87983 */ /* 0x000eb60000300800 */
[----:B------:R-:W-:Y:S09]  /*66fd0*/  @!UPT UIADD3 URZ, URZ, URZ, URZ ;  /* 0x0000003f3f3ff290 */ /* 0x000ff2000fffe03f */
[----:B------:R-:W-:Y:S04]  /*66fe0*/  STL.64 [R1+0xa0], R44 ;  /* 0x0000a02c01007387 */ /* 0x000fe80000100a00 */
[----:B------:R3:W-:Y:S04]  /*66ff0*/  STL.64 [R1+0xa8], R46 ;  /* 0x0000a82e01007387 */ /* 0x0007e80000100a00 */
[----:B------:R-:W2:Y:S04]  /*67000*/  LDL.LU R233, [R1+0x944] ;  /* 0x0009440001e97983 */ /* 0x000ea80000300800 */
[----:B------:R-:W2:Y:S04]  /*67010*/  LDL.LU R234, [R1+0x948] ;  /* 0x0009480001ea7983 */ /* 0x000ea80000300800 */
[----:B------:R-:W2:Y:S04]  /*67020*/  LDL.LU R235, [R1+0x94c] ;  /* 0x00094c0001eb7983 */ /* 0x000ea80000300800 */
[----:B------:R-:W2:Y:S04]  /*67030*/  LDL.LU R224, [R1+0x950] ;  /* 0x0009500001e07983 */ /* 0x000ea80000300800 */
[----:B------:R-:W2:Y:S04]  /*67040*/  LDL.LU R225, [R1+0x954] ;  /* 0x0009540001e17983 */ /* 0x000ea80000300800 */
[----:B------:R-:W2:Y:S04]  /*67050*/  LDL.LU R226, [R1+0x958] ;  /* 0x0009580001e27983 */ /* 0x000ea80000300800 */
[----:B------:R-:W2:Y:S01]  /*67060*/  LDL.LU R227, [R1+0x95c] ;  /* 0x00095c0001e37983 */ /* 0x000ea20000300800 */
[C---:B----4-:R-:W-:Y:S08]  /*67070*/  HMMA.1688.F32.TF32 R48, R236.reuse, R26, R244 ;  /* 0x0000001aec30723c */ /* 0x050ff000000810f4 */
[C---:B---3--:R-:W-:Y:S11]  /*67080*/  HMMA.1688.F32.TF32 R44, R236.reuse, R6, R248 ;  /* 0x00000006ec2c723c */ /* 0x048ff600000810f8 */
[----:B------:R-:W-:Y:S11]  /*67090*/  @!UPT UIADD3 URZ, URZ, URZ, URZ ;  /* 0x0000003f3f3ff290 */ /* 0x000ff6000fffe03f */
[----:B------:R-:W-:Y:S01]  /*670a0*/  @!UPT UIADD3 URZ, URZ, URZ, URZ ;  /* 0x0000003f3f3ff290 */ /* 0x000fe2000fffe03f */
[----:B------:R-:W-:Y:S04]  /*670b0*/  STL.64 [R1+0x1140], R44 ;  /* 0x0011402c01007387 */ /* 0x000fe80000100a00 */
[----:B------:R-:W-:Y:S04]  /*670c0*/  STL.64 [R1+0x1150], R48 ;  /* 0x0011503001007387 */ /* 0x000fe80000100a00 */
[----:B------:R-:W-:Y:S04]  /*670d0*/  STL.64 [R1+0x1158], R50 ;  /* 0x0011583201007387 */ /* 0x000fe80000100a00 */
[----:B------:R-:W-:Y:S04]  /*670e0*/  STL [R1+0x1148], R46 ;  /* 0x0011482e01007387 */ /* 0x000fe80000100800 */
[----:B------:R-:W3:Y:S04]  /*670f0*/  LDL.LU R244, [R1+0x930] ;  /* 0x0009300001f47983 */ /* 0x000ee80000300800 */
[----:B------:R-:W3:Y:S04]  /*67100*/  LDL.LU R245, [R1+0x934] ;  /* 0x0009340001f57983 */ /* 0x000ee80000300800 */
[----:B------:R-:W3:Y:S04]  /*67110*/  LDL.LU R246, [R1+0x938] ;  /* 0x0009380001f67983 */ /* 0x000ee80000300800 */
[----:B------:R-:W3:Y:S04]  /*67120*/  LDL.LU R247, [R1+0x93c] ;  /* 0x00093c0001f77983 */ /* 0x000ee80000300800 */
[----:B------:R-:W4:Y:S04]  /*67130*/  LDL.LU R248, [R1+0x920] ;  /* 0x0009200001f87983 */ /* 0x000f280000300800 */
[----:B------:R-:W4:Y:S04]  /*67140*/  LDL.LU R249, [R1+0x924] ;  /* 0x0009240001f97983 */ /* 0x000f280000300800 */
[----:B------:R-:W4:Y:S04]  /*67150*/  LDL.LU R250, [R1+0x928] ;  /* 0x0009280001fa7983 */ /* 0x000f280000300800 */
[----:B------:R-:W4:Y:S01]  /*67160*/  LDL.LU R251, [R1+0x92c] ;  /* 0x00092c0001fb7983 */ /* 0x000f220000300800 */
[C---:B------:R-:W-:Y:S08]  /*67170*/  HMMA.1688.F32.TF32 R36, R236.reuse, R126, R36 ;  /* 0x0000007eec24723c */ /* 0x040ff00000081024 */
[----:B------:R-:W-:Y:S01]  /*67180*/  HMMA.1688.F32.TF32 R40, R236, R218, R40 ;  /* 0x000000daec28723c */ /* 0x000fe20000081028 */
[----:B------:R-:W-:-:S05]  /*67190*/  MOV R212, R47 ;  /* 0x0000002f00d47202 */ /* 0x000fca0000000f00 */
[----:B------:R1:W-:Y:S09]  /*671a0*/  STL [R1+0x4f34], R212 ;  /* 0x004f34d401007387 */ /* 0x0003f20000100800 */
[----:B------:R-:W-:Y:S01]  /*671b0*/  STL.64 [R1+0x1120], R36 ;  /* 0x0011202401007387 */ /* 0x000fe20000100a00 */
[----:B-1----:R-:W-:-:S07]  /*671c0*/  IMAD.MOV.U32 R212, RZ, RZ, R39 ;  /* 0x000000ffffd47224 */ /* 0x002fce00078e0027 */
[----:B------:R-:W-:Y:S04]  /*671d0*/  STL.64 [R1+0x1130], R40 ;  /* 0x0011302801007387 */ /* 0x000fe80000100a00 */
[----:B------:R-:W-:Y:S04]  /*671e0*/  STL.64 [R1+0x1138], R42 ;  /* 0x0011382a01007387 */ /* 0x000fe80000100a00 */
[----:B------:R1:W-:Y:S02]  /*671f0*/  STL [R1+0x1128], R38 ;  /* 0x0011282601007387 */ /* 0x0003e40000100800 */
[C---:B-1----:R-:W-:Y:S08]  /*67200*/  HMMA.1688.F32.TF32 R36, R236.reuse, R122, R32 ;  /* 0x0000007aec24723c */ /* 0x042ff00000081020 */
[C---:B------:R-:W-:Y:S01]  /*67210*/  HMMA.1688.F32.TF32 R32, R236.reuse, R118, R220 ;  /* 0x00000076ec20723c */ /* 0x040fe200000810dc */
[----:B------:R1:W-:Y:S11]  /*67220*/  STL [R1+0x4f38], R212 ;  /* 0x004f38d401007387 */ /* 0x0003f60000100800 */
[----:B------:R-:W-:Y:S11]  /*67230*/  @!UPT UIADD3 URZ, URZ, URZ, URZ ;  /* 0x0000003f3f3ff290 */ /* 0x000ff6000fffe03f */
[----:B------:R-:W-:Y:S01]  /*67240*/  @!UPT UIADD3 URZ, URZ, URZ, URZ ;  /* 0x0000003f3f3ff290 */ /* 0x000fe2000fffe03f */
[----:B------:R-:W-:Y:S02]  /*67250*/  IMAD.MOV.U32 R213, RZ, RZ, R32 ;  /* 0x000000ffffd57224 */ /* 0x000fe400078e0020 */
[----:B------:R-:W-:Y:S02]  /*67260*/  IMAD.MOV.U32 R214, RZ, RZ, R33 ;  /* 0x000000ffffd67224 */ /* 0x000fe400078e0021 */
[----:B------:R-:W-:Y:S02]  /*67270*/  IMAD.MOV.U32 R215, RZ, RZ, R34 ;  /* 0x000000ffffd77224 */ /* 0x000fe400078e0022 */
[----:B------:R-:W-:Y:S01]  /*67280*/  IMAD.MOV.U32 R208, RZ, RZ, R35 ;  /* 0x000000ffffd07224 */ /* 0x000fe200078e0023 */
[----:B------:R-:W-:Y:S04]  /*67290*/  STL.64 [R1+0x1110], R36 ;  /* 0x0011102401007387 */ /* 0x000fe80000100a00 */
[----:B------:R-:W-:Y:S04]  /*672a0*/  STL.64 [R1+0x1118], R38 ;  /* 0x0011182601007387 */ /* 0x000fe80000100a00 */
[----:B------:R-:W-:Y:S04]  /*672b0*/  STL [R1+0x4f48], R208 ;  /* 0x004f48d001007387 */ /* 0x000fe80000100800 */
[----:B------:R-:W-:Y:S04]  /*672c0*/  STL [R1+0x4f44], R215 ;  /* 0x004f44d701007387 */ /* 0x000fe80000100800 */
[----:B------:R-:W-:Y:S04]  /*672d0*/  STL [R1+0x4f40], R214 ;  /* 0x004f40d601007387 */ /* 0x000fe80000100800 */
[----:B------:R-:W-:Y:S01]  /*672e0*/  STL [R1+0x4f3c], R213 ;  /* 0x004f3cd501007387 */ /* 0x000fe20000100800 */
[----:B--2---:R-:W-:Y:S11]  /*672f0*/  HMMA.1688.F32.TF32 R32, R236, R114, R224 ;  /* 0x00000072ec20723c */ /* 0x004ff600000810e0 */
[----:B------:R-:W-:Y:S11]  /*67300*/  @!UPT UIADD3 URZ, URZ, URZ, URZ ;  /* 0x0000003f3f3ff290 */ /* 0x000ff6000fffe03f */
[----:B------:R-:W-:Y:S01]  /*67310*/  @!UPT UIADD3 URZ, URZ, URZ, URZ ;  /* 0x0000003f3f3ff290 */ /* 0x000fe2000fffe03f */
[----:B------:R-:W-:Y:S01]  /*67320*/  STL.64 [R1+0x10f0], R32 ;  /* 0x0010f02001007387 */ /* 0x000fe20000100a00 */
[----:B-1----:R-:W-:-:S03]  /*67330*/  MOV R212, R35 ;  /* 0x0000002300d47202 */ /* 0x002fc60000000f00 */
[----:B------:R1:W-:Y:S02]  /*67340*/  STL [R1+0x10f8], R34 ;  /* 0x0010f82201007387 */ /* 0x0003e40000100800 */
[----:B-1----:R-:W-:Y:S02]  /*67350*/  HMMA.1688.F32.TF32 R32, R236, R110, R232 ;  /* 0x0000006eec20723c */ /* 0x002fe400000810e8 */
[----:B------:R1:W-:Y:S11]  /*67360*/  STL [R1+0x4f4c], R212 ;  /* 0x004f4cd401007387 */ /* 0x0003f60000100800 */
[----:B------:R-:W-:Y:S11]  /*67370*/  @!UPT UIADD3 URZ, URZ, URZ, URZ ;  /* 0x0000003f3f3ff290 */ /* 0x000ff6000fffe03f */
[----:B------:R-:W-:Y:S02]  /*67380*/  IMAD.MOV.U32 R208, RZ, RZ, R32 ;  /* 0x000000ffffd07224 */ /* 0x000fe400078e0020 */
[----:B------:R-:W-:Y:S02]  /*67390*/  IMAD.MOV.U32 R215, RZ, RZ, R33 ;  /* 0x000000ffffd77224 */ /* 0x000fe400078e0021 */
[----:B------:R-:W-:Y:S02]  /*673a0*/  IMAD.MOV.U32 R214, RZ, RZ, R34 ;  /* 0x000000ffffd67224 */ /* 0x000fe400078e0022 */
[----:B------:R-:W-:-:S05]  /*673b0*/  IMAD.MOV.U32 R213, RZ, RZ, R35 ;  /* 0x000000ffffd57224 */ /* 0x000fca00078e0023 */
[----:B------:R-:W-:Y:S04]  /*673c0*/  STL [R1+0x4f5c], R213 ;  /* 0x004f5cd501007387 */ /* 0x000fe80000100800 */
[----:B------:R-:W-:Y:S01]  /*673d0*/  STL [R1+0x4f58], R214 ;  /* 0x004f58d601007387 */ /* 0x000fe20000100800 */
[----:B---3--:R-:W-:Y:S03]  /*673e0*/  HMMA.1688.F32.TF32 R32, R236, R98, R244 ;  /* 0x00000062ec20723c */ /* 0x008fe600000810f4 */
[----:B------:R-:W-:Y:S04]  /*673f0*/  STL [R1+0x4f54], R208 ;  /* 0x004f54d001007387 */ /* 0x000fe80000100800 */
[----:B------:R-:W-:Y:S11]  /*67400*/  STL [R1+0x4f50], R215 ;  /* 0x004f50d701007387 */ /* 0x000ff60000100800 */
[----:B------:R-:W-:Y:S05]  /*67410*/  @!UPT UIADD3 URZ, URZ, URZ, URZ ;  /* 0x0000003f3f3ff290 */ /* 0x000fea000fffe03f */
[----:B------:R-:W-:Y:S01]  /*67420*/  STL.64 [R1+0x10d0], R32 ;  /* 0x0010d02001007387 */ /* 0x000fe20000100a00 */
[----:B-1----:R-:W-:-:S03]  /*67430*/  IMAD.MOV.U32 R212, RZ, RZ, R35 ;  /* 0x000000ffffd47224 */ /* 0x002fc600078e0023 */
[----:B------:R4:W-:Y:S02]  /*67440*/  STL [R1+0x10d8], R34 ;  /* 0x0010d82201007387 */ /* 0x0009e40000100800 */
[----:B----4-:R-:W-:Y:S02]  /*67450*/  HMMA.1688.F32.TF32 R32, R236, R70, R248 ;  /* 0x00000046ec20723c */ /* 0x010fe400000810f8 */
[----:B------:R-:W-:Y:S11]  /*67460*/  STL [R1+0x4f60], R212 ;  /* 0x004f60d401007387 */ /* 0x000ff60000100800 */
[----:B------:R-:W-:Y:S10]  /*67470*/  @!UPT UIADD3 URZ, URZ, URZ, URZ ;  /* 0x0000003f3f3ff290 */ /* 0x000ff4000fffe03f */
[----:B------:R1:W-:Y:S04]  /*67480*/  STL [R1+0x10cc], R35 ;  /* 0x0010cc2301007387 */ /* 0x0003e80000100800 */
        /* <DEDUP_REMOVED lines=12> */
[----:B------:R-:W-:-:S03]  /*67550*/  MOV R209, R32 ;  /* 0x0000002000d17202 */ /* 0x000fc60000000f00 */
[----:B------:R-:W2:Y:S01]  /*67560*/  LDL.LU R220, [R1+0x9f0] ;  /* 0x0009f00001dc7983 */ /* 0x000ea20000300800 */
[----:B------:R-:W-:-:S03]  /*67570*/  IMAD.MOV.U32 R210, RZ, RZ, R33 ;  /* 0x000000ffffd27224 */ /* 0x000fc600078e0021 */
[----:B------:R-:W2:Y:S01]  /*67580*/  LDL.LU R221, [R1+0x9f4] ;  /* 0x0009f40001dd7983 */ /* 0x000ea20000300800 */
[----:B------:R-:W-:-:S03]  /*67590*/  IMAD.MOV.U32 R211, RZ, RZ, R34 ;  /* 0x000000ffffd37224 */ /* 0x000fc600078e0022 */
[----:B------:R-:W2:Y:S04]  /*675a0*/  LDL.LU R222, [R1+0x9f8] ;  /* 0x0009f80001de7983 */ /* 0x000ea80000300800 */
[----:B------:R-:W2:Y:S04]  /*675b0*/  LDL.LU R223, [R1+0x9fc] ;  /* 0x0009fc0001df7983 */ /* 0x000ea80000300800 */
[----:B------:R-:W2:Y:S04]  /*675c0*/  LDL.LU R32, [R1+0x9e0] ;  /* 0x0009e00001207983 */ /* 0x000ea80000300800 */
[----:B------:R-:W2:Y:S04]  /*675d0*/  LDL.LU R33, [R1+0x9e4] ;  /* 0x0009e40001217983 */ /* 0x000ea80000300800 */
[----:B------:R-:W2:Y:S04]  /*675e0*/  LDL.LU R34, [R1+0x9e8] ;  /* 0x0009e80001227983 */ /* 0x000ea80000300800 */
[----:B-1----:R-:W2:Y:S04]  /*675f0*/  LDL.LU R35, [R1+0x9ec] ;  /* 0x0009ec0001237983 */ /* 0x002ea80000300800 */
        /* <DEDUP_REMOVED lines=40> */
[----:B------:R1:W-:Y:S04]  /*67880*/  STL [R1+0x4f6c], R211 ;  /* 0x004f6cd301007387 */ /* 0x0003e80000100800 */
[----:B------:R1:W-:Y:S04]  /*67890*/  STL [R1+0x4f68], R210 ;  /* 0x004f68d201007387 */ /* 0x0003e80000100800 */
[----:B------:R1:W-:Y:S01]  /*678a0*/  STL [R1+0x4f64], R209 ;  /* 0x004f64d101007387 */ /* 0x0003e20000100800 */
[C---:B--2---:R-:W-:Y:S08]  /*678b0*/  HMMA.1688.F32.TF32 R72, R236.reuse, R30, R72 ;  /* 0x0000001eec48723c */ /* 0x044ff00000081048 */
[C---:B---3--:R-:W-:Y:S11]  /*678c0*/  HMMA.1688.F32.TF32 R64, R236.reuse, R10, R64 ;  /* 0x0000000aec40723c */ /* 0x048ff60000081040 */
[----:B------:R-:W-:Y:S05]  /*678d0*/  @!UPT UIADD3 URZ, URZ, URZ, URZ ;  /* 0x0000003f3f3ff290 */ /* 0x000fea000fffe03f */
[----:B------:R-:W-:Y:S01]  /*678e0*/  MOV R215, R75 ;  /* 0x0000004b00d77202 */ /* 0x000fe20000000f00 */
[----:B----4-:R-:W-:Y:S01]  /*678f0*/  HMMA.1688.F32.TF32 R60, R236, R14, R60 ;  /* 0x0000000eec3c723c */ /* 0x010fe2000008103c */
[----:B------:R-:W-:Y:S02]  /*67900*/  IMAD.MOV.U32 R208, RZ, RZ, R74 ;  /* 0x000000ffffd07224 */ /* 0x000fe400078e004a */
[----:B------:R-:W-:Y:S02]  /*67910*/  IMAD.MOV.U32 R213, RZ, RZ, R72 ;  /* 0x000000ffffd57224 */ /* 0x000fe400078e0048 */
[----:B------:R-:W-:Y:S01]  /*67920*/  IMAD.MOV.U32 R214, RZ, RZ, R73 ;  /* 0x000000ffffd67224 */ /* 0x000fe200078e0049 */
[----:B------:R2:W-:Y:S01]  /*67930*/  STL [R1+0x4f7c], R215 ;  /* 0x004f7cd701007387 */ /* 0x0005e20000100800 */
[----:B-1----:R-:W-:-:S03]  /*67940*/  IMAD.MOV.U32 R211, RZ, RZ, R64 ;  /* 0x000000ffffd37224 */ /* 0x002fc600078e0040 */
[----:B------:R1:W-:Y:S01]  /*67950*/  STL [R1+0x4f78], R208 ;  /* 0x004f78d001007387 */ /* 0x0003e20000100800 */
[----:B------:R-:W-:Y:S02]  /*67960*/  IMAD.MOV.U32 R210, RZ, RZ, R65 ;  /* 0x000000ffffd27224 */ /* 0x000fe400078e0041 */
[----:B------:R-:W-:Y:S01]  /*67970*/  IMAD.MOV.U32 R209, RZ, RZ, R66 ;  /* 0x000000ffffd17224 */ /* 0x000fe200078e0042 */
[----:B------:R3:W-:Y:S01]  /*67980*/  STL [R1+0x4f74], R213 ;  /* 0x004f74d501007387 */ /* 0x0007e20000100800 */
[----:B------:R-:W-:-:S03]  /*67990*/  IMAD.MOV.U32 R212, RZ, RZ, R67 ;  /* 0x000000ffffd47224 */ /* 0x000fc600078e0043 */
[----:B------:R4:W-:Y:S06]  /*679a0*/  STL [R1+0x4f70], R214 ;  /* 0x004f70d601007387 */ /* 0x0009ec0000100800 */
[----:B--2---:R-:W-:Y:S01]  /*679b0*/  IMAD.MOV.U32 R215, RZ, RZ, R60 ;  /* 0x000000ffffd77224 */ /* 0x004fe200078e003c */
[----:B-1----:R-:W-:Y:S01]  /*679c0*/  MOV R208, R61 ;  /* 0x0000003d00d07202 */ /* 0x002fe20000000f00 */
[----:B---3--:R-:W-:Y:S02]  /*679d0*/  IMAD.MOV.U32 R213, RZ, RZ, R62 ;  /* 0x000000ffffd57224 */ /* 0x008fe400078e003e */
[----:B----4-:R-:W-:-:S02]  /*679e0*/  IMAD.MOV.U32 R214, RZ, RZ, R63 ;  /* 0x000000ffffd67224 */ /* 0x010fc400078e003f */
[C---:B------:R-:W-:Y:S08]  /*679f0*/  HMMA.1688.F32.TF32 R60, R236.reuse, R22, R52 ;  /* 0x00000016ec3c723c */ /* 0x040ff00000081034 */
[C---:B------:R-:W-:Y:S08]  /*67a00*/  HMMA.1688.F32.TF32 R64, R236.reuse, R18, R56 ;  /* 0x00000012ec40723c */ /* 0x040ff00000081038 */
[----:B------:R-:W-:Y:S01]  /*67a10*/  HMMA.1688.F32.TF32 R56, R236, R106, R48 ;  /* 0x0000006aec38723c */ /* 0x000fe20000081030 */
[----:B------:R-:W-:Y:S04]  /*67a20*/  LDS R236, [R217+0x82300] ;  /* 0x08230000d9ec7984 */ /* 0x000fe80000000800 */
[----:B------:R-:W-:Y:S03]  /*67a30*/  LDS R238, [R217+0x83300] ;  /* 0x08330000d9ee7984 */ /* 0x000fe60000000800 */
[C---:B------:R-:W-:Y:S01]  /*67a40*/  HMMA.1688.F32.TF32 R52, R240.reuse, R26, R44 ;  /* 0x0000001af034723c */ /* 0x040fe2000008102c */
[----:B------:R-:W-:Y:S04]  /*67a50*/  LDS R237, [R231+0x82300] ;  /* 0x08230000e7ed7984 */ /* 0x000fe80000000800 */
[----:B------:R-:W-:Y:S03]  /*67a60*/  LDS R239, [R231+0x83300] ;  /* 0x08330000e7ef7984 */ /* 0x000fe60000000800 */
[C---:B------:R-:W-:Y:S08]  /*67a70*/  HMMA.1688.F32.TF32 R48, R240.reuse, R6, R40 ;  /* 0x00000006f030723c */ /* 0x040ff00000081028 */
[C---:B------:R-:W-:Y:S08]  /*67a80*/  HMMA.1688.F32.TF32 R44, R240.reuse, R218, R36 ;  /* 0x000000daf02c723c */ /* 0x040ff00000081024 */
[C---:B------:R-:W-:Y:S08]  /*67a90*/  HMMA.1688.F32.TF32 R40, R240.reuse, R126, R32 ;  /* 0x0000007ef028723c */ /* 0x040ff00000081020 */
        /* <DEDUP_REMOVED lines=22> */
[----:B-1----:R-:W-:Y:S07]  /*67c00*/  HMMA.1688.F32.TF32 R32, R240, R98, R248 ;  /* 0x00000062f020723c */ /* 0x002fee00000810f8 */
[----:B------:R-:W-:Y:S04]  /*67c10*/  STL.64 [R1+0x210], R40 ;  /* 0x0002102801007387 */ /* 0x000fe80000100a00 */
[----:B------:R-:W-:Y:S04]  /*67c20*/  STL.64 [R1+0x218], R42 ;  /* 0x0002182a01007387 */ /* 0x000fe80000100a00 */
[----:B------:R-:W2:Y:S04]  /*67c30*/  LDL.LU R244, [R1+0xc90] ;  /* 0x000c900001f47983 */ /* 0x000ea80000300800 */
[----:B------:R-:W-:Y:S04]  /*67c40*/  STL.64 [R1+0x220], R36 ;  /* 0x0002202401007387 */ /* 0x000fe80000100a00 */
[----:B------:R-:W-:Y:S04]  /*67c50*/  STL.64 [R1+0x228], R38 ;  /* 0x0002282601007387 */ /* 0x000fe80000100a00 */
[----:B------:R1:W-:Y:S04]  /*67c60*/  STL.64 [R1+0x230], R32 ;  /* 0x0002302001007387 */ /* 0x0003e80000100a00 */
[----:B------:R3:W-:Y:S04]  /*67c70*/  STL.64 [R1+0x238], R34 ;  /* 0x0002382201007387 */ /* 0x0007e80000100a00 */
[----:B------:R-:W2:Y:S04]  /*67c80*/  LDL.LU R245, [R1+0xc94] ;  /* 0x000c940001f57983 */ /* 0x000ea80000300800 */
[----:B------:R-:W2:Y:S04]  /*67c90*/  LDL.LU R246, [R1+0xc98] ;  /* 0x000c980001f67983 */ /* 0x000ea80000300800 */
[----:B------:R-:W2:Y:S04]  /*67ca0*/  LDL.LU R247, [R1+0xc9c] ;  /* 0x000c9c0001f77983 */ /* 0x000ea80000300800 */
        /* <DEDUP_REMOVED lines=8> */
[----:B-1----:R-:W2:Y:S04]  /*67d30*/  LDL.LU R32, [R1+0xcd0] ;  /* 0x000cd00001207983 */ /* 0x002ea80000300800 */
[----:B------:R-:W2:Y:S04]  /*67d40*/  LDL.LU R33, [R1+0xcd4] ;  /* 0x000cd40001217983 */ /* 0x000ea80000300800 */
[----:B---3--:R-:W2:Y:S04]  /*67d50*/  LDL.LU R34, [R1+0xcd8] ;  /* 0x000cd80001227983 */ /* 0x008ea80000300800 */
[----:B------:R-:W2:Y:S04]  /*67d60*/  LDL.LU R35, [R1+0xcdc] ;  /* 0x000cdc0001237983 */ /* 0x000ea80000300800 */
[----:B------:R-:W3:Y:S04]  /*67d70*/  LDL.LU R40, [R1+0xc20] ;  /* 0x000c200001287983 */ /* 0x000ee80000300800 */
[----:B------:R-:W3:Y:S04]  /*67d80*/  LDL.LU R41, [R1+0xc24] ;  /* 0x000c240001297983 */ /* 0x000ee80000300800 */
[----:B------:R-:W3:Y:S04]  /*67d90*/  LDL.LU R42, [R1+0xc28] ;  /* 0x000c2800012a7983 */ /* 0x000ee80000300800 */
[----:B------:R-:W3:Y:S04]  /*67da0*/  LDL.LU R43, [R1+0xc2c] ;  /* 0x000c2c00012b7983 */ /* 0x000ee80000300800 */
        /* <DEDUP_REMOVED lines=72> */
[C---:B------:R-:W-:Y:S08]  /*68230*/  HMMA.1688.F32.TF32 R180, R100.reuse, R26, R180 ;  /* 0x0000001a64b4723c */ /* 0x040ff000000810b4 */
[C---:B------:R-:W-:Y:S08]  /*68240*/  HMMA.1688.F32.TF32 R192, R100.reuse, R126, R192 ;  /* 0x0000007e64c0723c */ /* 0x040ff000000810c0 */
[C---:B------:R-:W-:Y:S08]  /*68250*/  HMMA.1688.F32.TF32 R200, R100.reuse, R118, R200 ;  /* 0x0000007664c8723c */ /* 0x040ff000000810c8 */
[----:B------:R-:W-:Y:S01]  /*68260*/  HMMA.1688.F32.TF32 R204, R100, R114, R204 ;  /* 0x0000007264cc723c */ /* 0x000fe200000810cc */
[----:B------:R-:W-:Y:S04]  /*68270*/  LDS R100, [R252+0x82300] ;  /* 0x08230000fc647984 */ /* 0x000fe80000000800 */
[----:B------:R-:W-:Y:S04]  /*68280*/  LDS R102, [R252+0x83300] ;  /* 0x08330000fc667984 */ /* 0x000fe80000000800 */
[----:B------:R-:W-:Y:S04]  /*68290*/  LDS R101, [R3+0x82300] ;  /* 0x0823000003657984 */ /* 0x000fe80000000800 */
[----:B------:R-:W2:Y:S02]  /*682a0*/  LDS R103, [R3+0x83300] ;  /* 0x0833000003677984 */ /* 0x000ea40000000800 */
[C---:B--2---:R-:W-:Y:S08]  /*682b0*/  HMMA.1688.F32.TF32 R72, R100.reuse, R6, R72 ;  /* 0x000000066448723c */ /* 0x044ff00000081048 */
[C---:B------:R-:W-:Y:S08]  /*682c0*/  HMMA.1688.F32.TF32 R64, R100.reuse, R218, R64 ;  /* 0x000000da6440723c */ /* 0x040ff00000081040 */
[----:B---3--:R-:W-:Y:S08]  /*682d0*/  HMMA.1688.F32.TF32 R76, R100, R26, R76 ;  /* 0x0000001a644c723c */ /* 0x008ff0000008104c */
[C---:B----4-:R-:W-:Y:S08]  /*682e0*/  HMMA.1688.F32.TF32 R84, R240.reuse, R22, R84 ;  /* 0x00000016f054723c */ /* 0x050ff00000081054 */
[C---:B------:R-:W-:Y:S08]  /*682f0*/  HMMA.1688.F32.TF32 R88, R240.reuse, R18, R88 ;  /* 0x00000012f058723c */ /* 0x040ff00000081058 */
[C---:B------:R-:W-:Y:S08]  /*68300*/  HMMA.1688.F32.TF32 R92, R240.reuse, R14, R92 ;  /* 0x0000000ef05c723c */ /* 0x040ff0000008105c */
[C---:B------:R-:W-:Y:S08]  /*68310*/  HMMA.1688.F32.TF32 R132, R240.reuse, R30, R132 ;  /* 0x0000001ef084723c */ /* 0x040ff00000081084 */
[C---:B------:R-:W-:Y:S08]  /*68320*/  HMMA.1688.F32.TF32 R136, R240.reuse, R70, R136 ;  /* 0x00000046f088723c */ /* 0x040ff00000081088 */
[C---:B------:R-:W-:Y:S08]  /*68330*/  HMMA.1688.F32.TF32 R128, R240.reuse, R10, R128 ;  /* 0x0000000af080723c */ /* 0x040ff00000081080 */
[----:B------:R-:W-:Y:S07]  /*68340*/  HMMA.1688.F32.TF32 R80, R240, R106, R80 ;  /* 0x0000006af050723c */ /* 0x000fee0000081050 */
[----:B------:R-:W-:Y:S04]  /*68350*/  STL.64 [R1+0x240], R136 ;  /* 0x0002408801007387 */ /* 0x000fe80000100a00 */
[----:B------:R-:W-:Y:S01]  /*68360*/  STL.64 [R1+0x248], R138 ;  /* 0x0002488a01007387 */ /* 0x000fe20000100a00 */
[C---:B------:R-:W-:Y:S03]  /*68370*/  HMMA.1688.F32.TF32 R52, R100.reuse, R118, R52 ;  /* 0x000000766434723c */ /* 0x040fe60000081034 */
[----:B------:R-:W-:Y:S05]  /*68380*/  STL.64 [R1+0x270], R132 ;  /* 0x0002708401007387 */ /* 0x000fea0000100a00 */
[C---:B------:R-:W-:Y:S01]  /*68390*/  HMMA.1688.F32.TF32 R60, R100.reuse, R126, R60 ;  /* 0x0000007e643c723c */ /* 0x040fe2000008103c */
[----:B------:R-:W-:Y:S04]  /*683a0*/  STL.64 [R1+0x278], R134 ;  /* 0x0002788601007387 */ /* 0x000fe80000100a00 */
[----:B------:R-:W-:Y:S03]  /*683b0*/  STL.64 [R1+0x280], R128 ;  /* 0x0002808001007387 */ /* 0x000fe60000100a00 */
[C---:B------:R-:W-:Y:S01]  /*683c0*/  HMMA.1688.F32.TF32 R48, R100.reuse, R114, R48 ;  /* 0x000000726430723c */ /* 0x040fe20000081030 */
[----:B------:R-:W-:Y:S07]  /*683d0*/  STL.64 [R1+0x288], R130 ;  /* 0x0002888201007387 */ /* 0x000fee0000100a00 */
[C---:B------:R-:W-:Y:S01]  /*683e0*/  HMMA.1688.F32.TF32 R56, R100.reuse, R122, R56 ;  /* 0x0000007a6438723c */ /* 0x040fe20000081038 */
[----:B------:R-:W-:Y:S04]  /*683f0*/  STL.64 [R1+0x290], R92 ;  /* 0x0002905c01007387 */ /* 0x000fe80000100a00 */
[----:B------:R-:W-:Y:S03]  /*68400*/  STL.64 [R1+0x298], R94 ;  /* 0x0002985e01007387 */ /* 0x000fe60000100a00 */
[C---:B------:R-:W-:Y:S01]  /*68410*/  HMMA.1688.F32.TF32 R40, R100.reuse, R98, R40 ;  /* 0x000000626428723c */ /* 0x040fe20000081028 */
[----:B------:R-:W-:Y:S07]  /*68420*/  STL.64 [R1+0x2a0], R88 ;  /* 0x0002a05801007387 */ /* 0x000fee0000100a00 */
[C---:B------:R-:W-:Y:S01]  /*68430*/  HMMA.1688.F32.TF32 R44, R100.reuse, R110, R44 ;  /* 0x0000006e642c723c */ /* 0x040fe2000008102c */
        /* <DEDUP_REMOVED lines=27> */
[----:B------:R-:W-:Y:S04]  /*685f0*/  LDS R240, [R252+0x82380] ;  /* 0x08238000fcf07984 */ /* 0x000fe80000000800 */
[----:B------:R-:W-:Y:S01]  /*68600*/  LDS R242, [R252+0x83380] ;  /* 0x08338000fcf27984 */ /* 0x000fe20000000800 */
[C---:B--2---:R-:W-:Y:S03]  /*68610*/  HMMA.1688.F32.TF32 R36, R100.reuse, R10, R220 ;  /* 0x0000000a6424723c */ /* 0x044fe600000810dc */
[----:B------:R-:W-:Y:S04]  /*68620*/  LDS R241, [R3+0x82380] ;  /* 0x0823800003f17984 */ /* 0x000fe80000000800 */
[----:B------:R-:W1:Y:S01]  /*68630*/  LDS R243, [R3+0x83380] ;  /* 0x0833800003f37984 */ /* 0x000e620000000800 */
[C---:B------:R-:W-:Y:S07]  /*68640*/  HMMA.1688.F32.TF32 R32, R100.reuse, R14, R224 ;  /* 0x0000000e6420723c */ /* 0x040fee00000810e0 */
        /* <DEDUP_REMOVED lines=8> */
[-C--:B--2---:R-:W-:Y:S01]  /*686d0*/  HMMA.1688.F32.TF32 R32, R100, R106.reuse, R248 ;  /* 0x0000006a6420723c */ /* 0x084fe200000810f8 */
[----:B------:R-:W-:Y:S04]  /*686e0*/  LDS R100, [R217+0x82380] ;  /* 0x08238000d9647984 */ /* 0x000fe80000000800 */
[----:B------:R2:W-:Y:S04]  /*686f0*/  LDS R102, [R217+0x83380] ;  /* 0x08338000d9667984 */ /* 0x0005e80000000800 */
[----:B------:R-:W-:Y:S04]  /*68700*/  STL.64 [R1+0x1020], R40 ;  /* 0x0010202801007387 */ /* 0x000fe80000100a00 */
[----:B------:R-:W-:Y:S04]  /*68710*/  STL.64 [R1+0x1028], R42 ;  /* 0x0010282a01007387 */ /* 0x000fe80000100a00 */
[----:B------:R-:W-:Y:S04]  /*68720*/  STL.64 [R1+0x1010], R36 ;  /* 0x0010102401007387 */ /* 0x000fe80000100a00 */
[----:B------:R-:W-:Y:S04]  /*68730*/  STL.64 [R1+0x1018], R38 ;  /* 0x0010182601007387 */ /* 0x000fe80000100a00 */
[----:B------:R3:W-:Y:S04]  /*68740*/  STL.64 [R1+0x3f0], R32 ;  /* 0x0003f02001007387 */ /* 0x0007e80000100a00 */
[----:B------:R4:W-:Y:S04]  /*68750*/  STL.64 [R1+0x3f8], R34 ;  /* 0x0003f82201007387 */ /* 0x0009e80000100a00 */
[----:B--2---:R-:W2:Y:S04]  /*68760*/  LDL.LU R217, [R1+0x51e0] ;  /* 0x0051e00001d97983 */ /* 0x004ea80000300800 */
        /* <DEDUP_REMOVED lines=12> */
[----:B---3--:R-:W3:Y:S04]  /*68830*/  LDL.LU R32, [R1+0xc00] ;  /* 0x000c000001207983 */ /* 0x008ee80000300800 */
[----:B------:R-:W3:Y:S04]  /*68840*/  LDL.LU R33, [R1+0xc04] ;  /* 0x000c040001217983 */ /* 0x000ee80000300800 */
[----:B----4-:R-:W3:Y:S04]  /*68850*/  LDL.LU R34, [R1+0xc08] ;  /* 0x000c080001227983 */ /* 0x010ee80000300800 */
        /* <DEDUP_REMOVED lines=101> */
[C---:B--2---:R-:W-:Y:S03]  /*68eb0*/  HMMA.1688.F32.TF32 R64, R236.reuse, R106, R64 ;  /* 0x0000006aec40723c */ /* 0x044fe60000081040 */
[----:B------:R-:W-:Y:S04]  /*68ec0*/  LDS R101, [R231+0x82380] ;  /* 0x08238000e7657984 */ /* 0x000fe80000000800 */
[----:B------:R-:W2:Y:S01]  /*68ed0*/  LDS R103, [R231+0x83380] ;  /* 0x08338000e7677984 */ /* 0x000ea20000000800 */
[----:B---3--:R-:W-:Y:S08]  /*68ee0*/  HMMA.1688.F32.TF32 R72, R236, R22, R72 ;  /* 0x00000016ec48723c */ /* 0x008ff00000081048 */
[----:B-1----:R-:W-:Y:S08]  /*68ef0*/  HMMA.1688.F32.TF32 R56, R240, R6, R56 ;  /* 0x00000006f038723c */ /* 0x002ff00000081038 */
[C---:B----4-:R-:W-:Y:S08]  /*68f00*/  HMMA.1688.F32.TF32 R76, R236.reuse, R18, R76 ;  /* 0x00000012ec4c723c */ /* 0x050ff0000008104c */
        /* <DEDUP_REMOVED lines=15> */
[----:B-1----:R-:W3:Y:S04]  /*69000*/  LDL.LU.64 R162, [R1+0x51d8] ;  /* 0x0051d80001a27983 */ /* 0x002ee80000300a00 */
[----:B------:R-:W3:Y:S04]  /*69010*/  LDL.LU.64 R160, [R1+0x51d0] ;  /* 0x0051d00001a07983 */ /* 0x000ee80000300a00 */
[----:B------:R-:W-:Y:S04]  /*69020*/  STL.64 [R1+0xff0], R156 ;  /* 0x000ff09c01007387 */ /* 0x000fe80000100a00 */
[----:B------:R1:W-:Y:S01]  /*69030*/  STL.64 [R1+0xff8], R158 ;  /* 0x000ff89e01007387 */ /* 0x0003e20000100a00 */
[----:B------:R-:W-:Y:S03]  /*69040*/  HMMA.1688.F32.TF32 R80, R236, R14, R80 ;  /* 0x0000000eec50723c */ /* 0x000fe60000081050 */
[----:B------:R-:W-:Y:S04]  /*69050*/  LDS R236, [R252+0x84080] ;  /* 0x08408000fcec7984 */ /* 0x000fe80000000800 */
[----:B------:R-:W-:Y:S04]  /*69060*/  LDS R238, [R252+0x85080] ;  /* 0x08508000fcee7984 */ /* 0x000fe80000000800 */
[----:B-1----:R-:W4:Y:S04]  /*69070*/  LDL.LU.64 R158, [R1+0x51c8] ;  /* 0x0051c800019e7983 */ /* 0x002f280000300a00 */
[----:B------:R-:W4:Y:S04]  /*69080*/  LDL.LU.64 R156, [R1+0x51c0] ;  /* 0x0051c000019c7983 */ /* 0x000f280000300a00 */
[----:B------:R-:W-:Y:S04]  /*69090*/  STL.64 [R1+0xfe0], R152 ;  /* 0x000fe09801007387 */ /* 0x000fe80000100a00 */
[----:B------:R1:W-:Y:S01]  /*690a0*/  STL.64 [R1+0xfe8], R154 ;  /* 0x000fe89a01007387 */ /* 0x0003e20000100a00 */
[C---:B------:R-:W-:Y:S03]  /*690b0*/  HMMA.1688.F32.TF32 R60, R240.reuse, R26, R60 ;  /* 0x0000001af03c723c */ /* 0x040fe6000008103c */
[----:B------:R-:W-:Y:S04]  /*690c0*/  LDS R237, [R3+0x84080] ;  /* 0x0840800003ed7984 */ /* 0x000fe80000000800 */
[----:B------:R-:W-:Y:S04]  /*690d0*/  LDS R239, [R3+0x85080] ;  /* 0x0850800003ef7984 */ /* 0x000fe80000000800 */
        /* <DEDUP_REMOVED lines=8> */
[----:B------:R-:W-:Y:S04]  /*69160*/  STL.64 [R1+0xfc8], R146 ;  /* 0x000fc89201007387 */ /* 0x000fe80000100a00 */
[----:B------:R-:W-:Y:S04]  /*69170*/  STL.64 [R1+0xfb0], R140 ;  /* 0x000fb08c01007387 */ /* 0x000fe80000100a00 */
[----:B------:R-:W-:Y:S01]  /*69180*/  STL.64 [R1+0xfb8], R142 ;  /* 0x000fb88e01007387 */ /* 0x000fe20000100a00 */
[C---:B------:R-:W-:Y:S03]  /*69190*/  HMMA.1688.F32.TF32 R48, R240.reuse, R126, R48 ;  /* 0x0000007ef030723c */ /* 0x040fe60000081030 */
        /* <DEDUP_REMOVED lines=35> */
[----:B------:R1:W-:Y:S04]  /*693d0*/  STL.64 [R1+0x598], R42 ;  /* 0x0005982a01007387 */ /* 0x0003e80000100a00 */
[----:B------:R-:W-:Y:S04]  /*693e0*/  STL.64 [R1+0x5c0], R36 ;  /* 0x0005c02401007387 */ /* 0x000fe80000100a00 */
[----:B------:R1:W-:Y:S02]  /*693f0*/  STL.64 [R1+0x5c8], R38 ;  /* 0x0005c82601007387 */ /* 0x0003e40000100a00 */
[C---:B-1----:R-:W-:Y:S08]  /*69400*/  HMMA.1688.F32.TF32 R40, R240.reuse, R98, R220 ;  /* 0x00000062f028723c */ /* 0x042ff000000810dc */
[C---:B------:R-:W-:Y:S01]  /*69410*/  HMMA.1688.F32.TF32 R36, R240.reuse, R70, R224 ;  /* 0x00000046f024723c */ /* 0x040fe200000810e0 */
[----:B------:R-:W-:Y:S04]  /*69420*/  STL.64 [R1+0x5f0], R32 ;  /* 0x0005f02001007387 */ /* 0x000fe80000100a00 */
[----:B------:R1:W-:Y:S10]  /*69430*/  STL.64 [R1+0x5f8], R34 ;  /* 0x0005f82201007387 */ /* 0x0003f40000100a00 */
[----:B------:R-:W-:Y:S01]  /*69440*/  STL.64 [R1+0x620], R40 ;  /* 0x0006202801007387 */ /* 0x000fe20000100a00 */
[C---:B-1----:R-:W-:Y:S03]  /*69450*/  HMMA.1688.F32.TF32 R32, R240.reuse, R30, R232 ;  /* 0x0000001ef020723c */ /* 0x042fe600000810e8 */
[----:B------:R1:W-:Y:S04]  /*69460*/  STL.64 [R1+0x628], R42 ;  /* 0x0006282a01007387 */ /* 0x0003e80000100a00 */
[----:B------:R-:W-:Y:S04]  /*69470*/  STL.64 [R1+0x660], R36 ;  /* 0x0006602401007387 */ /* 0x000fe80000100a00 */
[----:B------:R1:W-:Y:S02]  /*69480*/  STL.64 [R1+0x668], R38 ;  /* 0x0006682601007387 */ /* 0x0003e40000100a00 */
[C---:B-1----:R-:W-:Y:S08]  /*69490*/  HMMA.1688.F32.TF32 R40, R240.reuse, R10, R244 ;  /* 0x0000000af028723c */ /* 0x042ff000000810f4 */
[C---:B------:R-:W-:Y:S02]  /*694a0*/  HMMA.1688.F32.TF32 R36, R240.reuse, R14, R248 ;  /* 0x0000000ef024723c */ /* 0x040fe400000810f8 */
[----:B------:R1:W-:Y:S04]  /*694b0*/  STL.64 [R1+0x690], R32 ;  /* 0x0006902001007387 */ /* 0x0003e80000100a00 */
[----:B------:R3:W-:Y:S04]  /*694c0*/  STL.64 [R1+0x698], R34 ;  /* 0x0006982201007387 */ /* 0x0007e80000100a00 */
[----:B-1----:R-:W2:Y:S05]  /*694d0*/  LDL.LU R32, [R1+0x170] ;  /* 0x0001700001207983 */ /* 0x002eaa0000300800 */
[----:B------:R-:W-:Y:S04]  /*694e0*/  STL.64 [R1+0x6c0], R40 ;  /* 0x0006c02801007387 */ /* 0x000fe80000100a00 */
[----:B------:R-:W-:Y:S04]  /*694f0*/  STL.64 [R1+0x6c8], R42 ;  /* 0x0006c82a01007387 */ /* 0x000fe80000100a00 */
[----:B------:R1:W-:Y:S04]  /*69500*/  STL.64 [R1+0x6f0], R36 ;  /* 0x0006f02401007387 */ /* 0x0003e80000100a00 */
[----:B------:R1:W-:Y:S04]  /*69510*/  STL.64 [R1+0x6f8], R38 ;  /* 0x0006f82601007387 */ /* 0x0003e80000100a00 */
[----:B------:R-:W2:Y:S04]  /*69520*/  LDL.LU R33, [R1+0x174] ;  /* 0x0001740001217983 */ /* 0x000ea80000300800 */
[----:B---3--:R-:W3:Y:S04]  /*69530*/  LDL.LU R34, [R1+0x178] ;  /* 0x0001780001227983 */ /* 0x008ee80000300800 */
[----:B------:R-:W3:Y:S04]  /*69540*/  LDL.LU R35, [R1+0x17c] ;  /* 0x00017c0001237983 */ /* 0x000ee80000300800 */
        /* <DEDUP_REMOVED lines=52> */
[----:B--2---:R-:W-:Y:S08]  /*69890*/  HMMA.1688.F32.TF32 R72, R240, R22, R60 ;  /* 0x00000016f048723c */ /* 0x004ff0000008103c */
[----:B------:R-:W-:Y:S08]  /*698a0*/  HMMA.1688.F32.TF32 R60, R100, R26, R232 ;  /* 0x0000001a643c723c */ /* 0x000ff000000810e8 */
[C---:B---3--:R-:W-:Y:S08]  /*698b0*/  HMMA.1688.F32.TF32 R76, R240.reuse, R18, R64 ;  /* 0x00000012f04c723c */ /* 0x048ff00000081040 */
[----:B----4-:R-:W-:Y:S01]  /*698c0*/  HMMA.1688.F32.TF32 R64, R240, R106, R224 ;  /* 0x0000006af040723c */ /* 0x010fe200000810e0 */
[----:B------:R-:W-:Y:S01]  /*698d0*/  IMAD.MOV.U32 R235, RZ, RZ, R4 ;  /* 0x000000ffffeb7224 */ /* 0x000fe200078e0004 */
[----:B------:R-:W-:Y:S06]  /*698e0*/  LDS R241, [R231+0x84000] ;  /* 0x08400000e7f17984 */ /* 0x000fec0000000800 */
[C---:B------:R-:W-:Y:S07]  /*698f0*/  HMMA.1688.F32.TF32 R52, R100.reuse, R218, R52 ;  /* 0x000000da6434723c */ /* 0x040fee0000081034 */
[----:B------:R-:W-:Y:S04]  /*69900*/  STL.64 [R1+0x720], R76 ;  /* 0x0007204c01007387 */ /* 0x000fe80000100a00 */
[----:B------:R-:W-:Y:S04]  /*69910*/  STL.64 [R1+0x728], R78 ;  /* 0x0007284e01007387 */ /* 0x000fe80000100a00 */
[----:B------:R-:W-:Y:S04]  /*69920*/  STL.64 [R1+0x760], R72 ;  /* 0x0007604801007387 */ /* 0x000fe80000100a00 */
[----:B------:R-:W-:Y:S04]  /*69930*/  STL.64 [R1+0x768], R74 ;  /* 0x0007684a01007387 */ /* 0x000fe80000100a00 */
[----:B------:R-:W2:Y:S04]  /*69940*/  LDL.LU R224, [R1+0xdc0] ;  /* 0x000dc00001e07983 */ /* 0x000ea80000300800 */
[----:B------:R-:W-:Y:S04]  /*69950*/  STL.64 [R1+0x750], R64 ;  /* 0x0007504001007387 */ /* 0x000fe80000100a00 */
[----:B------:R-:W-:Y:S04]  /*69960*/  STL.64 [R1+0x758], R66 ;  /* 0x0007584201007387 */ /* 0x000fe80000100a00 */
[----:B------:R-:W-:Y:S04]  /*69970*/  STL.64 [R1+0x740], R60 ;  /* 0x0007403c01007387 */ /* 0x000fe80000100a00 */
[----:B------:R-:W-:Y:S04]  /*69980*/  STL.64 [R1+0x748], R62 ;  /* 0x0007483e01007387 */ /* 0x000fe80000100a00 */
[----:B------:R-:W2:Y:S04]  /*69990*/  LDL.LU R225, [R1+0xdc4] ;  /* 0x000dc40001e17983 */ /* 0x000ea80000300800 */
[----:B------:R-:W2:Y:S04]  /*699a0*/  LDL.LU R226, [R1+0xdc8] ;  /* 0x000dc80001e27983 */ /* 0x000ea80000300800 */
[----:B------:R-:W2:Y:S04]  /*699b0*/  LDL.LU R227, [R1+0xdcc] ;  /* 0x000dcc0001e37983 */ /* 0x000ea80000300800 */
[----:B------:R-:W3:Y:S04]  /*699c0*/  LDL.LU R232, [R1+0xdd0] ;  /* 0x000dd00001e87983 */ /* 0x000ee80000300800 */
[----:B------:R-:W4:Y:S01]  /*699d0*/  LDL R4, [R1+0x301c] ;  /* 0x00301c0001047983 */ /* 0x000f220000100800 */
[----:B------:R-:W-:Y:S01]  /*699e0*/  HMMA.1688.F32.TF32 R56, R100, R6, R56 ;  /* 0x000000066438723c */ /* 0x000fe20000081038 */
[----:B------:R-:W-:-:S02]  /*699f0*/  IMAD.MOV.U32 R233, RZ, RZ, R217 ;  /* 0x000000ffffe97224 */ /* 0x000fc400078e00d9 */
[----:B------:R-:W-:Y:S01]  /*69a00*/  IMAD.MOV.U32 R234, RZ, RZ, R216 ;  /* 0x000000ffffea7224 */ /* 0x000fe200078e00d8 */
[----:B------:R-:W-:Y:S04]  /*69a10*/  LDS R218, [R252+0x85000] ;  /* 0x08500000fcda7984 */ /* 0x000fe80000000800 */
[----:B------:R-:W-:Y:S04]  /*69a20*/  LDS R216, [R252+0x84000] ;  /* 0x08400000fcd87984 */ /* 0x000fe80000000800 */
[----:B------:R-:W-:Y:S04]  /*69a30*/  LDS R217, [R3+0x84000] ;  /* 0x0840000003d97984 */ /* 0x000fe80000000800 */
[----:B------:R-:W-:Y:S04]  /*69a40*/  LDS R219, [R3+0x85000] ;  /* 0x0850000003db7984 */ /* 0x000fe80000000800 */
[----:B------:R-:W-:Y:S04]  /*69a50*/  LDS R243, [R231+0x85000] ;  /* 0x08500000e7f37984 */ /* 0x000fe80000000800 */
[----:B------:R-:W-:Y:S04]  /*69a60*/  STL.64 [R1+0x710], R56 ;  /* 0x0007103801007387 */ /* 0x000fe80000100a00 */
[----:B------:R1:W-:Y:S04]  /*69a70*/  STL.64 [R1+0x718], R58 ;  /* 0x0007183a01007387 */ /* 0x0003e80000100a00 */
[----:B------:R-:W-:Y:S04]  /*69a80*/  STL.64 [R1+0x6e0], R52 ;  /* 0x0006e03401007387 */ /* 0x000fe80000100a00 */
[----:B------:R1:W-:Y:S02]  /*69a90*/  STL.64 [R1+0x6e8], R54 ;  /* 0x0006e83601007387 */ /* 0x0003e40000100a00 */
[C---:B-1----:R-:W-:Y:S08]  /*69aa0*/  HMMA.1688.F32.TF32 R56, R100.reuse, R126, R244 ;  /* 0x0000007e6438723c */ /* 0x042ff000000810f4 */
[C---:B------:R-:W-:Y:S11]  /*69ab0*/  HMMA.1688.F32.TF32 R52, R100.reuse, R122, R248 ;  /* 0x0000007a6434723c */ /* 0x040ff600000810f8 */
[----:B------:R-:W-:Y:S04]  /*69ac0*/  @!UPT UIADD3 URZ, URZ, URZ, URZ ;  /* 0x0000003f3f3ff290 */ /* 0x000fe8000fffe03f */
[----:B------:R-:W-:Y:S04]  /*69ad0*/  STL.64 [R1+0x6b0], R56 ;  /* 0x0006b03801007387 */ /* 0x000fe80000100a00 */
[----:B------:R-:W-:Y:S04]  /*69ae0*/  STL.64 [R1+0x6b8], R58 ;  /* 0x0006b83a01007387 */ /* 0x000fe80000100a00 */
[----:B------:R-:W-:Y:S04]  /*69af0*/  STL.64 [R1+0x680], R52 ;  /* 0x0006803401007387 */ /* 0x000fe80000100a00 */
[----:B------:R1:W-:Y:S02]  /*69b00*/  STL.64 [R1+0x688], R54 ;  /* 0x0006883601007387 */ /* 0x0003e40000100a00 */
[C---:B-1----:R-:W-:Y:S08]  /*69b10*/  HMMA.1688.F32.TF32 R52, R100.reuse, R118, R48 ;  /* 0x000000766434723c */ /* 0x042ff00000081030 */
[C---:B------:R-:W-:Y:S08]  /*69b20*/  HMMA.1688.F32.TF32 R48, R100.reuse, R114, R44 ;  /* 0x000000726430723c */ /* 0x040ff0000008102c */
[C---:B------:R-:W-:Y:S08]  /*69b30*/  HMMA.1688.F32.TF32 R44, R100.reuse, R110, R40 ;  /* 0x0000006e642c723c */ /* 0x040ff00000081028 */
[C---:B------:R-:W-:Y:S08]  /*69b40*/  HMMA.1688.F32.TF32 R40, R100.reuse, R98, R36 ;  /* 0x000000626428723c */ /* 0x040ff00000081024 */
[C---:B------:R-:W-:Y:S08]  /*69b50*/  HMMA.1688.F32.TF32 R36, R100.reuse, R70, R32 ;  /* 0x000000466424723c */ /* 0x040ff00000081020 */
[----:B------:R-:W-:Y:S01]  /*69b60*/  HMMA.1688.F32.TF32 R32, R100, R30, R220 ;  /* 0x0000001e6420723c */ /* 0x000fe200000810dc */
[----:B------:R-:W-:Y:S04]  /*69b70*/  STL.64 [R1+0x650], R52 ;  /* 0x0006503401007387 */ /* 0x000fe80000100a00 */
[----:B------:R-:W-:Y:S04]  /*69b80*/  STL.64 [R1+0x658], R54 ;  /* 0x0006583601007387 */ /* 0x000fe80000100a00 */
[----:B------:R-:W-:Y:S04]  /*69b90*/  STL.64 [R1+0x640], R48 ;  /* 0x0006403001007387 */ /* 0x000fe80000100a00 */
[----:B------:R-:W-:Y:S04]  /*69ba0*/  STL.64 [R1+0x648], R50 ;  /* 0x0006483201007387 */ /* 0x000fe80000100a00 */
[----:B------:R-:W-:Y:S04]  /*69bb0*/  STL.64 [R1+0x610], R44 ;  /* 0x0006102c01007387 */ /* 0x000fe80000100a00 */
[----:B------:R-:W-:Y:S04]  /*69bc0*/  STL.64 [R1+0x618], R46 ;  /* 0x0006182e01007387 */ /* 0x000fe80000100a00 */
[----:B------:R-:W-:Y:S01]  /*69bd0*/  STL.64 [R1+0x5e0], R40 ;  /* 0x0005e02801007387 */ /* 0x000fe20000100a00 */
[----:B------:R-:W-:-:S03]  /*69be0*/  IMAD.MOV.U32 R251, RZ, RZ, R5 ;  /* 0x000000fffffb7224 */ /* 0x000fc600078e0005 */
[----:B------:R-:W-:Y:S04]  /*69bf0*/  STL.64 [R1+0x5e8], R42 ;  /* 0x0005e82a01007387 */ /* 0x000fe80000100a00 */
[----:B------:R-:W-:Y:S01]  /*69c00*/  STL.64 [R1+0x5b0], R36 ;  /* 0x0005b02401007387 */ /* 0x000fe20000100a00 */
[----:B------:R-:W-:-:S03]  /*69c10*/  IMAD.MOV.U32 R249, RZ, RZ, R9 ;  /* 0x000000fffff97224 */ /* 0x000fc600078e0009 */
[----:B------:R-:W-:Y:S01]  /*69c20*/  STL.64 [R1+0x5b8], R38 ;  /* 0x0005b82601007387 */ /* 0x000fe20000100a00 */
[----:B------:R-:W-:-:S03]  /*69c30*/  MOV R250, R8 ;  /* 0x0000000800fa7202 */ /* 0x000fc60000000f00 */
[----:B------:R-:W-:Y:S04]  /*69c40*/  STL.64 [R1+0x580], R32 ;  /* 0x0005802001007387 */ /* 0x000fe80000100a00 */
[----:B------:R2:W-:Y:S01]  /*69c50*/  STL.64 [R1+0x588], R34 ;  /* 0x0005882201007387 */ /* 0x0005e20000100a00 */
[----:B------:R-:W-:Y:S01]  /*69c60*/  MOV R244, R121 ;  /* 0x0000007900f47202 */ /* 0x000fe20000000f00 */
[----:B------:R-:W-:Y:S02]  /*69c70*/  IMAD.MOV.U32 R245, RZ, RZ, R120 ;  /* 0x000000fffff57224 */ /* 0x000fe400078e0078 */
[----:B------:R-:W-:Y:S02]  /*69c80*/  IMAD.MOV.U32 R246, RZ, RZ, R97 ;  /* 0x000000fffff67224 */ /* 0x000fe400078e0061 */
[----:B------:R-:W-:-:S02]  /*69c90*/  IMAD.MOV.U32 R247, RZ, RZ, R96 ;  /* 0x000000fffff77224 */ /* 0x000fc400078e0060 */
[----:B------:R-:W-:Y:S01]  /*69ca0*/  IMAD.MOV.U32 R248, RZ, RZ, R69 ;  /* 0x000000fffff87224 */ /* 0x000fe200078e0045 */
[----:B--2---:R-:W-:Y:S01]  /*69cb0*/  HMMA.1688.F32.TF32 R32, R100, R10, R224 ;  /* 0x0000000a6420723c */ /* 0x004fe200000810e0 */
[----:B----4-:R-:W-:-:S05]  /*69cc0*/  IMAD R0, R0, 0x40000, R4 ;  /* 0x0004000000007824 */ /* 0x010fca00078e0204 */
[----:B------:R-:W1:Y:S04]  /*69cd0*/  LDSM.16.M88.4 R4, [R0] ;  /* 0x000000000004783b */ /* 0x000e680000000200 */
[----:B------:R-:W2:Y:S04]  /*69ce0*/  LDSM.16.M88.4 R8, [R0+0x4000] ;  /* 0x004000000008783b */ /* 0x000ea80000000200 */
[----:B------:R-:W-:Y:S04]  /*69cf0*/  LDSM.16.M88.4 R96, [R0+0x20000] ;  /* 0x020000000060783b */ /* 0x000fe80000000200 */
[----:B------:R-:W-:Y:S04]  /*69d00*/  LDSM.16.M88.4 R120, [R0+0x38000] ;  /* 0x038000000078783b */ /* 0x000fe80000000200 */
[----:B-1----:R-:W-:Y:S04]  /*69d10*/  STL [R1+0x4dc0], R6 ;  /* 0x004dc00601007387 */ /* 0x002fe80000100800 */
[----:B------:R-:W-:Y:S04]  /*69d20*/  STL [R1+0x4dbc], R7 ;  /* 0x004dbc0701007387 */ /* 0x000fe80000100800 */
[----:B--2---:R-:W-:Y:S04]  /*69d30*/  STL [R1+0x4dc4], R10 ;  /* 0x004dc40a01007387 */ /* 0x004fe80000100800 */
[----:B------:R-:W-:Y:S04]  /*69d40*/  STL.64 [R1+0x570], R32 ;  /* 0x0005702001007387 */ /* 0x000fe80000100a00 */
[----:B------:R3:W-:Y:S02]  /*69d50*/  STL.64 [R1+0x578], R34 ;  /* 0x0005782201007387 */ /* 0x0007e40000100a00 */
[C---:B---3--:R-:W-:Y:S02]  /*69d60*/  HMMA.1688.F32.TF32 R32, R100.reuse, R14, R232 ;  /* 0x0000000e6420723c */ /* 0x048fe400000810e8 */
[----:B------:R-:W-:Y:S05]  /*69d70*/  STL [R1+0x4db8], R11 ;  /* 0x004db80b01007387 */ /* 0x000fea0000100800 */
[----:B------:R-:W-:Y:S01]  /*69d80*/  IMAD.MOV.U32 R234, RZ, RZ, R13 ;  /* 0x000000ffffea7224 */ /* 0x000fe200078e000d */
[----:B------:R-:W-:Y:S01]  /*69d90*/  MOV R235, R12 ;  /* 0x0000000c00eb7202 */ /* 0x000fe20000000f00 */
[----:B------:R-:W-:Y:S01]  /*69da0*/  IMAD.MOV.U32 R232, RZ, RZ, R17 ;  /* 0x000000ffffe87224 */ /* 0x000fe200078e0011 */
[----:B------:R-:W1:Y:S01]  /*69db0*/  LDSM.16.M88.4 R12, [R0+0x8000] ;  /* 0x00800000000c783b */ /* 0x000e620000000200 */
[----:B------:R-:W-:Y:S11]  /*69dc0*/  IMAD.MOV.U32 R233, RZ, RZ, R16 ;  /* 0x000000ffffe97224 */ /* 0x000ff600078e0010 */
[----:B------:R-:W-:Y:S01]  /*69dd0*/  @!UPT UIADD3 URZ, URZ, URZ, URZ ;  /* 0x0000003f3f3ff290 */ /* 0x000fe2000fffe03f */
[----:B------:R-:W-:Y:S04]  /*69de0*/  STL.64 [R1+0x4f0], R32 ;  /* 0x0004f02001007387 */ /* 0x000fe80000100a00 */
[----:B------:R2:W-:Y:S02]  /*69df0*/  STL.64 [R1+0x4f8], R34 ;  /* 0x0004f82201007387 */ /* 0x0005e40000100a00 */
[----:B--2---:R-:W-:Y:S02]  /*69e00*/  HMMA.1688.F32.TF32 R32, R100, R18, R244 ;  /* 0x000000126420723c */ /* 0x004fe400000810f4 */
[----:B------:R-:W2:Y:S04]  /*69e10*/  LDSM.16.M88.4 R16, [R0+0xc000] ;  /* 0x00c000000010783b */ /* 0x000ea80000000200 */
[----:B-1----:R-:W-:Y:S04]  /*69e20*/  STL [R1+0x4dcc], R14 ;  /* 0x004dcc0e01007387 */ /* 0x002fe80000100800 */
[----:B------:R-:W-:Y:S01]  /*69e30*/  STL [R1+0x4dc8], R15 ;  /* 0x004dc80f01007387 */ /* 0x000fe20000100800 */
[----:B------:R-:W-:-:S02]  /*69e40*/  IMAD.MOV.U32 R247, RZ, RZ, R25 ;  /* 0x000000fffff77224 */ /* 0x000fc400078e0019 */
[----:B------:R-:W-:Y:S02]  /*69e50*/  IMAD.MOV.U32 R245, RZ, RZ, R29 ;  /* 0x000000fffff57224 */ /* 0x000fe400078e001d */
[----:B------:R-:W-:Y:S02]  /*69e60*/  IMAD.MOV.U32 R246, RZ, RZ, R28 ;  /* 0x000000fffff67224 */ /* 0x000fe400078e001c */
[----:B------:R-:W-:Y:S01]  /*69e70*/  LDSM.16.M88.4 R28, [R0+0x18000] ;  /* 0x01800000001c783b */ /* 0x000fe20000000200 */
[----:B------:R-:W-:-:S03]  /*69e80*/  IMAD.MOV.U32 R244, RZ, RZ, R68 ;  /* 0x000000fffff47224 */ /* 0x000fc600078e0044 */
[----:B------:R-:W-:Y:S04]  /*69e90*/  LDSM.16.M88.4 R68, [R0+0x1c000] ;  /* 0x01c000000044783b */ /* 0x000fe80000000200 */
[----:B--2---:R-:W-:Y:S04]  /*69ea0*/  STL [R1+0x4db4], R18 ;  /* 0x004db41201007387 */ /* 0x004fe80000100800 */
[----:B------:R-:W-:Y:S04]  /*69eb0*/  STL.64 [R1+0x480], R32 ;  /* 0x0004802001007387 */ /* 0x000fe80000100a00 */
[----:B------:R1:W-:Y:S02]  /*69ec0*/  STL.64 [R1+0x488], R34 ;  /* 0x0004882201007387 */ /* 0x0003e40000100a00 */
[----:B-1----:R-:W-:Y:S07]  /*69ed0*/  HMMA.1688.F32.TF32 R32, R100, R22, R248 ;  /* 0x000000166420723c */ /* 0x002fee00000810f8 */
[----:B------:R-:W-:Y:S01]  /*69ee0*/  MOV R249, R21 ;  /* 0x0000001500f97202 */ /* 0x000fe20000000f00 */
[----:B------:R-:W-:-:S02]  /*69ef0*/  IMAD.MOV.U32 R250, RZ, RZ, R20 ;  /* 0x000000fffffa7224 */ /* 0x000fc400078e0014 */
[----:B------:R-:W1:Y:S01]  /*69f00*/  LDSM.16.M88.4 R20, [R0+0x10000] ;  /* 0x010000000014783b */ /* 0x000e620000000200 */
[----:B------:R-:W-:-:S03]  /*69f10*/  IMAD.MOV.U32 R248, RZ, RZ, R24 ;  /* 0x000000fffff87224 */ /* 0x000fc600078e0018 */
[----:B------:R-:W2:Y:S04]  /*69f20*/  LDSM.16.M88.4 R24, [R0+0x14000] ;  /* 0x014000000018783b */ /* 0x000ea80000000200 */
[----:B------:R-:W-:Y:S05]  /*69f30*/  STL [R1+0x4db0], R19 ;  /* 0x004db01301007387 */ /* 0x000fea0000100800 */
[----:B------:R-:W-:Y:S04]  /*69f40*/  STL.64 [R1+0x450], R32 ;  /* 0x0004502001007387 */ /* 0x000fe80000100a00 */
[----:B------:R3:W-:Y:S02]  /*69f50*/  STL.64 [R1+0x458], R34 ;  /* 0x0004582201007387 */ /* 0x0007e40000100a00 */
[----:B---3--:R-:W-:Y:S02]  /*69f60*/  HMMA.1688.F32.TF32 R32, R100, R106, R232 ;  /* 0x0000006a6420723c */ /* 0x008fe400000810e8 */
[----:B------:R-:W3:Y:S04]  /*69f70*/  LDSM.16.M88.4 R100, [R0+0x24000] ;  /* 0x024000000064783b */ /* 0x000ee80000000200 */
[----:B-1----:R-:W-:Y:S04]  /*69f80*/  STL [R1+0x4dd4], R22 ;  /* 0x004dd41601007387 */ /* 0x002fe80000100800 */
[----:B------:R-:W-:Y:S04]  /*69f90*/  STL [R1+0x4dd0], R23 ;  /* 0x004dd01701007387 */ /* 0x000fe80000100800 */
[----:B--2---:R-:W-:Y:S04]  /*69fa0*/  STL [R1+0x4ddc], R26 ;  /* 0x004ddc1a01007387 */ /* 0x004fe80000100800 */
[----:B------:R-:W-:Y:S04]  /*69fb0*/  STL [R1+0x4dd8], R27 ;  /* 0x004dd81b01007387 */ /* 0x000fe80000100800 */
[----:B------:R-:W-:Y:S04]  /*69fc0*/  STL [R1+0x4de4], R30 ;  /* 0x004de41e01007387 */ /* 0x000fe80000100800 */
[----:B------:R-:W-:Y:S04]  /*69fd0*/  STL [R1+0x4de0], R31 ;  /* 0x004de01f01007387 */ /* 0x000fe80000100800 */
[----:B------:R-:W-:Y:S01]  /*69fe0*/  STL [R1+0x4dec], R70 ;  /* 0x004dec4601007387 */ /* 0x000fe20000100800 */
[----:B------:R-:W-:-:S03]  /*69ff0*/  IMAD.MOV.U32 R251, RZ, RZ, R2 ;  /* 0x000000fffffb7224 */ /* 0x000fc600078e0002 */
[----:B------:R-:W-:Y:S01]  /*6a000*/  STL [R1+0x4de8], R71 ;  /* 0x004de84701007387 */ /* 0x000fe20000100800 */
[----:B------:R-:W-:-:S03]  /*6a010*/  IMAD.MOV.U32 R2, RZ, RZ, R35 ;  /* 0x000000ffff027224 */ /* 0x000fc600078e0023 */
[----:B------:R-:W-:Y:S04]  /*6a020*/  STL [R1+0x4df4], R98 ;  /* 0x004df46201007387 */ /* 0x000fe80000100800 */
[----:B------:R-:W-:Y:S04]  /*6a030*/  STL [R1+0x4df0], R99 ;  /* 0x004df06301007387 */ /* 0x000fe80000100800 */
[----:B------:R-:W-:Y:S04]  /*6a040*/  STL.64 [R1+0x410], R32 ;  /* 0x0004102001007387 */ /* 0x000fe80000100a00 */
[----:B------:R1:W-:Y:S01]  /*6a050*/  STL [R1+0x418], R34 ;  /* 0x0004182201007387 */ /* 0x0003e20000100800 */
[----:B------:R-:W-:Y:S01]  /*6a060*/  MOV R234, R113 ;  /* 0x0000007100ea7202 */ /* 0x000fe20000000f00 */
[----:B------:R-:W-:-:S02]  /*6a070*/  IMAD.MOV.U32 R235, RZ, RZ, R112 ;  /* 0x000000ffffeb7224 */ /* 0x000fc400078e0070 */
[----:B------:R-:W-:Y:S01]  /*6a080*/  LDSM.16.M88.4 R112, [R0+0x30000] ;  /* 0x030000000070783b */ /* 0x000fe20000000200 */
[----:B-1----:R-:W-:Y:S01]  /*6a090*/  HMMA.1688.F32.TF32 R32, R216, R4, R244 ;  /* 0x00000004d820723c */ /* 0x002fe200000810f4 */
[----:B------:R-:W-:-:S06]  /*6a0a0*/  IMAD.MOV.U32 R232, RZ, RZ, R117 ;  /* 0x000000ffffe87224 */ /* 0x000fcc00078e0075 */
[----:B------:R-:W-:Y:S02]  /*6a0b0*/  IMAD.MOV.U32 R246, RZ, RZ, R105 ;  /* 0x000000fffff67224 */ /* 0x000fe400078e0069 */
[----:B------:R-:W-:Y:S02]  /*6a0c0*/  IMAD.MOV.U32 R247, RZ, RZ, R104 ;  /* 0x000000fffff77224 */ /* 0x000fe400078e0068 */
[----:B------:R-:W1:Y:S01]  /*6a0d0*/  LDSM.16.M88.4 R104, [R0+0x28000] ;  /* 0x028000000068783b */ /* 0x000e620000000200 */
[----:B------:R-:W-:Y:S02]  /*6a0e0*/  IMAD.MOV.U32 R244, RZ, RZ, R109 ;  /* 0x000000fffff47224 */ /* 0x000fe400078e006d */
[----:B------:R-:W-:Y:S02]  /*6a0f0*/  IMAD.MOV.U32 R245, RZ, RZ, R108 ;  /* 0x000000fffff57224 */ /* 0x000fe400078e006c */
[----:B------:R-:W2:Y:S01]  /*6a100*/  LDSM.16.M88.4 R108, [R0+0x2c000] ;  /* 0x02c00000006c783b */ /* 0x000ea20000000200 */
[----:B------:R-:W-:-:S03]  /*6a110*/  IMAD.MOV.U32 R233, RZ, RZ, R116 ;  /* 0x000000ffffe97224 */ /* 0x000fc600078e0074 */
[----:B------:R-:W4:Y:S04]  /*6a120*/  LDSM.16.M88.4 R116, [R0+0x34000] ;  /* 0x034000000074783b */ /* 0x000f280000000200 */
[----:B------:R3:W-:Y:S04]  /*6a130*/  STL [R1+0x4f10], R2 ;  /* 0x004f100201007387 */ /* 0x0007e80000100800 */
[----:B---3--:R-:W3:Y:S04]  /*6a140*/  LDL R2, [R1+0xb30] ;  /* 0x000b300001027983 */ /* 0x008ee80000100800 */
[----:B------:R-:W-:Y:S04]  /*6a150*/  STL [R1+0x4dfc], R102 ;  /* 0x004dfc6601007387 */ /* 0x000fe80000100800 */
[----:B------:R-:W-:Y:S04]  /*6a160*/  STL [R1+0x4df8], R103 ;  /* 0x004df86701007387 */ /* 0x000fe80000100800 */
[----:B------:R-:W-:Y:S04]  /*6a170*/  STL.64 [R1+0x440], R32 ;  /* 0x0004402001007387 */ /* 0x000fe80000100a00 */
[----:B------:R1:W-:Y:S02]  /*6a180*/  STL.64 [R1+0x448], R34 ;  /* 0x0004482201007387 */ /* 0x0003e40000100a00 */
[----:B-1----:R-:W-:Y:S02]  /*6a190*/  HMMA.1688.F32.TF32 R32, R216, R8, R248 ;  /* 0x00000008d820723c */ /* 0x002fe400000810f8 */
[----:B------:R-:W-:Y:S04]  /*6a1a0*/  STL [R1+0x4e04], R106 ;  /* 0x004e046a01007387 */ /* 0x000fe80000100800 */
[----:B------:R-:W-:Y:S04]  /*6a1b0*/  STL [R1+0x4e00], R107 ;  /* 0x004e006b01007387 */ /* 0x000fe80000100800 */
[----:B--2---:R-:W-:Y:S04]  /*6a1c0*/  STL [R1+0x4e0c], R110 ;  /* 0x004e0c6e01007387 */ /* 0x004fe80000100800 */
[----:B------:R-:W-:Y:S04]  /*6a1d0*/  STL [R1+0x4e08], R111 ;  /* 0x004e086f01007387 */ /* 0x000fe80000100800 */
[----:B------:R-:W-:Y:S04]  /*6a1e0*/  STL [R1+0x4e14], R114 ;  /* 0x004e147201007387 */ /* 0x000fe80000100800 */
[----:B------:R-:W-:Y:S04]  /*6a1f0*/  STL [R1+0x4e10], R115 ;  /* 0x004e107301007387 */ /* 0x000fe80000100800 */
[----:B----4-:R-:W-:Y:S04]  /*6a200*/  STL [R1+0x4e1c], R118 ;  /* 0x004e1c7601007387 */ /* 0x010fe80000100800 */
[----:B------:R-:W-:Y:S04]  /*6a210*/  STL [R1+0x4e18], R119 ;  /* 0x004e187701007387 */ /* 0x000fe80000100800 */
[----:B------:R-:W-:Y:S04]  /*6a220*/  STL [R1+0x4e24], R122 ;  /* 0x004e247a01007387 */ /* 0x000fe80000100800 */
[----:B------:R-:W-:Y:S04]  /*6a230*/  STL [R1+0x4e20], R123 ;  /* 0x004e207b01007387 */ /* 0x000fe80000100800 */
[----:B------:R-:W2:Y:S04]  /*6a240*/  LDL.LU R248, [R1+0xf00] ;  /* 0x000f000001f87983 */ /* 0x000ea80000300800 */
[----:B------:R-:W-:Y:S04]  /*6a250*/  STL.64 [R1+0x470], R32 ;  /* 0x0004702001007387 */ /* 0x000fe80000100a00 */
[----:B------:R1:W-:Y:S04]  /*6a260*/  STL.64 [R1+0x478], R34 ;  /* 0x0004782201007387 */ /* 0x0003e80000100a00 */
[----:B------:R-:W2:Y:S01]  /*6a270*/  LDL.LU R249, [R1+0xf04] ;  /* 0x000f040001f97983 */ /* 0x000ea20000300800 */
[----:B------:R-:W-:Y:S01]  /*6a280*/  MOV R250, R125 ;  /* 0x0000007d00fa7202 */ /* 0x000fe20000000f00 */
[----:B------:R-:W-:-:S02]  /*6a290*/  IMAD.MOV.U32 R251, RZ, RZ, R124 ;  /* 0x000000fffffb7224 */ /* 0x000fc400078e007c */
[----:B------:R-:W4:Y:S01]  /*6a2a0*/  LDSM.16.M88.4 R124, [R0+0x3c000] ;  /* 0x03c00000007c783b */ /* 0x000f220000000200 */
[----:B-1----:R-:W-:Y:S03]  /*6a2b0*/  HMMA.1688.F32.TF32 R32, R216, R12, R232 ;  /* 0x0000000cd820723c */ /* 0x002fe600000810e8 */
[----:B----4-:R-:W-:Y:S04]  /*6a2c0*/  STL [R1+0x4e2c], R126 ;  /* 0x004e2c7e01007387 */ /* 0x010fe80000100800 */
[----:B------:R1:W-:Y:S04]  /*6a2d0*/  STL [R1+0x4e28], R127 ;  /* 0x004e287f01007387 */ /* 0x0003e80000100800 */
[----:B------:R-:W-:Y:S04]  /*6a2e0*/  STL [R1+0x48a8], R0 ;  /* 0x0048a80001007387 */ /* 0x000fe80000100800 */
[----:B------:R-:W4:Y:S04]  /*6a2f0*/  LDL.LU R232, [R1+0xef0] ;  /* 0x000ef00001e87983 */ /* 0x000f280000300800 */
[----:B------:R-:W4:Y:S04]  /*6a300*/  LDL.LU R233, [R1+0xef4] ;  /* 0x000ef40001e97983 */ /* 0x000f280000300800 */
[----:B------:R-:W4:Y:S04]  /*6a310*/  LDL.LU R234, [R1+0xef8] ;  /* 0x000ef80001ea7983 */ /* 0x000f280000300800 */
[----:B------:R-:W4:Y:S01]  /*6a320*/  LDL.LU R235, [R1+0xefc] ;  /* 0x000efc0001eb7983 */ /* 0x000f220000300800 */
[----:B------:R-:W-:-:S02]  /*6a330*/  IMAD.MOV.U32 R110, RZ, RZ, R35 ;  /* 0x000000ffff6e7224 */ /* 0x000fc400078e0023 */
[----:B------:R-:W-:Y:S02]  /*6a340*/  IMAD.MOV.U32 R115, RZ, RZ, R34 ;  /* 0x000000ffff737224 */ /* 0x000fe400078e0022 */
[----:B------:R-:W-:Y:S02]  /*6a350*/  IMAD.MOV.U32 R114, RZ, RZ, R33 ;  /* 0x000000ffff727224 */ /* 0x000fe400078e0021 */
[----:B------:R-:W-:Y:S01]  /*6a360*/  IMAD.MOV.U32 R119, RZ, RZ, R32 ;  /* 0x000000ffff777224 */ /* 0x000fe200078e0020 */
[----:B------:R-:W-:Y:S01]  /*6a370*/  STL [R1+0x4e3c], R110 ;  /* 0x004e3c6e01007387 */ /* 0x000fe20000100800 */
[----:B------:R-:W-:Y:S03]  /*6a380*/  HMMA.1688.F32.TF32 R32, R216, R16, R244 ;  /* 0x00000010d820723c */ /* 0x000fe600000810f4 */
[----:B------:R1:W-:Y:S04]  /*6a390*/  STL [R1+0x4e38], R115 ;  /* 0x004e387301007387 */ /* 0x0003e80000100800 */
[----:B------:R-:W-:Y:S04]  /*6a3a0*/  STL [R1+0x4e34], R114 ;  /* 0x004e347201007387 */ /* 0x000fe80000100800 */
[----:B------:R1:W-:Y:S04]  /*6a3b0*/  STL [R1+0x4e30], R119 ;  /* 0x004e307701007387 */ /* 0x0003e80000100800 */
[----:B------:R-:W4:Y:S04]  /*6a3c0*/  LDL.LU R244, [R1+0xee0] ;  /* 0x000ee00001f47983 */ /* 0x000f280000300800 */
[----:B------:R-:W4:Y:S04]  /*6a3d0*/  LDL.LU R245, [R1+0xee4] ;  /* 0x000ee40001f57983 */ /* 0x000f280000300800 */
[----:B------:R-:W4:Y:S04]  /*6a3e0*/  LDL.LU R246, [R1+0xee8] ;  /* 0x000ee80001f67983 */ /* 0x000f280000300800 */
[----:B------:R-:W4:Y:S01]  /*6a3f0*/  LDL.LU R247, [R1+0xeec] ;  /* 0x000eec0001f77983 */ /* 0x000f220000300800 */
[----:B------:R-:W-:-:S02]  /*6a400*/  IMAD.MOV.U32 R118, RZ, RZ, R35 ;  /* 0x000000ffff767224 */ /* 0x000fc400078e0023 */
[----:B------:R-:W-:Y:S01]  /*6a410*/  IMAD.MOV.U32 R123, RZ, RZ, R34 ;  /* 0x000000ffff7b7224 */ /* 0x000fe200078e0022 */
[----:B-1----:R-:W-:Y:S01]  /*6a420*/  MOV R127, R32 ;  /* 0x00000020007f7202 */ /* 0x002fe20000000f00 */
[----:B------:R-:W-:Y:S01]  /*6a430*/  IMAD.MOV.U32 R122, RZ, RZ, R33 ;  /* 0x000000ffff7a7224 */ /* 0x000fe200078e0021 */
[----:B------:R-:W-:Y:S04]  /*6a440*/  STL [R1+0x4e4c], R118 ;  /* 0x004e4c7601007387 */ /* 0x000fe80000100800 */
[----:B------:R-:W-:Y:S04]  /*6a450*/  STL [R1+0x4e48], R123 ;  /* 0x004e487b01007387 */ /* 0x000fe80000100800 */
[----:B------:R-:W-:Y:S04]  /*6a460*/  STL [R1+0x4e44], R122 ;  /* 0x004e447a01007387 */ /* 0x000fe80000100800 */
[----:B------:R1:W-:Y:S04]  /*6a470*/  STL [R1+0x4e40], R127 ;  /* 0x004e407f01007387 */ /* 0x0003e80000100800 */
[----:B---3--:R-:W-:Y:S04]  /*6a480*/  LDS R240, [R2+0x84000] ;  /* 0x0840000002f07984 */ /* 0x008fe80000000800 */
[----:B------:R-:W3:Y:S01]  /*6a490*/  LDS R242, [R2+0x85000] ;  /* 0x0850000002f27984 */ /* 0x000ee20000000800 */
[----:B--2---:R-:W-:Y:S03]  /*6a4a0*/  HMMA.1688.F32.TF32 R32, R216, R20, R248 ;  /* 0x00000014d820723c */ /* 0x004fe600000810f8 */
[----:B------:R-:W2:Y:S04]  /*6a4b0*/  LDL.LU R248, [R1+0xed0] ;  /* 0x000ed00001f87983 */ /* 0x000ea80000300800 */
[----:B------:R-:W2:Y:S04]  /*6a4c0*/  LDL.LU R249, [R1+0xed4] ;  /* 0x000ed40001f97983 */ /* 0x000ea80000300800 */
[----:B------:R-:W2:Y:S04]  /*6a4d0*/  LDL.LU R250, [R1+0xed8] ;  /* 0x000ed80001fa7983 */ /* 0x000ea80000300800 */
[----:B------:R-:W2:Y:S09]  /*6a4e0*/  LDL.LU R251, [R1+0xedc] ;  /* 0x000edc0001fb7983 */ /* 0x000eb20000300800 */
[----:B------:R-:W-:Y:S01]  /*6a4f0*/  IMAD.MOV.U32 R115, RZ, RZ, R32 ;  /* 0x000000ffff737224 */ /* 0x000fe200078e0020 */
[----:B------:R-:W-:Y:S01]  /*6a500*/  MOV R119, R34 ;  /* 0x0000002200777202 */ /* 0x000fe20000000f00 */
[----:B------:R-:W-:-:S02]  /*6a510*/  IMAD.MOV.U32 R114, RZ, RZ, R33 ;  /* 0x000000ffff727224 */ /* 0x000fc400078e0021 */
[----:B------:R-:W-:-:S05]  /*6a520*/  IMAD.MOV.U32 R126, RZ, RZ, R35 ;  /* 0x000000ffff7e7224 */ /* 0x000fca00078e0023 */
[----:B------:R-:W-:Y:S04]  /*6a530*/  STL [R1+0x4e5c], R126 ;  /* 0x004e5c7e01007387 */ /* 0x000fe80000100800 */
[----:B------:R1:W-:Y:S04]  /*6a540*/  STL [R1+0x4e58], R119 ;  /* 0x004e587701007387 */ /* 0x0003e80000100800 */
[----:B------:R-:W-:Y:S04]  /*6a550*/  STL [R1+0x4e54], R114 ;  /* 0x004e547201007387 */ /* 0x000fe80000100800 */
[----:B------:R1:W-:Y:S01]  /*6a560*/  STL [R1+0x4e50], R115 ;  /* 0x004e507301007387 */ /* 0x0003e20000100800 */
[----:B----4-:R-:W-:Y:S03]  /*6a570*/  HMMA.1688.F32.TF32 R32, R216, R24, R232 ;  /* 0x00000018d820723c */ /* 0x010fe600000810e8 */
[----:B------:R-:W4:Y:S04]  /*6a580*/  LDL.LU R232, [R1+0xec0] ;  /* 0x000ec00001e87983 */ /* 0x000f280000300800 */
[----:B------:R-:W4:Y:S04]  /*6a590*/  LDL.LU R233, [R1+0xec4] ;  /* 0x000ec40001e97983 */ /* 0x000f280000300800 */
[----:B------:R-:W4:Y:S04]  /*6a5a0*/  LDL.LU R234, [R1+0xec8] ;  /* 0x000ec80001ea7983 */ /* 0x000f280000300800 */
[----:B------:R-:W4:Y:S09]  /*6a5b0*/  LDL.LU R235, [R1+0xecc] ;  /* 0x000ecc0001eb7983 */ /* 0x000f320000300800 */
[----:B------:R-:W-:-:S02]  /*6a5c0*/  IMAD.MOV.U32 R110, RZ, RZ, R35 ;  /* 0x000000ffff6e7224 */ /* 0x000fc400078e0023 */
[----:B-1----:R-:W-:Y:S02]  /*6a5d0*/  IMAD.MOV.U32 R127, RZ, RZ, R34 ;  /* 0x000000ffff7f7224 */ /* 0x002fe400078e0022 */
[----:B------:R-:W-:Y:S02]  /*6a5e0*/  IMAD.MOV.U32 R122, RZ, RZ, R33 ;  /* 0x000000ffff7a7224 */ /* 0x000fe400078e0021 */
[----:B------:R-:W-:Y:S01]  /*6a5f0*/  IMAD.MOV.U32 R123, RZ, RZ, R32 ;  /* 0x000000ffff7b7224 */ /* 0x000fe200078e0020 */
[----:B------:R-:W-:Y:S04]  /*6a600*/  STL [R1+0x4e6c], R110 ;  /* 0x004e6c6e01007387 */ /* 0x000fe80000100800 */
[----:B------:R-:W-:Y:S01]  /*6a610*/  STL [R1+0x4e68], R127 ;  /* 0x004e687f01007387 */ /* 0x000fe20000100800 */
[----:B------:R-:W-:Y:S03]  /*6a620*/  HMMA.1688.F32.TF32 R32, R216, R28, R244 ;  /* 0x0000001cd820723c */ /* 0x000fe600000810f4 */
[----:B------:R-:W-:Y:S04]  /*6a630*/  STL [R1+0x4e64], R122 ;  /* 0x004e647a01007387 */ /* 0x000fe80000100800 */
[----:B------:R1:W-:Y:S04]  /*6a640*/  STL [R1+0x4e60], R123 ;  /* 0x004e607b01007387 */ /* 0x0003e80000100800 */
[----:B------:R-:W3:Y:S04]  /*6a650*/  LDL.LU R244, [R1+0x1510] ;  /* 0x0015100001f47983 */ /* 0x000ee80000300800 */
[----:B------:R-:W3:Y:S04]  /*6a660*/  LDL.LU R245, [R1+0x1514] ;  /* 0x0015140001f57983 */ /* 0x000ee80000300800 */
[----:B------:R-:W3:Y:S04]  /*6a670*/  LDL.LU R246, [R1+0x1518] ;  /* 0x0015180001f67983 */ /* 0x000ee80000300800 */
[----:B------:R-:W3:Y:S01]  /*6a680*/  LDL.LU R247, [R1+0x151c] ;  /* 0x00151c0001f77983 */ /* 0x000ee20000300800 */
[----:B------:R-:W-:-:S02]  /*6a690*/  IMAD.MOV.U32 R102, RZ, RZ, R35 ;  /* 0x000000ffff667224 */ /* 0x000fc400078e0023 */
[----:B------:R-:W-:Y:S01]  /*6a6a0*/  IMAD.MOV.U32 R107, RZ, RZ, R34 ;  /* 0x000000ffff6b7224 */ /* 0x000fe200078e0022 */
[----:B------:R-:W-:Y:S01]  /*6a6b0*/  MOV R111, R32 ;  /* 0x00000020006f7202 */ /* 0x000fe20000000f00 */
[----:B------:R-:W-:Y:S01]  /*6a6c0*/  IMAD.MOV.U32 R106, RZ, RZ, R33 ;  /* 0x000000ffff6a7224 */ /* 0x000fe200078e0021 */
[----:B------:R-:W-:Y:S04]  /*6a6d0*/  STL [R1+0x4e7c], R102 ;  /* 0x004e7c6601007387 */ /* 0x000fe80000100800 */
[----:B------:R1:W-:Y:S04]  /*6a6e0*/  STL [R1+0x4e78], R107 ;  /* 0x004e786b01007387 */ /* 0x0003e80000100800 */
[----:B------:R-:W-:Y:S04]  /*6a6f0*/  STL [R1+0x4e74], R106 ;  /* 0x004e746a01007387 */ /* 0x000fe80000100800 */
[----:B------:R1:W-:Y:S01]  /*6a700*/  STL [R1+0x4e70], R111 ;  /* 0x004e706f01007387 */ /* 0x0003e20000100800 */
        /* <DEDUP_REMOVED lines=11> */
[----:B------:R1:W-:Y:S04]  /*6a7c0*/  STL [R1+0x4e84], R114 ;  /* 0x004e847201007387 */ /* 0x0003e80000100800 */
[----:B------:R1:W-:Y:S04]  /*6a7d0*/  STL [R1+0x4e80], R119 ;  /* 0x004e807701007387 */ /* 0x0003e80000100800 */
[----:B------:R-:W2:Y:S04]  /*6a7e0*/  LDL.LU R228, [R1+0x14f0] ;  /* 0x0014f00001e47983 */ /* 0x000ea80000300800 */
[----:B------:R-:W2:Y:S04]  /*6a7f0*/  LDL.LU R229, [R1+0x14f4] ;  /* 0x0014f40001e57983 */ /* 0x000ea80000300800 */
[----:B------:R-:W2:Y:S04]  /*6a800*/  LDL.LU R230, [R1+0x14f8] ;  /* 0x0014f80001e67983 */ /* 0x000ea80000300800 */
[----:B------:R-:W2:Y:S01]  /*6a810*/  LDL.LU R231, [R1+0x14fc] ;  /* 0x0014fc0001e77983 */ /* 0x000ea20000300800 */
[----:B----4-:R-:W-:Y:S11]  /*6a820*/  HMMA.1688.F32.TF32 R32, R216, R96, R232 ;  /* 0x00000060d820723c */ /* 0x010ff600000810e8 */
[----:B------:R-:W-:Y:S11]  /*6a830*/  @!UPT UIADD3 URZ, URZ, URZ, URZ ;  /* 0x0000003f3f3ff290 */ /* 0x000ff6000fffe03f */
[----:B------:R-:W-:Y:S02]  /*6a840*/  @!UPT UIADD3 URZ, URZ, URZ, URZ ;  /* 0x0000003f3f3ff290 */ /* 0x000fe4000fffe03f */
        /* <DEDUP_REMOVED lines=8> */
[----:B------:R3:W-:Y:S04]  /*6a8d0*/  STL [R1+0x4e90], R103 ;  /* 0x004e906701007387 */ /* 0x0007e80000100800 */
[----:B------:R-:W4:Y:S04]  /*6a8e0*/  LDL.LU R232, [R1+0x14e0] ;  /* 0x0014e00001e87983 */ /* 0x000f280000300800 */
[----:B------:R-:W4:Y:S04]  /*6a8f0*/  LDL.LU R233, [R1+0x14e4] ;  /* 0x0014e40001e97983 */ /* 0x000f280000300800 */
[----:B------:R-:W4:Y:S04]  /*6a900*/  LDL.LU R234, [R1+0x14e8] ;  /* 0x0014e80001ea7983 */ /* 0x000f280000300800 */
[----:B------:R-:W4:Y:S01]  /*6a910*/  LDL.LU R235, [R1+0x14ec] ;  /* 0x0014ec0001eb7983 */ /* 0x000f220000300800 */
[----:B------:R-:W-:-:S02]  /*6a920*/  IMAD.MOV.U32 R126, RZ, RZ, R35 ;  /* 0x000000ffff7e7224 */ /* 0x000fc400078e0023 */
[----:B-1----:R-:W-:Y:S01]  /*6a930*/  IMAD.MOV.U32 R123, RZ, RZ, R34 ;  /* 0x000000ffff7b7224 */ /* 0x002fe200078e0022 */
[----:B------:R-:W-:Y:S01]  /*6a940*/  MOV R127, R32 ;  /* 0x00000020007f7202 */ /* 0x000fe20000000f00 */
[----:B------:R-:W-:Y:S01]  /*6a950*/  IMAD.MOV.U32 R122, RZ, RZ, R33 ;  /* 0x000000ffff7a7224 */ /* 0x000fe200078e0021 */
[----:B------:R-:W-:Y:S04]  /*6a960*/  STL [R1+0x4eac], R126 ;  /* 0x004eac7e01007387 */ /* 0x000fe80000100800 */
[----:B------:R1:W-:Y:S04]  /*6a970*/  STL [R1+0x4ea8], R123 ;  /* 0x004ea87b01007387 */ /* 0x0003e80000100800 */
[----:B------:R1:W-:Y:S04]  /*6a980*/  STL [R1+0x4ea4], R122 ;  /* 0x004ea47a01007387 */ /* 0x0003e80000100800 */
[----:B------:R1:W-:Y:S04]  /*6a990*/  STL [R1+0x4ea0], R127 ;  /* 0x004ea07f01007387 */ /* 0x0003e80000100800 */
[----:B------:R-:W3:Y:S04]  /*6a9a0*/  LDL.LU R244, [R1+0x14d0] ;  /* 0x0014d00001f47983 */ /* 0x000ee80000300800 */
[----:B------:R-:W3:Y:S04]  /*6a9b0*/  LDL.LU R245, [R1+0x14d4] ;  /* 0x0014d40001f57983 */ /* 0x000ee80000300800 */
[----:B------:R-:W3:Y:S04]  /*6a9c0*/  LDL.LU R246, [R1+0x14d8] ;  /* 0x0014d80001f67983 */ /* 0x000ee80000300800 */
[----:B------:R-:W3:Y:S01]  /*6a9d0*/  LDL.LU R247, [R1+0x14dc] ;  /* 0x0014dc0001f77983 */ /* 0x000ee20000300800 */
        /* <DEDUP_REMOVED lines=8> */
[----:B------:R-:W-:Y:S02]  /*6aa60*/  IMAD.MOV.U32 R110, RZ, RZ, R35 ;  /* 0x000000ffff6e7224 */ /* 0x000fe400078e0023 */
[C---:B------:R-:W-:Y:S11]  /*6aa70*/  HMMA.1688.F32.TF32 R32, R216.reuse, R108, R228 ;  /* 0x0000006cd820723c */ /* 0x040ff600000810e4 */
[----:B------:R-:W-:Y:S11]  /*6aa80*/  @!UPT UIADD3 URZ, URZ, URZ, URZ ;  /* 0x0000003f3f3ff290 */ /* 0x000ff6000fffe03f */
[----:B------:R-:W-:Y:S02]  /*6aa90*/  @!UPT UIADD3 URZ, URZ, URZ, URZ ;  /* 0x0000003f3f3ff290 */ /* 0x000fe4000fffe03f */
[----:B------:R-:W-:Y:S02]  /*6aaa0*/  IMAD.MOV.U32 R71, RZ, RZ, R32 ;  /* 0x000000ffff477224 */ /* 0x000fe400078e0020 */
[----:B------:R-:W-:Y:S02]  /*6aab0*/  IMAD.MOV.U32 R30, RZ, RZ, R33 ;  /* 0x000000ffff1e7224 */ /* 0x000fe400078e0021 */
[----:B------:R-:W-:Y:S02]  /*6aac0*/  IMAD.MOV.U32 R31, RZ, RZ, R34 ;  /* 0x000000ffff1f7224 */ /* 0x000fe400078e0022 */
[----:B------:R-:W-:Y:S01]  /*6aad0*/  IMAD.MOV.U32 R26, RZ, RZ, R35 ;  /* 0x000000ffff1a7224 */ /* 0x000fe200078e0023 */
[----:B------:R-:W-:Y:S04]  /*6aae0*/  STL [R1+0x4ebc], R110 ;  /* 0x004ebc6e01007387 */ /* 0x000fe80000100800 */
[----:B------:R1:W-:Y:S04]  /*6aaf0*/  STL [R1+0x4eb8], R111 ;  /* 0x004eb86f01007387 */ /* 0x0003e80000100800 */
[----:B------:R-:W-:Y:S04]  /*6ab00*/  STL [R1+0x4eb4], R106 ;  /* 0x004eb46a01007387 */ /* 0x000fe80000100800 */
[----:B------:R1:W-:Y:S01]  /*6ab10*/  STL [R1+0x4eb0], R107 ;  /* 0x004eb06b01007387 */ /* 0x0003e20000100800 */
[----:B----4-:R-:W-:Y:S03]  /*6ab20*/  HMMA.1688.F32.TF32 R32, R216, R112, R232 ;  /* 0x00000070d820723c */ /* 0x010fe600000810e8 */
[----:B------:R-:W-:Y:S04]  /*6ab30*/  STL [R1+0x4ecc], R26 ;  /* 0x004ecc1a01007387 */ /* 0x000fe80000100800 */
[----:B------:R4:W-:Y:S04]  /*6ab40*/  STL [R1+0x4ec8], R31 ;  /* 0x004ec81f01007387 */ /* 0x0009e80000100800 */
[----:B------:R1:W-:Y:S04]  /*6ab50*/  STL [R1+0x4ec4], R30 ;  /* 0x004ec41e01007387 */ /* 0x0003e80000100800 */
[----:B------:R1:W-:Y:S04]  /*6ab60*/  STL [R1+0x4ec0], R71 ;  /* 0x004ec04701007387 */ /* 0x0003e80000100800 */
[----:B------:R-:W4:Y:S04]  /*6ab70*/  LDL.LU R224, [R1+0xeb0] ;  /* 0x000eb00001e07983 */ /* 0x000f280000300800 */
[----:B------:R-:W4:Y:S01]  /*6ab80*/  LDL.LU R225, [R1+0xeb4] ;  /* 0x000eb40001e17983 */ /* 0x000f220000300800 */
[----:B------:R-:W-:Y:S01]  /*6ab90*/  MOV R115, R32 ;  /* 0x0000002000737202 */ /* 0x000fe20000000f00 */
[----:B------:R-:W-:-:S02]  /*6aba0*/  IMAD.MOV.U32 R114, RZ, RZ, R33 ;  /* 0x000000ffff727224 */ /* 0x000fc400078e0021 */
[----:B------:R-:W4:Y:S01]  /*6abb0*/  LDL.LU R226, [R1+0xeb8] ;  /* 0x000eb80001e27983 */ /* 0x000f220000300800 */
[----:B------:R-:W-:Y:S02]  /*6abc0*/  IMAD.MOV.U32 R119, RZ, RZ, R34 ;  /* 0x000000ffff777224 */ /* 0x000fe400078e0022 */
[----:B------:R-:W-:Y:S01]  /*6abd0*/  IMAD.MOV.U32 R102, RZ, RZ, R35 ;  /* 0x000000ffff667224 */ /* 0x000fe200078e0023 */
[----:B------:R-:W4:Y:S01]  /*6abe0*/  LDL.LU R227, [R1+0xebc] ;  /* 0x000ebc0001e37983 */ /* 0x000f220000300800 */
[----:B---3--:R-:W-:Y:S03]  /*6abf0*/  HMMA.1688.F32.TF32 R32, R216, R116, R244 ;  /* 0x00000074d820723c */ /* 0x008fe600000810f4 */
[----:B------:R-:W-:Y:S04]  /*6ac00*/  STL [R1+0x4edc], R102 ;  /* 0x004edc6601007387 */ /* 0x000fe80000100800 */
[----:B------:R-:W-:Y:S04]  /*6ac10*/  STL [R1+0x4ed8], R119 ;  /* 0x004ed87701007387 */ /* 0x000fe80000100800 */
[----:B------:R-:W-:Y:S04]  /*6ac20*/  STL [R1+0x4ed4], R114 ;  /* 0x004ed47201007387 */ /* 0x000fe80000100800 */
[----:B------:R-:W-:Y:S09]  /*6ac30*/  STL [R1+0x4ed0], R115 ;  /* 0x004ed07301007387 */ /* 0x000ff20000100800 */
[----:B------:R-:W-:Y:S01]  /*6ac40*/  IMAD.MOV.U32 R118, RZ, RZ, R35 ;  /* 0x000000ffff767224 */ /* 0x000fe200078e0023 */
[----:B------:R-:W-:Y:S01]  /*6ac50*/  MOV R103, R34 ;  /* 0x0000002200677202 */ /* 0x000fe20000000f00 */
[----:B------:R-:W-:-:S02]  /*6ac60*/  IMAD.MOV.U32 R98, RZ, RZ, R33 ;  /* 0x000000ffff627224 */ /* 0x000fc400078e0021 */
[----:B------:R-:W-:Y:S01]  /*6ac70*/  IMAD.MOV.U32 R99, RZ, RZ, R32 ;  /* 0x000000ffff637224 */ /* 0x000fe200078e0020 */
[----:B------:R-:W-:Y:S04]  /*6ac80*/  STL [R1+0x4eec], R118 ;  /* 0x004eec7601007387 */ /* 0x000fe80000100800 */
[----:B------:R-:W-:Y:S04]  /*6ac90*/  STL [R1+0x4ee8], R103 ;  /* 0x004ee86701007387 */ /* 0x000fe80000100800 */
[----:B------:R-:W-:Y:S04]  /*6aca0*/  STL [R1+0x4ee4], R98 ;  /* 0x004ee46201007387 */ /* 0x000fe80000100800 */
[----:B------:R-:W-:Y:S04]  /*6acb0*/  STL [R1+0x4ee0], R99 ;  /* 0x004ee06301007387 */ /* 0x000fe80000100800 */
        /* <DEDUP_REMOVED lines=17> */
[----:B-1----:R-:W-:-:S02]  /*6add0*/  IMAD.MOV.U32 R123, RZ, RZ, R32 ;  /* 0x000000ffff7b7224 */ /* 0x002fc400078e0020 */
[----:B------:R-:W-:Y:S02]  /*6ade0*/  IMAD.MOV.U32 R122, RZ, RZ, R33 ;  /* 0x000000ffff7a7224 */ /* 0x000fe400078e0021 */
[----:B------:R-:W-:Y:S02]  /*6adf0*/  IMAD.MOV.U32 R127, RZ, RZ, R34 ;  /* 0x000000ffff7f7224 */ /* 0x000fe400078e0022 */
[----:B------:R-:W-:-:S05]  /*6ae00*/  IMAD.MOV.U32 R70, RZ, RZ, R35 ;  /* 0x000000ffff467224 */ /* 0x000fca00078e0023 */
[----:B------:R-:W-:Y:S04]  /*6ae10*/  STL [R1+0x4efc], R70 ;  /* 0x004efc4601007387 */ /* 0x000fe80000100800 */
[----:B------:R-:W-:Y:S01]  /*6ae20*/  STL [R1+0x4ef8], R127 ;  /* 0x004ef87f01007387 */ /* 0x000fe20000100800 */
[----:B----4-:R-:W-:Y:S03]  /*6ae30*/  HMMA.1688.F32.TF32 R32, R216, R124, R224 ;  /* 0x0000007cd820723c */ /* 0x010fe600000810e0 */
[----:B------:R-:W-:Y:S04]  /*6ae40*/  STL [R1+0x4ef4], R122 ;  /* 0x004ef47a01007387 */ /* 0x000fe80000100800 */
[----:B------:R-:W-:Y:S04]  /*6ae50*/  LDS R216, [R2+0x84080] ;  /* 0x0840800002d87984 */ /* 0x000fe80000000800 */
[----:B------:R-:W-:Y:S11]  /*6ae60*/  LDS R218, [R2+0x85080] ;  /* 0x0850800002da7984 */ /* 0x000ff60000000800 */
[----:B------:R-:W-:Y:S02]  /*6ae70*/  @!UPT UIADD3 URZ, URZ, URZ, URZ ;  /* 0x0000003f3f3ff290 */ /* 0x000fe4000fffe03f */
[----:B------:R-:W-:Y:S01]  /*6ae80*/  MOV R27, R32 ;  /* 0x00000020001b7202 */ /* 0x000fe20000000f00 */
[----:B------:R-:W-:Y:S02]  /*6ae90*/  IMAD.MOV.U32 R22, RZ, RZ, R33 ;  /* 0x000000ffff167224 */ /* 0x000fe400078e0021 */
[----:B------:R-:W-:Y:S02]  /*6aea0*/  IMAD.MOV.U32 R23, RZ, RZ, R34 ;  /* 0x000000ffff177224 */ /* 0x000fe400078e0022 */
[----:B------:R-:W-:Y:S02]  /*6aeb0*/  IMAD.MOV.U32 R14, RZ, RZ, R35 ;  /* 0x000000ffff0e7224 */ /* 0x000fe400078e0023 */
[C---:B---3--:R-:W-:Y:S11]  /*6aec0*/  HMMA.1688.F32.TF32 R32, R240.reuse, R4, R228 ;  /* 0x00000004f020723c */ /* 0x048ff600000810e4 */
[----:B------:R-:W-:Y:S11]  /*6aed0*/  @!UPT UIADD3 URZ, URZ, URZ, URZ ;  /* 0x0000003f3f3ff290 */ /* 0x000ff6000fffe03f */
[----:B------:R-:W-:Y:S02]  /*6aee0*/  @!UPT UIADD3 URZ, URZ, URZ, URZ ;  /* 0x0000003f3f3ff290 */ /* 0x000fe4000fffe03f */
[----:B------:R-:W-:Y:S01]  /*6aef0*/  IMAD.MOV.U32 R111, RZ, RZ, R32 ;  /* 0x000000ffff6f7224 */ /* 0x000fe200078e0020 */
[----:B------:R-:W-:Y:S01]  /*6af00*/  MOV R107, R34 ;  /* 0x00000022006b7202 */ /* 0x000fe20000000f00 */
[----:B------:R-:W-:Y:S02]  /*6af10*/  IMAD.MOV.U32 R106, RZ, RZ, R33 ;  /* 0x000000ffff6a7224 */ /* 0x000fe400078e0021 */
[----:B------:R-:W-:Y:S02]  /*6af20*/  IMAD.MOV.U32 R126, RZ, RZ, R35 ;  /* 0x000000ffff7e7224 */ /* 0x000fe400078e0023 */
[C---:B------:R-:W-:Y:S11]  /*6af30*/  HMMA.1688.F32.TF32 R32, R240.reuse, R8, R232 ;  /* 0x00000008f020723c */ /* 0x040ff600000810e8 */
[----:B------:R-:W-:Y:S11]  /*6af40*/  @!UPT UIADD3 URZ, URZ, URZ, URZ ;  /* 0x0000003f3f3ff290 */ /* 0x000ff6000fffe03f */
[----:B------:R-:W-:Y:S02]  /*6af50*/  @!UPT UIADD3 URZ, URZ, URZ, URZ ;  /* 0x0000003f3f3ff290 */ /* 0x000fe4000fffe03f */
[----:B------:R-:W-:Y:S02]  /*6af60*/  IMAD.MOV.U32 R31, RZ, RZ, R32 ;  /* 0x000000ffff1f7224 */ /* 0x000fe400078e0020 */
[----:B------:R-:W-:Y:S02]  /*6af70*/  IMAD.MOV.U32 R30, RZ, RZ, R33 ;  /* 0x000000ffff1e7224 */ /* 0x000fe400078e0021 */
[----:B------:R-:W-:Y:S02]  /*6af80*/  IMAD.MOV.U32 R71, RZ, RZ, R34 ;  /* 0x000000ffff477224 */ /* 0x000fe400078e0022 */
[----:B------:R-:W-:Y:S02]  /*6af90*/  IMAD.MOV.U32 R110, RZ, RZ, R35 ;  /* 0x000000ffff6e7224 */ /* 0x000fe400078e0023 */
[----:B------:R-:W-:Y:S01]  /*6afa0*/  HMMA.1688.F32.TF32 R32, R240, R12, R244 ;  /* 0x0000000cf020723c */ /* 0x000fe200000810f4 */
[----:B------:R-:W-:Y:S04]  /*6afb0*/  STL [R1+0x4ef0], R123 ;  /* 0x004ef07b01007387 */ /* 0x000fe80000100800 */
[----:B------:R1:W-:Y:S04]  /*6afc0*/  STL [R1+0x4f0c], R14 ;  /* 0x004f0c0e01007387 */ /* 0x0003e80000100800 */
[----:B-1----:R-:W3:Y:S04]  /*6afd0*/  LDL R14, [R1+0xb34] ;  /* 0x000b3400010e7983 */ /* 0x002ee80000100800 */
[----:B------:R-:W-:Y:S11]  /*6afe0*/  STL [R1+0x4f08], R23 ;  /* 0x004f081701007387 */ /* 0x000ff60000100800 */
[----:B------:R-:W-:Y:S01]  /*6aff0*/  MOV R119, R32 ;  /* 0x0000002000777202 */ /* 0x000fe20000000f00 */
[----:B------:R-:W-:-:S02]  /*6b000*/  IMAD.MOV.U32 R114, RZ, RZ, R33 ;  /* 0x000000ffff727224 */ /* 0x000fc400078e0021 */
[----:B------:R-:W-:Y:S02]  /*6b010*/  IMAD.MOV.U32 R115, RZ, RZ, R34 ;  /* 0x000000ffff737224 */ /* 0x000fe400078e0022 */
[----:B------:R-:W-:Y:S01]  /*6b020*/  IMAD.MOV.U32 R26, RZ, RZ, R35 ;  /* 0x000000ffff1a7224 */ /* 0x000fe200078e0023 */
[----:B------:R-:W-:Y:S04]  /*6b030*/  STL [R1+0x4f04], R22 ;  /* 0x004f041601007387 */ /* 0x000fe80000100800 */
[----:B------:R-:W-:Y:S01]  /*6b040*/  STL [R1+0x4f00], R27 ;  /* 0x004f001b01007387 */ /* 0x000fe20000100800 */
[----:B--2---:R-:W-:Y:S03]  /*6b050*/  HMMA.1688.F32.TF32 R32, R240, R16, R248 ;  /* 0x00000010f020723c */ /* 0x004fe600000810f8 */
[----:B------:R-:W2:Y:S04]  /*6b060*/  LDL.LU R248, [R1+0x350] ;  /* 0x0003500001f87983 */ /* 0x000ea80000300800 */
        /* <DEDUP_REMOVED lines=14> */
[----:B------:R-:W2:Y:S01]  /*6b150*/  LDL.LU R231, [R1+0xe6c] ;  /* 0x000e6c0001e77983 */ /* 0x000ea20000300800 */
[----:B------:R-:W-:-:S03]  /*6b160*/  IMAD.MOV.U32 R15, RZ, RZ, R32 ;  /* 0x000000ffff0f7224 */ /* 0x000fc600078e0020 */
[----:B------:R-:W2:Y:S01]  /*6b170*/  LDL.LU R220, [R1+0xe80] ;  /* 0x000e800001dc7983 */ /* 0x000ea20000300800 */
[----:B------:R-:W-:-:S03]  /*6b180*/  IMAD.MOV.U32 R10, RZ, RZ, R33 ;  /* 0x000000ffff0a7224 */ /* 0x000fc600078e0021 */
[----:B------:R-:W2:Y:S01]  /*6b190*/  LDL.LU R221, [R1+0xe84] ;  /* 0x000e840001dd7983 */ /* 0x000ea20000300800 */
[----:B------:R-:W-:-:S03]  /*6b1a0*/  MOV R6, R34 ;  /* 0x0000002200067202 */ /* 0x000fc60000000f00 */
[----:B------:R-:W2:Y:S01]  /*6b1b0*/  LDL.LU R222, [R1+0xe88] ;  /* 0x000e880001de7983 */ /* 0x000ea20000300800 */
[----:B------:R-:W-:-:S03]  /*6b1c0*/  IMAD.MOV.U32 R7, RZ, RZ, R35 ;  /* 0x000000ffff077224 */ /* 0x000fc600078e0023 */
[----:B------:R-:W2:Y:S04]  /*6b1d0*/  LDL.LU R223, [R1+0xe8c] ;  /* 0x000e8c0001df7983 */ /* 0x000ea80000300800 */
        /* <DEDUP_REMOVED lines=56> */
[----:B---3--:R-:W-:Y:S04]  /*6b560*/  LDS R217, [R14+0x84080] ;  /* 0x084080000ed97984 */ /* 0x008fe80000000800 */
[----:B------:R-:W1:Y:S01]  /*6b570*/  LDS R219, [R14+0x85080] ;  /* 0x085080000edb7984 */ /* 0x000e620000000800 */
[----:B--2---:R-:W-:Y:S08]  /*6b580*/  HMMA.1688.F32.TF32 R32, R236, R4, R32 ;  /* 0x00000004ec20723c */ /* 0x004ff00000081020 */
[C---:B----4-:R-:W-:Y:S08]  /*6b590*/  HMMA.1688.F32.TF32 R36, R240.reuse, R124, R36 ;  /* 0x0000007cf024723c */ /* 0x050ff00000081024 */
[C---:B------:R-:W-:Y:S08]  /*6b5a0*/  HMMA.1688.F32.TF32 R44, R240.reuse, R116, R44 ;  /* 0x00000074f02c723c */ /* 0x040ff0000008102c */
[C---:B------:R-:W-:Y:S08]  /*6b5b0*/  HMMA.1688.F32.TF32 R48, R240.reuse, R112, R48 ;  /* 0x00000070f030723c */ /* 0x040ff00000081030 */
[C---:B------:R-:W-:Y:S08]  /*6b5c0*/  HMMA.1688.F32.TF32 R52, R240.reuse, R108, R52 ;  /* 0x0000006cf034723c */ /* 0x040ff00000081034 */
[C---:B------:R-:W-:Y:S08]  /*6b5d0*/  HMMA.1688.F32.TF32 R60, R240.reuse, R100, R60 ;  /* 0x00000064f03c723c */ /* 0x040ff0000008103c */
[C---:B------:R-:W-:Y:S08]  /*6b5e0*/  HMMA.1688.F32.TF32 R64, R240.reuse, R96, R64 ;  /* 0x00000060f040723c */ /* 0x040ff00000081040 */
[C---:B------:R-:W-:Y:S08]  /*6b5f0*/  HMMA.1688.F32.TF32 R56, R240.reuse, R104, R56 ;  /* 0x00000068f038723c */ /* 0x040ff00000081038 */
[----:B------:R-:W-:Y:S07]  /*6b600*/  HMMA.1688.F32.TF32 R40, R240, R120, R40 ;  /* 0x00000078f028723c */ /* 0x000fee0000081028 */
        /* <DEDUP_REMOVED lines=29> */
[----:B--2---:R-:W-:Y:S07]  /*6b7e0*/  HMMA.1688.F32.TF32 R32, R236, R28, R248 ;  /* 0x0000001cec20723c */ /* 0x004fee00000810f8 */
        /* <DEDUP_REMOVED lines=14> */
[C---:B------:R-:W-:Y:S03]  /*6b8d0*/  HMMA.1688.F32.TF32 R72, R240.reuse, R68, R72 ;  /* 0x00000044f048723c */ /* 0x040fe60000081048 */
[----:B------:R-:W2:Y:S04]  /*6b8e0*/  LDL.LU R220, [R1+0x110] ;  /* 0x0001100001dc7983 */ /* 0x000ea80000300800 */
[----:B------:R-:W2:Y:S04]  /*6b8f0*/  LDL.LU R221, [R1+0x114] ;  /* 0x0001140001dd7983 */ /* 0x000ea80000300800 */
[----:B------:R-:W2:Y:S04]  /*6b900*/  LDL.LU R222, [R1+0x118] ;  /* 0x0001180001de7983 */ /* 0x000ea80000300800 */
[----:B------:R-:W2:Y:S01]  /*6b910*/  LDL.LU R223, [R1+0x11c] ;  /* 0x00011c0001df7983 */ /* 0x000ea20000300800 */
[C---:B------:R-:W-:Y:S03]  /*6b920*/  HMMA.1688.F32.TF32 R80, R240.reuse, R24, R80 ;  /* 0x00000018f050723c */ /* 0x040fe60000081050 */
[----:B---3--:R-:W3:Y:S04]  /*6b930*/  LDL.LU R32, [R1+0x120] ;  /* 0x0001200001207983 */ /* 0x008ee80000300800 */
[----:B------:R-:W3:Y:S04]  /*6b940*/  LDL.LU R33, [R1+0x124] ;  /* 0x0001240001217983 */ /* 0x000ee80000300800 */
[----:B----4-:R-:W3:Y:S04]  /*6b950*/  LDL.LU R34, [R1+0x128] ;  /* 0x0001280001227983 */ /* 0x010ee80000300800 */
[----:B------:R-:W3:Y:S01]  /*6b960*/  LDL.LU R35, [R1+0x12c] ;  /* 0x00012c0001237983 */ /* 0x000ee20000300800 */
[----:B------:R-:W-:Y:S03]  /*6b970*/  HMMA.1688.F32.TF32 R84, R240, R20, R84 ;  /* 0x00000014f054723c */ /* 0x000fe60000081054 */
        /* <DEDUP_REMOVED lines=16> */
[----:B------:R-:W-:-:S03]  /*6ba80*/  IMAD.MOV.U32 R11, RZ, RZ, R72 ;  /* 0x000000ffff0b7224 */ /* 0x000fc600078e0048 */
[----:B------:R-:W3:Y:S01]  /*6ba90*/  LDL.LU R64, [R1+0xe0] ;  /* 0x0000e00001407983 */ /* 0x000ee20000300800 */
[----:B------:R-:W-:-:S03]  /*6baa0*/  IMAD.MOV.U32 R18, RZ, RZ, R73 ;  /* 0x000000ffff127224 */ /* 0x000fc600078e0049 */
[----:B------:R-:W3:Y:S01]  /*6bab0*/  LDL.LU R65, [R1+0xe4] ;  /* 0x0000e40001417983 */ /* 0x000ee20000300800 */
[----:B------:R-:W-:-:S03]  /*6bac0*/  IMAD.MOV.U32 R19, RZ, RZ, R74 ;  /* 0x000000ffff137224 */ /* 0x000fc600078e004a */
[----:B------:R-:W3:Y:S01]  /*6bad0*/  LDL.LU R66, [R1+0xe8] ;  /* 0x0000e80001427983 */ /* 0x000ee20000300800 */
[----:B------:R-:W-:-:S03]  /*6bae0*/  IMAD.MOV.U32 R0, RZ, RZ, R75 ;  /* 0x000000ffff007224 */ /* 0x000fc600078e004b */
[----:B------:R-:W3:Y:S01]  /*6baf0*/  LDL.LU R67, [R1+0xec] ;  /* 0x0000ec0001437983 */ /* 0x000ee20000300800 */
[----:B------:R-:W-:-:S03]  /*6bb00*/  MOV R127, R80 ;  /* 0x00000050007f7202 */ /* 0x000fc60000000f00 */
[----:B------:R-:W4:Y:S01]  /*6bb10*/  LDL.LU R72, [R1+0x190] ;  /* 0x0001900001487983 */ /* 0x000f220000300800 */
[----:B------:R-:W-:-:S03]  /*6bb20*/  IMAD.MOV.U32 R122, RZ, RZ, R81 ;  /* 0x000000ffff7a7224 */ /* 0x000fc600078e0051 */
[----:B------:R-:W4:Y:S01]  /*6bb30*/  LDL.LU R73, [R1+0x194] ;  /* 0x0001940001497983 */ /* 0x000f220000300800 */
[----:B------:R-:W-:-:S03]  /*6bb40*/  IMAD.MOV.U32 R123, RZ, RZ, R82 ;  /* 0x000000ffff7b7224 */ /* 0x000fc600078e0052 */
[----:B------:R-:W4:Y:S01]  /*6bb50*/  LDL.LU R74, [R1+0x198] ;  /* 0x00019800014a7983 */ /* 0x000f220000300800 */
[----:B------:R-:W-:-:S03]  /*6bb60*/  IMAD.MOV.U32 R118, RZ, RZ, R83 ;  /* 0x000000ffff767224 */ /* 0x000fc600078e0053 */
[----:B------:R-:W4:Y:S01]  /*6bb70*/  LDL.LU R75, [R1+0x19c] ;  /* 0x00019c00014b7983 */ /* 0x000f220000300800 */
[----:B------:R-:W-:-:S03]  /*6bb80*/  IMAD.MOV.U32 R103, RZ, RZ, R84 ;  /* 0x000000ffff677224 */ /* 0x000fc600078e0054 */
[----:B------:R-:W4:Y:S01]  /*6bb90*/  LDL.LU R80, [R1+0x260] ;  /* 0x0002600001507983 */ /* 0x000f220000300800 */
[----:B------:R-:W-:Y:S03]  /*6bba0*/  HMMA.1688.F32.TF32 R76, R240, R28, R76 ;  /* 0x0000001cf04c723c */ /* 0x000fe6000008104c */
[----:B------:R-:W4:Y:S01]  /*6bbb0*/  LDL.LU R81, [R1+0x264] ;  /* 0x0002640001517983 */ /* 0x000f220000300800 */
[----:B------:R-:W-:-:S03]  /*6bbc0*/  IMAD.MOV.U32 R98, RZ, RZ, R85 ;  /* 0x000000ffff627224 */ /* 0x000fc600078e0055 */
[----:B------:R-:W4:Y:S01]  /*6bbd0*/  LDL.LU R82, [R1+0x268] ;  /* 0x0002680001527983 */ /* 0x000f220000300800 */
[----:B------:R-:W-:-:S03]  /*6bbe0*/  IMAD.MOV.U32 R99, RZ, RZ, R86 ;  /* 0x000000ffff637224 */ /* 0x000fc600078e0056 */
[----:B------:R-:W4:Y:S01]  /*6bbf0*/  LDL.LU R83, [R1+0x26c] ;  /* 0x00026c0001537983 */ /* 0x000f220000300800 */
[----:B------:R-:W-:-:S03]  /*6bc00*/  IMAD.MOV.U32 R102, RZ, RZ, R87 ;  /* 0x000000ffff667224 */ /* 0x000fc600078e0057 */
        /* <DEDUP_REMOVED lines=20> */
[----:B------:R-:W-:Y:S01]  /*6bd50*/  IMAD.MOV.U32 R23, RZ, RZ, R76 ;  /* 0x000000ffff177224 */ /* 0x000fe200078e004c */
[----:B------:R-:W-:Y:S01]  /*6bd60*/  MOV R27, R78 ;  /* 0x0000004e001b7202 */ /* 0x000fe20000000f00 */
[----:B------:R-:W-:Y:S01]  /*6bd70*/  IMAD.MOV.U32 R22, RZ, RZ, R77 ;  /* 0x000000ffff167224 */ /* 0x000fe200078e004d */
        /* <DEDUP_REMOVED lines=29> */
[----:B------:R-:W-:Y:S04]  /*6bf50*/  LDS R240, [R252+0x84100] ;  /* 0x08410000fcf07984 */ /* 0x000fe80000000800 */
[----:B------:R-:W-:Y:S04]  /*6bf60*/  LDS R242, [R252+0x85100] ;  /* 0x08510000fcf27984 */ /* 0x000fe80000000800 */
[----:B------:R-:W-:Y:S04]  /*6bf70*/  LDS R241, [R3+0x84100] ;  /* 0x0841000003f17984 */ /* 0x000fe80000000800 */
[----:B------:R-:W2:Y:S01]  /*6bf80*/  LDS R243, [R3+0x85100] ;  /* 0x0851000003f37984 */ /* 0x000ea20000000800 */
[C---:B-1----:R-:W-:Y:S08]  /*6bf90*/  HMMA.1688.F32.TF32 R52, R216.reuse, R12, R52 ;  /* 0x0000000cd834723c */ /* 0x042ff00000081034 */
[----:B--2---:R-:W-:Y:S08]  /*6bfa0*/  HMMA.1688.F32.TF32 R60, R216, R4, R60 ;  /* 0x00000004d83c723c */ /* 0x004ff0000008103c */
[C---:B---3--:R-:W-:Y:S08]  /*6bfb0*/  HMMA.1688.F32.TF32 R64, R236.reuse, R124, R64 ;  /* 0x0000007cec40723c */ /* 0x048ff00000081040 */
        /* <DEDUP_REMOVED lines=33> */
[----:B------:R-:W-:Y:S04]  /*6c1d0*/  LDS R236, [R2+0x84100] ;  /* 0x0841000002ec7984 */ /* 0x000fe80000000800 */
[----:B------:R-:W-:Y:S01]  /*6c1e0*/  LDS R238, [R2+0x85100] ;  /* 0x0851000002ee7984 */ /* 0x000fe20000000800 */
[C---:B-1----:R-:W-:Y:S03]  /*6c1f0*/  HMMA.1688.F32.TF32 R52, R216.reuse, R16, R48 ;  /* 0x00000010d834723c */ /* 0x042fe60000081030 */
[----:B------:R-:W-:Y:S04]  /*6c200*/  LDS R237, [R14+0x84100] ;  /* 0x084100000eed7984 */ /* 0x000fe80000000800 */
[----:B------:R-:W1:Y:S01]  /*6c210*/  LDS R239, [R14+0x85100] ;  /* 0x085100000eef7984 */ /* 0x000e620000000800 */
        /* <DEDUP_REMOVED lines=17> */
[C---:B--2---:R-:W-:Y:S08]  /*6c330*/  HMMA.1688.F32.TF32 R36, R216.reuse, R100, R224 ;  /* 0x00000064d824723c */ /* 0x044ff000000810e0 */
[C---:B---3--:R-:W-:Y:S08]  /*6c340*/  HMMA.1688.F32.TF32 R32, R216.reuse, R104, R228 ;  /* 0x00000068d820723c */ /* 0x048ff000000810e4 */
[C---:B------:R-:W-:Y:S07]  /*6c350*/  HMMA.1688.F32.TF32 R40, R216.reuse, R108, R232 ;  /* 0x0000006cd828723c */ /* 0x040fee00000810e8 */
[----:B------:R-:W-:Y:S04]  /*6c360*/  STL.64 [R1+0xcb0], R36 ;  /* 0x000cb02401007387 */ /* 0x000fe80000100a00 */
[----:B------:R2:W-:Y:S04]  /*6c370*/  STL.64 [R1+0xcb8], R38 ;  /* 0x000cb82601007387 */ /* 0x0005e80000100a00 */
[----:B------:R-:W-:Y:S04]  /*6c380*/  STL.64 [R1+0xcd0], R32 ;  /* 0x000cd02001007387 */ /* 0x000fe80000100a00 */
[----:B------:R3:W-:Y:S01]  /*6c390*/  STL.64 [R1+0xcd8], R34 ;  /* 0x000cd82201007387 */ /* 0x0007e20000100a00 */
[C---:B--2---:R-:W-:Y:S08]  /*6c3a0*/  HMMA.1688.F32.TF32 R36, R216.reuse, R112, R244 ;  /* 0x00000070d824723c */ /* 0x044ff000000810f4 */
[----:B---3--:R-:W-:Y:S01]  /*6c3b0*/  HMMA.1688.F32.TF32 R32, R216, R116, R248 ;  /* 0x00000074d820723c */ /* 0x008fe200000810f8 */
[----:B------:R-:W-:Y:S04]  /*6c3c0*/  STL.64 [R1+0xcf0], R40 ;  /* 0x000cf02801007387 */ /* 0x000fe80000100a00 */
[----:B------:R-:W-:Y:S04]  /*6c3d0*/  STL.64 [R1+0xcf8], R42 ;  /* 0x000cf82a01007387 */ /* 0x000fe80000100a00 */
[----:B------:R-:W2:Y:S06]  /*6c3e0*/  LDL.LU R84, [R1+0x10] ;  /* 0x0000100001547983 */ /* 0x000eac0000300800 */
        /* <DEDUP_REMOVED lines=99> */
[----:B------:R-:W1:Y:S04]  /*6ca20*/  LDL.LU R228, [R1+0x80] ;  /* 0x0000800001e47983 */ /* 0x000e680000300800 */
[----:B------:R-:W1:Y:S04]  /*6ca30*/  LDL.LU R229, [R1+0x84] ;  /* 0x0000840001e57983 */ /* 0x000e680000300800 */
[----:B------:R-:W1:Y:S04]  /*6ca40*/  LDL.LU R230, [R1+0x88] ;  /* 0x0000880001e67983 */ /* 0x000e680000300800 */
[----:B------:R-:W1:Y:S04]  /*6ca50*/  LDL.LU R231, [R1+0x8c] ;  /* 0x00008c0001e77983 */ /* 0x000e680000300800 */
[----:B------:R-:W4:Y:S04]  /*6ca60*/  LDL.LU R80, [R1] ;  /* 0x0000000001507983 */ /* 0x000f280000300800 */
[----:B------:R-:W4:Y:S04]  /*6ca70*/  LDL.LU R81, [R1+0x4] ;  /* 0x0000040001517983 */ /* 0x000f280000300800 */
[----:B------:R-:W4:Y:S04]  /*6ca80*/  LDL.LU R82, [R1+0x8] ;  /* 0x0000080001527983 */ /* 0x000f280000300800 */
[----:B------:R-:W4:Y:S01]  /*6ca90*/  LDL.LU R83, [R1+0xc] ;  /* 0x00000c0001537983 */ /* 0x000f220000300800 */
[C---:B--2---:R-:W-:Y:S08]  /*6caa0*/  HMMA.1688.F32.TF32 R220, R240.reuse, R120, R220 ;  /* 0x00000078f0dc723c */ /* 0x044ff000000810dc */
        /* <DEDUP_REMOVED lines=8> */
[----:B------:R-:W-:Y:S08]  /*6cb30*/  HMMA.1688.F32.TF32 R128, R240, R12, R128 ;  /* 0x0000000cf080723c */ /* 0x000ff00000081080 */
[C---:B------:R-:W-:Y:S08]  /*6cb40*/  HMMA.1688.F32.TF32 R144, R216.reuse, R120, R144 ;  /* 0x00000078d890723c */ /* 0x040ff00000081090 */
[----:B------:R-:W-:Y:S08]  /*6cb50*/  HMMA.1688.F32.TF32 R216, R216, R124, R140 ;  /* 0x0000007cd8d8723c */ /* 0x000ff0000008108c */
[C---:B------:R-:W-:Y:S08]  /*6cb60*/  HMMA.1688.F32.TF32 R132, R240.reuse, R8, R132 ;  /* 0x00000008f084723c */ /* 0x040ff00000081084 */
[C---:B------:R-:W-:Y:S01]  /*6cb70*/  HMMA.1688.F32.TF32 R136, R240.reuse, R4, R136 ;  /* 0x00000004f088723c */ /* 0x040fe20000081088 */
[----:B------:R-:W-:Y:S04]  /*6cb80*/  STL.64 [R1+0xd70], R144 ;  /* 0x000d709001007387 */ /* 0x000fe80000100a00 */
[----:B------:R2:W-:Y:S03]  /*6cb90*/  STL.64 [R1+0xd78], R146 ;  /* 0x000d789201007387 */ /* 0x0005e60000100a00 */
[C---:B------:R-:W-:Y:S01]  /*6cba0*/  HMMA.1688.F32.TF32 R76, R240.reuse, R20, R76 ;  /* 0x00000014f04c723c */ /* 0x040fe2000008104c */
[----:B--2---:R-:W2:Y:S04]  /*6cbb0*/  LDL.LU.64 R146, [R1+0x5198] ;  /* 0x0051980001927983 */ /* 0x004ea80000300a00 */
[----:B------:R-:W2:Y:S04]  /*6cbc0*/  LDL.LU.64 R144, [R1+0x5190] ;  /* 0x0051900001907983 */ /* 0x000ea80000300a00 */
[----:B------:R-:W3:Y:S04]  /*6cbd0*/  LDL.LU.64 R142, [R1+0x5188] ;  /* 0x00518800018e7983 */ /* 0x000ee80000300a00 */
[----:B------:R-:W3:Y:S04]  /*6cbe0*/  LDL.LU.64 R140, [R1+0x5180] ;  /* 0x00518000018c7983 */ /* 0x000ee80000300a00 */
[----:B------:R-:W-:Y:S04]  /*6cbf0*/  STL.64 [R1+0xd60], R216 ;  /* 0x000d60d801007387 */ /* 0x000fe80000100a00 */
[----:B------:R-:W-:Y:S04]  /*6cc00*/  STL.64 [R1+0xd68], R218 ;  /* 0x000d68da01007387 */ /* 0x000fe80000100a00 */
[----:B------:R-:W-:Y:S04]  /*6cc10*/  STL.64 [R1+0xd90], R136 ;  /* 0x000d908801007387 */ /* 0x000fe80000100a00 */
[----:B------:R4:W-:Y:S01]  /*6cc20*/  STL.64 [R1+0xd98], R138 ;  /* 0x000d988a01007387 */ /* 0x0009e20000100a00 */
[C---:B------:R-:W-:Y:S03]  /*6cc30*/  HMMA.1688.F32.TF32 R52, R240.reuse, R96, R52 ;  /* 0x00000060f034723c */ /* 0x040fe60000081034 */
[----:B------:R-:W-:Y:S04]  /*6cc40*/  LDS R216, [R252+0x84180] ;  /* 0x08418000fcd87984 */ /* 0x000fe80000000800 */
[----:B------:R-:W-:Y:S04]  /*6cc50*/  LDS R218, [R252+0x85180] ;  /* 0x08518000fcda7984 */ /* 0x000fe80000000800 */
[----:B----4-:R-:W4:Y:S04]  /*6cc60*/  LDL.LU.64 R138, [R1+0x5178] ;  /* 0x00517800018a7983 */ /* 0x010f280000300a00 */
[----:B------:R-:W4:Y:S04]  /*6cc70*/  LDL.LU.64 R136, [R1+0x5170] ;  /* 0x0051700001887983 */ /* 0x000f280000300a00 */
[----:B------:R-:W-:Y:S04]  /*6cc80*/  STL.64 [R1+0xdb0], R132 ;  /* 0x000db08401007387 */ /* 0x000fe80000100a00 */
[----:B------:R1:W-:Y:S01]  /*6cc90*/  STL.64 [R1+0xdb8], R134 ;  /* 0x000db88601007387 */ /* 0x0003e20000100a00 */
[C---:B------:R-:W-:Y:S03]  /*6cca0*/  HMMA.1688.F32.TF32 R36, R240.reuse, R112, R36 ;  /* 0x00000070f024723c */ /* 0x040fe60000081024 */
[----:B------:R-:W-:Y:S04]  /*6ccb0*/  LDS R217, [R3+0x84180] ;  /* 0x0841800003d97984 */ /* 0x000fe80000000800 */
[----:B------:R-:W2:Y:S04]  /*6ccc0*/  LDS R219, [R3+0x85180] ;  /* 0x0851800003db7984 */ /* 0x000ea80000000800 */
        /* <DEDUP_REMOVED lines=45> */
[----:B-1----:R-:W3:Y:S04]  /*6cfa0*/  LDL.LU.64 R38, [R1+0x50b8] ;  /* 0x0050b80001267983 */ /* 0x002ee80000300a00 */
[----:B------:R-:W3:Y:S04]  /*6cfb0*/  LDL.LU.64 R36, [R1+0x50b0] ;  /* 0x0050b00001247983 */ /* 0x000ee80000300a00 */
[----:B------:R-:W-:Y:S04]  /*6cfc0*/  STL.64 [R1+0xeb0], R32 ;  /* 0x000eb02001007387 */ /* 0x000fe80000100a00 */
[----:B------:R1:W-:Y:S01]  /*6cfd0*/  STL.64 [R1+0xeb8], R34 ;  /* 0x000eb82201007387 */ /* 0x0003e20000100a00 */
[C---:B------:R-:W-:Y:S03]  /*6cfe0*/  HMMA.1688.F32.TF32 R228, R236.reuse, R4, R228 ;  /* 0x00000004ece4723c */ /* 0x040fe600000810e4 */
[----:B-1----:R-:W3:Y:S04]  /*6cff0*/  LDL.LU.64 R34, [R1+0x50a8] ;  /* 0x0050a80001227983 */ /* 0x002ee80000300a00 */
[----:B------:R-:W3:Y:S04]  /*6d000*/  LDL.LU.64 R32, [R1+0x50a0] ;  /* 0x0050a00001207983 */ /* 0x000ee80000300a00 */
[----:B------:R-:W-:Y:S04]  /*6d010*/  STL.64 [R1+0xea0], R220 ;  /* 0x000ea0dc01007387 */ /* 0x000fe80000100a00 */
[----:B------:R1:W-:Y:S01]  /*6d020*/  STL.64 [R1+0xea8], R222 ;  /* 0x000ea8de01007387 */ /* 0x0003e20000100a00 */
[C---:B------:R-:W-:Y:S03]  /*6d030*/  HMMA.1688.F32.TF32 R232, R236.reuse, R8, R232 ;  /* 0x00000008ece8723c */ /* 0x040fe600000810e8 */
[----:B-1----:R-:W3:Y:S04]  /*6d040*/  LDL.LU.64 R222, [R1+0x5098] ;  /* 0x0050980001de7983 */ /* 0x002ee80000300a00 */
[----:B------:R-:W3:Y:S04]  /*6d050*/  LDL.LU.64 R220, [R1+0x5090] ;  /* 0x0050900001dc7983 */ /* 0x000ee80000300a00 */
[----:B------:R-:W3:Y:S04]  /*6d060*/  LDL.LU.64 R226, [R1+0x5088] ;  /* 0x0050880001e27983 */ /* 0x000ee80000300a00 */
[----:B------:R-:W3:Y:S04]  /*6d070*/  LDL.LU.64 R224, [R1+0x5080] ;  /* 0x0050800001e07983 */ /* 0x000ee80000300a00 */
[----:B------:R1:W-:Y:S04]  /*6d080*/  STL.64 [R1+0xe70], R240 ;  /* 0x000e70f001007387 */ /* 0x0003e80000100a00 */
[----:B------:R4:W-:Y:S01]  /*6d090*/  STL.64 [R1+0xe78], R242 ;  /* 0x000e78f201007387 */ /* 0x0009e20000100a00 */
[C---:B------:R-:W-:Y:S03]  /*6d0a0*/  HMMA.1688.F32.TF32 R244, R236.reuse, R12, R244 ;  /* 0x0000000cecf4723c */ /* 0x040fe600000810f4 */
[----:B-1----:R-:W3:Y:S04]  /*6d0b0*/  LDL.LU R240, [R1+0x40] ;  /* 0x0000400001f07983 */ /* 0x002ee80000300800 */
[----:B------:R-:W3:Y:S04]  /*6d0c0*/  LDL.LU R241, [R1+0x44] ;  /* 0x0000440001f17983 */ /* 0x000ee80000300800 */
[----:B----4-:R-:W3:Y:S04]  /*6d0d0*/  LDL.LU R242, [R1+0x48] ;  /* 0x0000480001f27983 */ /* 0x010ee80000300800 */
[----:B------:R-:W3:Y:S01]  /*6d0e0*/  LDL.LU R243, [R1+0x4c] ;  /* 0x00004c0001f37983 */ /* 0x000ee20000300800 */
[----:B------:R-:W-:Y:S03]  /*6d0f0*/  HMMA.1688.F32.TF32 R248, R236, R16, R248 ;  /* 0x00000010ecf8723c */ /* 0x000fe600000810f8 */
[----:B------:R-:W-:Y:S04]  /*6d100*/  STL.64 [R1+0xe50], R228 ;  /* 0x000e50e401007387 */ /* 0x000fe80000100a00 */
[----:B------:R1:W-:Y:S04]  /*6d110*/  STL.64 [R1+0xe58], R230 ;  /* 0x000e58e601007387 */ /* 0x0003e80000100a00 */
[----:B-1----:R-:W4:Y:S04]  /*6d120*/  LDL.LU.64 R230, [R1+0x5078] ;  /* 0x0050780001e67983 */ /* 0x002f280000300a00 */
[----:B------:R-:W4:Y:S04]  /*6d130*/  LDL.LU.64 R228, [R1+0x5070] ;  /* 0x0050700001e47983 */ /* 0x000f280000300a00 */
        /* <DEDUP_REMOVED lines=11> */
[----:B------:R-:W4:Y:S01]  /*6d1f0*/  LDL.LU.64 R248, [R1+0x5040] ;  /* 0x0050400001f87983 */ /* 0x000f220000300a00 */
[----:B--2---:R-:W-:Y:S08]  /*6d200*/  HMMA.1688.F32.TF32 R40, R216, R8, R40 ;  /* 0x00000008d828723c */ /* 0x004ff00000081028 */
[C---:B---3--:R-:W-:Y:S11]  /*6d210*/  HMMA.1688.F32.TF32 R240, R236.reuse, R20, R240 ;  /* 0x00000014ecf0723c */ /* 0x048ff600000810f0 */
[----:B------:R-:W-:Y:S11]  /*6d220*/  @!UPT UIADD3 URZ, URZ, URZ, URZ ;  /* 0x0000003f3f3ff290 */ /* 0x000ff6000fffe03f */
[----:B------:R-:W-:Y:S01]  /*6d230*/  @!UPT UIADD3 URZ, URZ, URZ, URZ ;  /* 0x0000003f3f3ff290 */ /* 0x000fe2000fffe03f */
[----:B------:R-:W-:Y:S04]  /*6d240*/  STL.64 [R1+0xde0], R240 ;  /* 0x000de0f001007387 */ /* 0x000fe80000100a00 */
[----:B------:R1:W-:Y:S02]  /*6d250*/  STL.64 [R1+0xde8], R242 ;  /* 0x000de8f201007387 */ /* 0x0003e40000100a00 */
[C---:B-1----:R-:W-:Y:S08]  /*6d260*/  HMMA.1688.F32.TF32 R240, R236.reuse, R24, R92 ;  /* 0x00000018ecf0723c */ /* 0x042ff0000008105c */
[C---:B------:R-:W-:Y:S08]  /*6d270*/  HMMA.1688.F32.TF32 R92, R236.reuse, R28, R88 ;  /* 0x0000001cec5c723c */ /* 0x040ff00000081058 */
[C---:B------:R-:W-:Y:S08]  /*6d280*/  HMMA.1688.F32.TF32 R88, R236.reuse, R68, R84 ;  /* 0x00000044ec58723c */ /* 0x040ff00000081054 */
[C---:B------:R-:W-:Y:S01]  /*6d290*/  HMMA.1688.F32.TF32 R84, R236.reuse, R96, R80 ;  /* 0x00000060ec54723c */ /* 0x040fe20000081050 */
[----:B------:R-:W-:Y:S04]  /*6d2a0*/  STL.64 [R1+0xdc0], R240 ;  /* 0x000dc0f001007387 */ /* 0x000fe80000100a00 */
[----:B------:R-:W-:Y:S04]  /*6d2b0*/  STL.64 [R1+0xdc8], R242 ;  /* 0x000dc8f201007387 */ /* 0x000fe80000100a00 */
[----:B------:R-:W-:Y:S04]  /*6d2c0*/  STL.64 [R1+0xda0], R92 ;  /* 0x000da05c01007387 */ /* 0x000fe80000100a00 */
[----:B------:R-:W-:Y:S01]  /*6d2d0*/  STL.64 [R1+0xda8], R94 ;  /* 0x000da85e01007387 */ /* 0x000fe20000100a00 */
[C---:B----4-:R-:W-:Y:S03]  /*6d2e0*/  HMMA.1688.F32.TF32 R80, R236.reuse, R100, R248 ;  /* 0x00000064ec50723c */ /* 0x050fe600000810f8 */
[----:B------:R-:W-:Y:S04]  /*6d2f0*/  STL.64 [R1+0xd80], R88 ;  /* 0x000d805801007387 */ /* 0x000fe80000100a00 */
[----:B------:R1:W-:Y:S04]  /*6d300*/  STL.64 [R1+0xd88], R90 ;  /* 0x000d885a01007387 */ /* 0x0003e80000100a00 */
[----:B------:R-:W-:Y:S04]  /*6d310*/  STL.64 [R1+0xd50], R84 ;  /* 0x000d505401007387 */ /* 0x000fe80000100a00 */
[----:B------:R2:W-:Y:S01]  /*6d320*/  STL.64 [R1+0xd58], R86 ;  /* 0x000d585601007387 */ /* 0x0005e20000100a00 */
[C---:B-1----:R-:W-:Y:S07]  /*6d330*/  HMMA.1688.F32.TF32 R88, R236.reuse, R104, R244 ;  /* 0x00000068ec58723c */ /* 0x042fee00000810f4 */
[----:B------:R-:W-:Y:S01]  /*6d340*/  STL.64 [R1+0xd40], R80 ;  /* 0x000d405001007387 */ /* 0x000fe20000100a00 */
[C---:B--2---:R-:W-:Y:S03]  /*6d350*/  HMMA.1688.F32.TF32 R84, R236.reuse, R108, R232 ;  /* 0x0000006cec54723c */ /* 0x044fe600000810e8 */
[----:B------:R1:W-:Y:S05]  /*6d360*/  STL.64 [R1+0xd48], R82 ;  /* 0x000d485201007387 */ /* 0x0003ea0000100a00 */
[C---:B-1----:R-:W-:Y:S07]  /*6d370*/  HMMA.1688.F32.TF32 R80, R236.reuse, R112, R228 ;  /* 0x00000070ec50723c */ /* 0x042fee00000810e4 */
[----:B------:R-:W-:Y:S04]  /*6d380*/  STL.64 [R1+0xd20], R88 ;  /* 0x000d205801007387 */ /* 0x000fe80000100a00 */
[----:B------:R1:W-:Y:S04]  /*6d390*/  STL.64 [R1+0xd28], R90 ;  /* 0x000d285a01007387 */ /* 0x0003e80000100a00 */
[----:B------:R-:W-:Y:S04]  /*6d3a0*/  STL.64 [R1+0xd00], R84 ;  /* 0x000d005401007387 */ /* 0x000fe80000100a00 */
[----:B------:R2:W-:Y:S01]  /*6d3b0*/  STL.64 [R1+0xd08], R86 ;  /* 0x000d085601007387 */ /* 0x0005e20000100a00 */
[C---:B-1----:R-:W-:Y:S03]  /*6d3c0*/  HMMA.1688.F32.TF32 R88, R236.reuse, R116, R224 ;  /* 0x00000074ec58723c */ /* 0x042fe600000810e0 */
[----:B------:R-:W-:Y:S05]  /*6d3d0*/  STL.64 [R1+0xce0], R80 ;  /* 0x000ce05001007387 */ /* 0x000fea0000100a00 */
[C---:B--2---:R-:W-:Y:S01]  /*6d3e0*/  HMMA.1688.F32.TF32 R84, R236.reuse, R120, R220 ;  /* 0x00000078ec54723c */ /* 0x044fe200000810dc */
[----:B------:R1:W-:Y:S07]  /*6d3f0*/  STL.64 [R1+0xce8], R82 ;  /* 0x000ce85201007387 */ /* 0x0003ee0000100a00 */
[----:B-1----:R-:W-:Y:S08]  /*6d400*/  HMMA.1688.F32.TF32 R80, R236, R124, R32 ;  /* 0x0000007cec50723c */ /* 0x002ff00000081020 */
        /* <DEDUP_REMOVED lines=14> */
[----:B-1----:R-:W-:Y:S01]  /*6d4f0*/  HMMA.1688.F32.TF32 R40, R216, R16, R48 ;  /* 0x00000010d828723c */ /* 0x002fe20000081030 */
[----:B------:R-:W-:Y:S01]  /*6d500*/  MOV R248, R72 ;  /* 0x0000004800f87202 */ /* 0x000fe20000000f00 */
[----:B------:R-:W-:-:S02]  /*6d510*/  IMAD.MOV.U32 R249, RZ, RZ, R79 ;  /* 0x000000fffff97224 */ /* 0x000fc400078e004f */
[----:B------:R-:W-:Y:S02]  /*6d520*/  IMAD.MOV.U32 R250, RZ, RZ, R77 ;  /* 0x000000fffffa7224 */ /* 0x000fe400078e004d */
[----:B------:R-:W-:Y:S02]  /*6d530*/  IMAD.MOV.U32 R251, RZ, RZ, R75 ;  /* 0x000000fffffb7224 */ /* 0x000fe400078e004b */
[----:B------:R-:W-:Y:S01]  /*6d540*/  IMAD.MOV.U32 R244, RZ, RZ, R74 ;  /* 0x000000fffff47224 */ /* 0x000fe200078e004a */
[C---:B--2---:R-:W-:Y:S01]  /*6d550*/  HMMA.1688.F32.TF32 R36, R216.reuse, R20, R52 ;  /* 0x00000014d824723c */ /* 0x044fe20000081034 */
[----:B------:R-:W-:Y:S01]  /*6d560*/  IMAD.MOV.U32 R245, RZ, RZ, R73 ;  /* 0x000000fffff57224 */ /* 0x000fe200078e0049 */
[----:B------:R-:W-:Y:S01]  /*6d570*/  MOV R246, R78 ;  /* 0x0000004e00f67202 */ /* 0x000fe20000000f00 */
[----:B------:R-:W-:Y:S01]  /*6d580*/  IMAD.MOV.U32 R247, RZ, RZ, R76 ;  /* 0x000000fffff77224 */ /* 0x000fe200078e004c */
[----:B------:R-:W-:Y:S04]  /*6d590*/  LDS R32, [R2+0x84180] ;  /* 0x0841800002207984 */ /* 0x000fe80000000800 */
[C---:B------:R-:W-:Y:S01]  /*6d5a0*/  HMMA.1688.F32.TF32 R44, R216.reuse, R24, R56 ;  /* 0x00000018d82c723c */ /* 0x040fe20000081038 */
[----:B------:R-:W-:Y:S04]  /*6d5b0*/  LDS R34, [R2+0x85180] ;  /* 0x0851800002227984 */ /* 0x000fe80000000800 */
[----:B------:R-:W-:Y:S04]  /*6d5c0*/  LDS R33, [R14+0x84180] ;  /* 0x084180000e217984 */ /* 0x000fe80000000800 */
[----:B------:R-:W-:Y:S04]  /*6d5d0*/  STL.64 [R1+0xc00], R40 ;  /* 0x000c002801007387 */ /* 0x000fe80000100a00 */
[----:B------:R1:W-:Y:S04]  /*6d5e0*/  STL.64 [R1+0xc08], R42 ;  /* 0x000c082a01007387 */ /* 0x0003e80000100a00 */
[----:B------:R-:W-:Y:S04]  /*6d5f0*/  STL.64 [R1+0xbe0], R36 ;  /* 0x000be02401007387 */ /* 0x000fe80000100a00 */
[----:B------:R2:W-:Y:S01]  /*6d600*/  STL.64 [R1+0xbe8], R38 ;  /* 0x000be82601007387 */ /* 0x0005e20000100a00 */
[C---:B-1----:R-:W-:Y:S03]  /*6d610*/  HMMA.1688.F32.TF32 R40, R216.reuse, R28, R60 ;  /* 0x0000001cd828723c */ /* 0x042fe6000008103c */
[----:B------:R-:W1:Y:S05]  /*6d620*/  LDS R35, [R14+0x85180] ;  /* 0x085180000e237984 */ /* 0x000e6a0000000800 */
[----:B--2---:R-:W-:Y:S01]  /*6d630*/  HMMA.1688.F32.TF32 R36, R216, R68, R64 ;  /* 0x00000044d824723c */ /* 0x004fe20000081040 */
[----:B------:R-:W-:Y:S04]  /*6d640*/  STL.64 [R1+0xbc0], R44 ;  /* 0x000bc02c01007387 */ /* 0x000fe80000100a00 */
[----:B------:R2:W-:Y:S10]  /*6d650*/  STL.64 [R1+0xbc8], R46 ;  /* 0x000bc82e01007387 */ /* 0x0005f40000100a00 */
[----:B------:R-:W-:Y:S04]  /*6d660*/  STL.64 [R1+0xba0], R40 ;  /* 0x000ba02801007387 */ /* 0x000fe80000100a00 */
[----:B------:R-:W-:Y:S04]  /*6d670*/  STL.64 [R1+0xba8], R42 ;  /* 0x000ba82a01007387 */ /* 0x000fe80000100a00 */
[----:B------:R-:W3:Y:S04]  /*6d680*/  LDL.LU R72, [R1+0x503c] ;  /* 0x00503c0001487983 */ /* 0x000ee80000300800 */
[----:B------:R4:W-:Y:S04]  /*6d690*/  STL.64 [R1+0xb80], R36 ;  /* 0x000b802401007387 */ /* 0x0009e80000100a00 */
[----:B------:R1:W-:Y:S04]  /*6d6a0*/  STL.64 [R1+0xb88], R38 ;  /* 0x000b882601007387 */ /* 0x0003e80000100a00 */
[----:B------:R-:W2:Y:S04]  /*6d6b0*/  LDL.LU R79, [R1+0x5038] ;  /* 0x00503800014f7983 */ /* 0x000ea80000300800 */
[----:B------:R-:W3:Y:S04]  /*6d6c0*/  LDL.LU R77, [R1+0x5034] ;  /* 0x00503400014d7983 */ /* 0x000ee80000300800 */
[----:B------:R-:W4:Y:S04]  /*6d6d0*/  LDL.LU R75, [R1+0x5030] ;  /* 0x00503000014b7983 */ /* 0x000f280000300800 */
[----:B------:R-:W4:Y:S04]  /*6d6e0*/  LDL.LU R74, [R1+0x502c] ;  /* 0x00502c00014a7983 */ /* 0x000f280000300800 */
[----:B------:R-:W4:Y:S04]  /*6d6f0*/  LDL.LU R73, [R1+0x5028] ;  /* 0x0050280001497983 */ /* 0x000f280000300800 */
[----:B------:R-:W4:Y:S04]  /*6d700*/  LDL.LU R78, [R1+0x5024] ;  /* 0x00502400014e7983 */ /* 0x000f280000300800 */
[----:B------:R-:W4:Y:S01]  /*6d710*/  LDL.LU R76, [R1+0x5020] ;  /* 0x00502000014c7983 */ /* 0x000f220000300800 */
[----:B--2---:R-:W-:-:S02]  /*6d720*/  IMAD.MOV.U32 R233, RZ, RZ, R79 ;  /* 0x000000ffffe97224 */ /* 0x004fc400078e004f */
[----:B---3--:R-:W-:Y:S02]  /*6d730*/  IMAD.MOV.U32 R232, RZ, RZ, R77 ;  /* 0x000000ffffe87224 */ /* 0x008fe400078e004d */
[----:B------:R-:W2:Y:S04]  /*6d740*/  LDL.LU R77, [R1+0x501c] ;  /* 0x00501c00014d7983 */ /* 0x000ea80000300800 */
[----:B------:R-:W3:Y:S01]  /*6d750*/  LDL.LU R79, [R1+0x5018] ;  /* 0x00501800014f7983 */ /* 0x000ee20000300800 */
[----:B------:R-:W-:-:S03]  /*6d760*/  IMAD.MOV.U32 R235, RZ, RZ, R72 ;  /* 0x000000ffffeb7224 */ /* 0x000fc600078e0048 */
[----:B------:R-:W3:Y:S04]  /*6d770*/  LDL.LU R234, [R1+0x4d8] ;  /* 0x0004d80001ea7983 */ /* 0x000ee80000300800 */
[----:B------:R-:W3:Y:S01]  /*6d780*/  LDL.LU R72, [R1+0x5014] ;  /* 0x0050140001487983 */ /* 0x000ee20000300800 */
[----:B----4-:R-:W-:-:S03]  /*6d790*/  IMAD.MOV.U32 R224, RZ, RZ, R78 ;  /* 0x000000ffffe07224 */ /* 0x010fc600078e004e */
[----:B------:R-:W4:Y:S01]  /*6d7a0*/  LDL.LU R78, [R1+0x5010] ;  /* 0x00501000014e7983 */ /* 0x000f220000300800 */
[----:B------:R-:W-:-:S03]  /*6d7b0*/  MOV R225, R76 ;  /* 0x0000004c00e17202 */ /* 0x000fc60000000f00 */
[----:B------:R-:W4:Y:S01]  /*6d7c0*/  LDL.LU R76, [R1+0x500c] ;  /* 0x00500c00014c7983 */ /* 0x000f220000300800 */
[----:B--2---:R-:W-:-:S03]  /*6d7d0*/  IMAD.MOV.U32 R226, RZ, RZ, R77 ;  /* 0x000000ffffe27224 */ /* 0x004fc600078e004d */
[----:B------:R-:W2:Y:S01]  /*6d7e0*/  LDL.LU R77, [R1+0x5008] ;  /* 0x00500800014d7983 */ /* 0x000ea20000300800 */
[----:B---3--:R-:W-:-:S03]  /*6d7f0*/  IMAD.MOV.U32 R227, RZ, RZ, R79 ;  /* 0x000000ffffe37224 */ /* 0x008fc600078e004f */
[----:B------:R-:W3:Y:S04]  /*6d800*/  LDL.LU R79, [R1+0x5004] ;  /* 0x00500400014f7983 */ /* 0x000ee80000300800 */
[----:B------:R-:W3:Y:S01]  /*6d810*/  LDL.LU R220, [R1+0x510] ;  /* 0x0005100001dc7983 */ /* 0x000ee20000300800 */
[----:B------:R-:W-:-:S03]  /*6d820*/  IMAD.MOV.U32 R223, RZ, RZ, R72 ;  /* 0x000000ffffdf7224 */ /* 0x000fc600078e0048 */
[----:B------:R-:W3:Y:S04]  /*6d830*/  LDL.LU R221, [R1+0x514] ;  /* 0x0005140001dd7983 */ /* 0x000ee80000300800 */
[----:B------:R-:W3:Y:S01]  /*6d840*/  LDL.LU R222, [R1+0x518] ;  /* 0x0005180001de7983 */ /* 0x000ee20000300800 */
[----:B----4-:R-:W-:Y:S01]  /*6d850*/  IMAD.MOV.U32 R239, RZ, RZ, R78 ;  /* 0x000000ffffef7224 */ /* 0x010fe200078e004e */
[----:B------:R-:W-:Y:S02]  /*6d860*/  MOV R238, R76 ;  /* 0x0000004c00ee7202 */ /* 0x000fe40000000f00 */
[----:B------:R-:W4:Y:S01]  /*6d870*/  LDL.LU R72, [R1+0x5000] ;  /* 0x0050000001487983 */ /* 0x000f220000300800 */
[----:B--2---:R-:W-:-:S03]  /*6d880*/  IMAD.MOV.U32 R236, RZ, RZ, R77 ;  /* 0x000000ffffec7224 */ /* 0x004fc600078e004d */
[----:B------:R-:W2:Y:S01]  /*6d890*/  LDL.LU R77, [R1+0x4ffc] ;  /* 0x004ffc00014d7983 */ /* 0x000ea20000300800 */
[----:B---3--:R-:W-:-:S03]  /*6d8a0*/  IMAD.MOV.U32 R237, RZ, RZ, R79 ;  /* 0x000000ffffed7224 */ /* 0x008fc600078e004f */
[----:B------:R-:W3:Y:S04]  /*6d8b0*/  LDL.LU R79, [R1+0x4ff8] ;  /* 0x004ff800014f7983 */ /* 0x000ee80000300800 */
[----:B------:R-:W4:Y:S04]  /*6d8c0*/  LDL.LU R76, [R1+0x4ff4] ;  /* 0x004ff400014c7983 */ /* 0x000f280000300800 */
[----:B------:R-:W4:Y:S04]  /*6d8d0*/  LDL.LU R78, [R1+0x4ff0] ;  /* 0x004ff000014e7983 */ /* 0x000f280000300800 */
[----:B------:R-:W4:Y:S04]  /*6d8e0*/  LDL.LU R48, [R1+0x11c0] ;  /* 0x0011c00001307983 */ /* 0x000f280000300800 */
[----:B------:R-:W4:Y:S04]  /*6d8f0*/  LDL.LU R49, [R1+0x11c4] ;  /* 0x0011c40001317983 */ /* 0x000f280000300800 */
[----:B------:R-:W4:Y:S04]  /*6d900*/  LDL.LU R50, [R1+0x11c8] ;  /* 0x0011c80001327983 */ /* 0x000f280000300800 */
[----:B------:R-:W4:Y:S01]  /*6d910*/  LDL.LU R51, [R1+0x11cc] ;  /* 0x0011cc0001337983 */ /* 0x000f220000300800 */
[----:B--2---:R-:W-:-:S02]  /*6d920*/  IMAD.MOV.U32 R55, RZ, RZ, R77 ;  /* 0x000000ffff377224 */ /* 0x004fc400078e004d */
[----:B---3--:R-:W-:Y:S02]  /*6d930*/  IMAD.MOV.U32 R54, RZ, RZ, R79 ;  /* 0x000000ffff367224 */ /* 0x008fe400078e004f */
[----:B----4-:R-:W-:Y:S02]  /*6d940*/  IMAD.MOV.U32 R52, RZ, RZ, R76 ;  /* 0x000000ffff347224 */ /* 0x010fe400078e004c */
[----:B------:R-:W2:Y:S01]  /*6d950*/  LDL.LU R76, [R1+0x4fec] ;  /* 0x004fec00014c7983 */ /* 0x000ea20000300800 */
[----:B------:R-:W-:-:S03]  /*6d960*/  IMAD.MOV.U32 R53, RZ, RZ, R78 ;  /* 0x000000ffff357224 */ /* 0x000fc600078e004e */
[----:B------:R-:W3:Y:S04]  /*6d970*/  LDL.LU R78, [R1+0x4fe8] ;  /* 0x004fe800014e7983 */ /* 0x000ee80000300800 */
        /* <DEDUP_REMOVED lines=8> */
[----:B------:R-:W-:-:S02]  /*6da00*/  IMAD.MOV.U32 R228, RZ, RZ, R73 ;  /* 0x000000ffffe47224 */ /* 0x000fc400078e0049 */
[----:B------:R-:W-:Y:S02]  /*6da10*/  IMAD.MOV.U32 R230, RZ, RZ, R75 ;  /* 0x000000ffffe67224 */ /* 0x000fe400078e004b */
[----:B--2---:R-:W-:Y:S02]  /*6da20*/  IMAD.MOV.U32 R67, RZ, RZ, R76 ;  /* 0x000000ffff437224 */ /* 0x004fe400078e004c */
[----:B------:R-:W2:Y:S01]  /*6da30*/  LDL.LU R76, [R1+0x1230] ;  /* 0x00123000014c7983 */ /* 0x000ea20000300800 */
[----:B---3--:R-:W-:Y:S01]  /*6da40*/  IMAD.MOV.U32 R65, RZ, RZ, R78 ;  /* 0x000000ffff417224 */ /* 0x008fe200078e004e */
[----:B----4-:R-:W-:Y:S01]  /*6da50*/  MOV R64, R79 ;  /* 0x0000004f00407202 */ /* 0x010fe20000000f00 */
[----:B------:R-:W-:Y:S02]  /*6da60*/  IMAD.MOV.U32 R66, RZ, RZ, R77 ;  /* 0x000000ffff427224 */ /* 0x000fe400078e004d */
        /* <DEDUP_REMOVED lines=44> */
[C---:B------:R-:W-:Y:S01]  /*6dd30*/  HMMA.1688.F32.TF32 R40, R216.reuse, R96, R72 ;  /* 0x00000060d828723c */ /* 0x040fe20000081048 */
[----:B------:R-:W2:Y:S11]  /*6dd40*/  LDL.LU R72, [R1+0x1210] ;  /* 0x0012100001487983 */ /* 0x000eb60000300800 */
[----:B------:R-:W-:Y:S11]  /*6dd50*/  @!UPT UIADD3 URZ, URZ, URZ, URZ ;  /* 0x0000003f3f3ff290 */ /* 0x000ff6000fffe03f */
[----:B------:R-:W-:Y:S04]  /*6dd60*/  STL.64 [R1+0xb00], R40 ;  /* 0x000b002801007387 */ /* 0x000fe80000100a00 */
[----:B------:R-:W-:Y:S04]  /*6dd70*/  STL.64 [R1+0xb08], R42 ;  /* 0x000b082a01007387 */ /* 0x000fe80000100a00 */
[----:B------:R-:W2:Y:S04]  /*6dd80*/  LDL.LU R73, [R1+0x1214] ;  /* 0x0012140001497983 */ /* 0x000ea80000300800 */
[----:B------:R-:W2:Y:S04]  /*6dd90*/  LDL.LU R74, [R1+0x1218] ;  /* 0x00121800014a7983 */ /* 0x000ea80000300800 */
[----:B------:R-:W2:Y:S04]  /*6dda0*/  LDL.LU R75, [R1+0x121c] ;  /* 0x00121c00014b7983 */ /* 0x000ea80000300800 */
[----:B------:R-:W-:Y:S04]  /*6ddb0*/  STL.64 [R1+0xaf0], R92 ;  /* 0x000af05c01007387 */ /* 0x000fe80000100a00 */
[----:B------:R1:W-:Y:S01]  /*6ddc0*/  STL.64 [R1+0xaf8], R94 ;  /* 0x000af85e01007387 */ /* 0x0003e20000100a00 */
[----:B------:R-:W-:Y:S03]  /*6ddd0*/  HMMA.1688.F32.TF32 R36, R216, R120, R36 ;  /* 0x00000078d824723c */ /* 0x000fe60000081024 */
[----:B------:R-:W-:Y:S04]  /*6dde0*/  LDS R40, [R252+0x84200] ;  /* 0x08420000fc287984 */ /* 0x000fe80000000800 */
[----:B------:R-:W-:Y:S04]  /*6ddf0*/  LDS R42, [R252+0x85200] ;  /* 0x08520000fc2a7984 */ /* 0x000fe80000000800 */
[----:B-1----:R-:W3:Y:S04]  /*6de00*/  LDL.LU.64 R94, [R1+0x4fc8] ;  /* 0x004fc800015e7983 */ /* 0x002ee80000300a00 */
[----:B------:R-:W3:Y:S04]  /*6de10*/  LDL.LU.64 R92, [R1+0x4fc0] ;  /* 0x004fc000015c7983 */ /* 0x000ee80000300a00 */
[----:B------:R-:W-:Y:S04]  /*6de20*/  STL.64 [R1+0xae0], R88 ;  /* 0x000ae05801007387 */ /* 0x000fe80000100a00 */
[----:B------:R1:W-:Y:S01]  /*6de30*/  STL.64 [R1+0xae8], R90 ;  /* 0x000ae85a01007387 */ /* 0x0003e20000100a00 */
[C---:B------:R-:W-:Y:S03]  /*6de40*/  HMMA.1688.F32.TF32 R64, R32.reuse, R8, R64 ;  /* 0x000000082040723c */ /* 0x040fe60000081040 */
[----:B------:R-:W-:Y:S04]  /*6de50*/  LDS R41, [R3+0x84200] ;  /* 0x0842000003297984 */ /* 0x000fe80000000800 */
[----:B------:R-:W4:Y:S04]  /*6de60*/  LDS R43, [R3+0x85200] ;  /* 0x08520000032b7984 */ /* 0x000f280000000800 */
[----:B-1----:R-:W3:Y:S04]  /*6de70*/  LDL.LU.64 R90, [R1+0x4fb8] ;  /* 0x004fb800015a7983 */ /* 0x002ee80000300a00 */
[----:B------:R-:W3:Y:S04]  /*6de80*/  LDL.LU.64 R88, [R1+0x4fb0] ;  /* 0x004fb00001587983 */ /* 0x000ee80000300a00 */
[----:B------:R-:W-:Y:S04]  /*6de90*/  STL.64 [R1+0xad0], R84 ;  /* 0x000ad05401007387 */ /* 0x000fe80000100a00 */
[----:B------:R1:W-:Y:S04]  /*6dea0*/  STL.64 [R1+0xad8], R86 ;  /* 0x000ad85601007387 */ /* 0x0003e80000100a00 */
[----:B-1----:R-:W4:Y:S04]  /*6deb0*/  LDL.LU.64 R86, [R1+0x4fa8] ;  /* 0x004fa80001567983 */ /* 0x002f280000300a00 */
[----:B------:R-:W4:Y:S04]  /*6dec0*/  LDL.LU.64 R84, [R1+0x4fa0] ;  /* 0x004fa00001547983 */ /* 0x000f280000300a00 */
        /* <DEDUP_REMOVED lines=9> */
[C---:B------:R-:W-:Y:S08]  /*6df60*/  HMMA.1688.F32.TF32 R56, R32.reuse, R16, R56 ;  /* 0x000000102038723c */ /* 0x040ff00000081038 */
[C---:B------:R-:W-:Y:S08]  /*6df70*/  HMMA.1688.F32.TF32 R52, R32.reuse, R20, R52 ;  /* 0x000000142034723c */ /* 0x040ff00000081034 */
[C---:B------:R-:W-:Y:S01]  /*6df80*/  HMMA.1688.F32.TF32 R48, R32.reuse, R24, R48 ;  /* 0x000000182030723c */ /* 0x040fe20000081030 */
[----:B------:R-:W-:Y:S07]  /*6df90*/  STL.64 [R1+0xaa0], R36 ;  /* 0x000aa02401007387 */ /* 0x000fee0000100a00 */
[C---:B------:R-:W-:Y:S01]  /*6dfa0*/  HMMA.1688.F32.TF32 R44, R32.reuse, R28, R44 ;  /* 0x0000001c202c723c */ /* 0x040fe2000008102c */
[----:B------:R-:W-:Y:S04]  /*6dfb0*/  STL.64 [R1+0xaa8], R38 ;  /* 0x000aa82601007387 */ /* 0x000fe80000100a00 */
[----:B------:R-:W-:Y:S04]  /*6dfc0*/  LDS R36, [R2+0x84200] ;  /* 0x0842000002247984 */ /* 0x000fe80000000800 */
[----:B------:R-:W-:Y:S04]  /*6dfd0*/  LDS R38, [R2+0x85200] ;  /* 0x0852000002267984 */ /* 0x000fe80000000800 */
[----:B------:R-:W-:Y:S04]  /*6dfe0*/  LDS R37, [R14+0x84200] ;  /* 0x084200000e257984 */ /* 0x000fe80000000800 */
[----:B------:R-:W1:Y:S01]  /*6dff0*/  LDS R39, [R14+0x85200] ;  /* 0x085200000e277984 */ /* 0x000e620000000800 */
[----:B--2---:R-:W-:Y:S08]  /*6e000*/  HMMA.1688.F32.TF32 R72, R32, R4, R72 ;  /* 0x000000042048723c */ /* 0x004ff00000081048 */
[----:B---3--:R-:W-:Y:S11]  /*6e010*/  HMMA.1688.F32.TF32 R76, R216, R124, R76 ;  /* 0x0000007cd84c723c */ /* 0x008ff6000008104c */
[----:B------:R-:W-:Y:S11]  /*6e020*/  @!UPT UIADD3 URZ, URZ, URZ, URZ ;  /* 0x0000003f3f3ff290 */ /* 0x000ff6000fffe03f */
[----:B------:R-:W-:Y:S01]  /*6e030*/  @!UPT UIADD3 URZ, URZ, URZ, URZ ;  /* 0x0000003f3f3ff290 */ /* 0x000fe2000fffe03f */
        /* <DEDUP_REMOVED lines=36> */
[----:B--2---:R-:W-:Y:S08]  /*6e280*/  HMMA.1688.F32.TF32 R44, R32, R124, R80 ;  /* 0x0000007c202c723c */ /* 0x004ff00000081050 */
[C---:B----4-:R-:W-:Y:S01]  /*6e290*/  HMMA.1688.F32.TF32 R32, R40.reuse, R4, R84 ;  /* 0x000000042820723c */ /* 0x050fe20000081054 */
        /* <DEDUP_REMOVED lines=47> */
[----:B------:R-:W-:Y:S01]  /*6e590*/  STL.64 [R1+0x490], R48 ;  /* 0x0004903001007387 */ /* 0x000fe20000100a00 */
[C---:B-1----:R-:W-:Y:S03]  /*6e5a0*/  HMMA.1688.F32.TF32 R40, R36.reuse, R4, R180 ;  /* 0x000000042428723c */ /* 0x042fe600000810b4 */
[----:B------:R-:W-:Y:S04]  /*6e5b0*/  STL.64 [R1+0x498], R50 ;  /* 0x0004983201007387 */ /* 0x000fe80000100a00 */
[----:B------:R-:W-:Y:S04]  /*6e5c0*/  STL.64 [R1+0x360], R44 ;  /* 0x0003602c01007387 */ /* 0x000fe80000100a00 */
[----:B------:R1:W-:Y:S04]  /*6e5d0*/  STL.64 [R1+0x368], R46 ;  /* 0x0003682e01007387 */ /* 0x0003e80000100a00 */
[----:B------:R-:W-:Y:S04]  /*6e5e0*/  STL.64 [R1+0x350], R32 ;  /* 0x0003502001007387 */ /* 0x000fe80000100a00 */
[----:B------:R2:W-:Y:S01]  /*6e5f0*/  STL.64 [R1+0x358], R34 ;  /* 0x0003582201007387 */ /* 0x0005e20000100a00 */
[C---:B-1----:R-:W-:Y:S08]  /*6e600*/  HMMA.1688.F32.TF32 R44, R36.reuse, R8, R184 ;  /* 0x00000008242c723c */ /* 0x042ff000000810b8 */
[C---:B--2---:R-:W-:Y:S01]  /*6e610*/  HMMA.1688.F32.TF32 R32, R36.reuse, R12, R188 ;  /* 0x0000000c2420723c */ /* 0x044fe200000810bc */
[----:B------:R-:W-:Y:S04]  /*6e620*/  STL.64 [R1+0x340], R40 ;  /* 0x0003402801007387 */ /* 0x000fe80000100a00 */
[----:B------:R-:W-:Y:S03]  /*6e630*/  STL.64 [R1+0x348], R42 ;  /* 0x0003482a01007387 */ /* 0x000fe60000100a00 */
[----:B------:R-:W-:Y:S01]  /*6e640*/  HMMA.1688.F32.TF32 R48, R36, R20, R196 ;  /* 0x000000142430723c */ /* 0x000fe200000810c4 */
[----:B------:R-:W-:Y:S01]  /*6e650*/  IMAD.MOV.U32 R248, RZ, RZ, R215 ;  /* 0x000000fffff87224 */ /* 0x000fe200078e00d7 */
[----:B------:R-:W-:Y:S01]  /*6e660*/  MOV R244, R211 ;  /* 0x000000d300f47202 */ /* 0x000fe20000000f00 */
[----:B------:R-:W-:Y:S01]  /*6e670*/  IMAD.MOV.U32 R249, RZ, RZ, R208 ;  /* 0x000000fffff97224 */ /* 0x000fe200078e00d0 */
[----:B------:R-:W-:Y:S04]  /*6e680*/  LDS R40, [R252+0x84280] ;  /* 0x08428000fc287984 */ /* 0x000fe80000000800 */
[----:B------:R-:W-:Y:S04]  /*6e690*/  STL.64 [R1+0x330], R44 ;  /* 0x0003302c01007387 */ /* 0x000fe80000100a00 */
[----:B------:R-:W-:Y:S04]  /*6e6a0*/  STL.64 [R1+0x338], R46 ;  /* 0x0003382e01007387 */ /* 0x000fe80000100a00 */
        /* <DEDUP_REMOVED lines=8> */
[C---:B-1----:R-:W-:Y:S01]  /*6e730*/  HMMA.1688.F32.TF32 R32, R36.reuse, R16, R192 ;  /* 0x000000102420723c */ /* 0x042fe200000810c0 */
[----:B------:R-:W-:Y:S02]  /*6e740*/  IMAD.MOV.U32 R247, RZ, RZ, R212 ;  /* 0x000000fffff77224 */ /* 0x000fe400078e00d4 */
[----:B------:R-:W1:Y:S04]  /*6e750*/  LDS R43, [R3+0x85280] ;  /* 0x08528000032b7984 */ /* 0x000e680000000800 */
[----:B------:R-:W-:Y:S01]  /*6e760*/  LDS R196, [R252+0x84380] ;  /* 0x08438000fcc47984 */ /* 0x000fe20000000800 */
[C---:B------:R-:W-:Y:S03]  /*6e770*/  HMMA.1688.F32.TF32 R44, R36.reuse, R24, R200 ;  /* 0x00000018242c723c */ /* 0x040fe600000810c8 */
[----:B------:R-:W-:Y:S04]  /*6e780*/  LDS R198, [R252+0x85380] ;  /* 0x08538000fcc67984 */ /* 0x000fe80000000800 */
[----:B------:R-:W-:Y:S04]  /*6e790*/  LDS R197, [R3+0x84380] ;  /* 0x0843800003c57984 */ /* 0x000fe80000000800 */
[----:B------:R-:W-:Y:S04]  /*6e7a0*/  LDS R199, [R3+0x85380] ;  /* 0x0853800003c77984 */ /* 0x000fe80000000800 */
[----:B------:R-:W-:Y:S04]  /*6e7b0*/  STL.64 [R1+0x310], R32 ;  /* 0x0003102001007387 */ /* 0x000fe80000100a00 */
[----:B------:R2:W-:Y:S02]  /*6e7c0*/  STL.64 [R1+0x318], R34 ;  /* 0x0003182201007387 */ /* 0x0005e40000100a00 */
[----:B--2---:R-:W-:Y:S02]  /*6e7d0*/  HMMA.1688.F32.TF32 R32, R36, R28, R204 ;  /* 0x0000001c2420723c */ /* 0x004fe400000810cc */
[----:B------:R2:W-:Y:S04]  /*6e7e0*/  STL.64 [R1+0x300], R48 ;  /* 0x0003003001007387 */ /* 0x0005e80000100a00 */
[----:B------:R3:W-:Y:S04]  /*6e7f0*/  STL.64 [R1+0x308], R50 ;  /* 0x0003083201007387 */ /* 0x0007e80000100a00 */
[----:B------:R4:W-:Y:S04]  /*6e800*/  STL.64 [R1+0x2f0], R44 ;  /* 0x0002f02c01007387 */ /* 0x0009e80000100a00 */
[----:B------:R1:W-:Y:S04]  /*6e810*/  STL.64 [R1+0x2f8], R46 ;  /* 0x0002f82e01007387 */ /* 0x0003e80000100a00 */
[----:B------:R-:W2:Y:S05]  /*6e820*/  LDL.LU R215, [R1+0x4f7c] ;  /* 0x004f7c0001d77983 */ /* 0x000eaa0000300800 */
[----:B------:R-:W-:Y:S04]  /*6e830*/  STL.64 [R1+0x2e0], R32 ;  /* 0x0002e02001007387 */ /* 0x000fe80000100a00 */
[----:B------:R-:W-:Y:S04]  /*6e840*/  STL.64 [R1+0x2e8], R34 ;  /* 0x0002e82201007387 */ /* 0x000fe80000100a00 */
[----:B------:R-:W3:Y:S04]  /*6e850*/  LDL.LU R208, [R1+0x4f78] ;  /* 0x004f780001d07983 */ /* 0x000ee80000300800 */
        /* <DEDUP_REMOVED lines=9> */
[----:B------:R-:W1:Y:S01]  /*6e8f0*/  LDS R35, [R14+0x85280] ;  /* 0x085280000e237984 */ /* 0x000e620000000800 */
[----:B--2---:R-:W-:Y:S01]  /*6e900*/  IMAD.MOV.U32 R235, RZ, RZ, R215 ;  /* 0x000000ffffeb7224 */ /* 0x004fe200078e00d7 */
[----:B---3--:R-:W-:Y:S01]  /*6e910*/  MOV R234, R208 ;  /* 0x000000d000ea7202 */ /* 0x008fe20000000f00 */
[----:B----4-:R-:W-:-:S02]  /*6e920*/  IMAD.MOV.U32 R232, RZ, RZ, R213 ;  /* 0x000000ffffe87224 */ /* 0x010fc400078e00d5 */
[----:B------:R-:W2:Y:S01]  /*6e930*/  LDL.LU R213, [R1+0x4f5c] ;  /* 0x004f5c0001d57983 */ /* 0x000ea20000300800 */
[----:B------:R-:W-:-:S03]  /*6e940*/  IMAD.MOV.U32 R233, RZ, RZ, R214 ;  /* 0x000000ffffe97224 */ /* 0x000fc600078e00d6 */
[----:B------:R-:W3:Y:S04]  /*6e950*/  LDL.LU R214, [R1+0x4f58] ;  /* 0x004f580001d67983 */ /* 0x000ee80000300800 */
[----:B------:R-:W4:Y:S04]  /*6e960*/  LDL.LU R208, [R1+0x4f54] ;  /* 0x004f540001d07983 */ /* 0x000f280000300800 */
[----:B------:R-:W4:Y:S04]  /*6e970*/  LDL.LU R215, [R1+0x4f50] ;  /* 0x004f500001d77983 */ /* 0x000f280000300800 */
[----:B------:R-:W4:Y:S01]  /*6e980*/  LDL.LU R224, [R1+0x10d0] ;  /* 0x0010d00001e07983 */ /* 0x000f220000300800 */
[----:B------:R-:W-:-:S03]  /*6e990*/  IMAD.MOV.U32 R227, RZ, RZ, R212 ;  /* 0x000000ffffe37224 */ /* 0x000fc600078e00d4 */
[----:B------:R-:W4:Y:S04]  /*6e9a0*/  LDL.LU R225, [R1+0x10d4] ;  /* 0x0010d40001e17983 */ /* 0x000f280000300800 */
[----:B------:R-:W4:Y:S04]  /*6e9b0*/  LDL.LU R226, [R1+0x10d8] ;  /* 0x0010d80001e27983 */ /* 0x000f280000300800 */
[----:B------:R-:W4:Y:S01]  /*6e9c0*/  LDL.LU R212, [R1+0x4f4c] ;  /* 0x004f4c0001d47983 */ /* 0x000f220000300800 */
[----:B--2---:R-:W-:Y:S01]  /*6e9d0*/  MOV R223, R213 ;  /* 0x000000d500df7202 */ /* 0x004fe20000000f00 */
[----:B---3--:R-:W-:-:S02]  /*6e9e0*/  IMAD.MOV.U32 R222, RZ, RZ, R214 ;  /* 0x000000ffffde7224 */ /* 0x008fc400078e00d6 */
[----:B----4-:R-:W-:Y:S02]  /*6e9f0*/  IMAD.MOV.U32 R220, RZ, RZ, R208 ;  /* 0x000000ffffdc7224 */ /* 0x010fe400078e00d0 */
[----:B------:R-:W2:Y:S01]  /*6ea00*/  LDL.LU R208, [R1+0x4f48] ;  /* 0x004f480001d07983 */ /* 0x000ea20000300800 */
[----:B------:R-:W-:-:S03]  /*6ea10*/  IMAD.MOV.U32 R221, RZ, RZ, R215 ;  /* 0x000000ffffdd7224 */ /* 0x000fc600078e00d7 */
[----:B------:R-:W1:Y:S04]  /*6ea20*/  LDL.LU R215, [R1+0x4f44] ;  /* 0x004f440001d77983 */ /* 0x000e680000300800 */
[----:B------:R-:W3:Y:S04]  /*6ea30*/  LDL.LU R214, [R1+0x4f40] ;  /* 0x004f400001d67983 */ /* 0x000ee80000300800 */
[----:B------:R-:W4:Y:S04]  /*6ea40*/  LDL.LU R213, [R1+0x4f3c] ;  /* 0x004f3c0001d57983 */ /* 0x000f280000300800 */
[----:B------:R-:W2:Y:S01]  /*6ea50*/  LDL.LU R236, [R1+0x10f0] ;  /* 0x0010f00001ec7983 */ /* 0x000ea20000300800 */
[----:B------:R-:W-:-:S03]  /*6ea60*/  IMAD.MOV.U32 R239, RZ, RZ, R212 ;  /* 0x000000ffffef7224 */ /* 0x000fc600078e00d4 */
        /* <DEDUP_REMOVED lines=9> */
[----:B------:R-:W3:Y:S01]  /*6eb00*/  LDL.LU R54, [R1+0x1128] ;  /* 0x0011280001367983 */ /* 0x000ee20000300800 */
[----:B--2---:R-:W-:-:S03]  /*6eb10*/  IMAD.MOV.U32 R55, RZ, RZ, R212 ;  /* 0x000000ffff377224 */ /* 0x004fc600078e00d4 */
        /* <DEDUP_REMOVED lines=37> */
[----:B----4-:R-:W-:-:S03]  /*6ed70*/  IMAD.MOV.U32 R44, RZ, RZ, R213 ;  /* 0x000000ffff2c7224 */ /* 0x010fc600078e00d5 */
[----:B------:R-:W4:Y:S01]  /*6ed80*/  LDL.LU R60, [R1+0x1140] ;  /* 0x00114000013c7983 */ /* 0x000f220000300800 */
[----:B---3--:R-:W-:-:S03]  /*6ed90*/  IMAD.MOV.U32 R45, RZ, RZ, R214 ;  /* 0x000000ffff2d7224 */ /* 0x008fc600078e00d6 */
[----:B------:R-:W4:Y:S01]  /*6eda0*/  LDL.LU R61, [R1+0x1144] ;  /* 0x00114400013d7983 */ /* 0x000f220000300800 */
[----:B-1----:R-:W-:-:S03]  /*6edb0*/  MOV R46, R215 ;  /* 0x000000d7002e7202 */ /* 0x002fc60000000f00 */
[----:B------:R-:W4:Y:S01]  /*6edc0*/  LDL.LU R62, [R1+0x1148] ;  /* 0x00114800013e7983 */ /* 0x000f220000300800 */
[----:B------:R-:W-:Y:S02]  /*6edd0*/  IMAD.MOV.U32 R47, RZ, RZ, R208 ;  /* 0x000000ffff2f7224 */ /* 0x000fe400078e00d0 */
[----:B------:R-:W-:Y:S02]  /*6ede0*/  IMAD.MOV.U32 R228, RZ, RZ, R209 ;  /* 0x000000ffffe47224 */ /* 0x000fe400078e00d1 */
[----:B------:R-:W-:Y:S02]  /*6edf0*/  IMAD.MOV.U32 R229, RZ, RZ, R210 ;  /* 0x000000ffffe57224 */ /* 0x000fe400078e00d2 */
[----:B------:R-:W-:Y:S02]  /*6ee00*/  IMAD.MOV.U32 R230, RZ, RZ, R211 ;  /* 0x000000ffffe67224 */ /* 0x000fe400078e00d3 */
[----:B--2---:R-:W-:Y:S02]  /*6ee10*/  IMAD.MOV.U32 R63, RZ, RZ, R212 ;  /* 0x000000ffff3f7224 */ /* 0x004fe400078e00d4 */
        /* <DEDUP_REMOVED lines=12> */
[----:B------:R-:W4:Y:S01]  /*6eee0*/  LDL.LU R243, [R1+0x108c] ;  /* 0x00108c0001f37983 */ /* 0x000f220000300800 */
[----:B------:R-:W-:Y:S08]  /*6eef0*/  HMMA.1688.F32.TF32 R76, R36, R120, R76 ;  /* 0x00000078244c723c */ /* 0x000ff0000008104c */
[C---:B------:R-:W-:Y:S08]  /*6ef00*/  HMMA.1688.F32.TF32 R56, R40.reuse, R12, R56 ;  /* 0x0000000c2838723c */ /* 0x040ff00000081038 */
[C---:B------:R-:W-:Y:S08]  /*6ef10*/  HMMA.1688.F32.TF32 R52, R40.reuse, R16, R52 ;  /* 0x000000102834723c */ /* 0x040ff00000081034 */
[----:B------:R-:W-:Y:S08]  /*6ef20*/  HMMA.1688.F32.TF32 R64, R40, R4, R64 ;  /* 0x000000042840723c */ /* 0x000ff00000081040 */
[C---:B--2---:R-:W-:Y:S08]  /*6ef30*/  HMMA.1688.F32.TF32 R128, R36.reuse, R96, R212 ;  /* 0x000000602480723c */ /* 0x044ff000000810d4 */
[C---:B---3--:R-:W-:Y:S01]  /*6ef40*/  HMMA.1688.F32.TF32 R132, R36.reuse, R68, R208 ;  /* 0x000000442484723c */ /* 0x048fe200000810d0 */
[----:B------:R-:W-:Y:S04]  /*6ef50*/  LDS R208, [R2+0x84300] ;  /* 0x0843000002d07984 */ /* 0x000fe80000000800 */
[----:B------:R-:W-:Y:S04]  /*6ef60*/  LDS R210, [R2+0x85300] ;  /* 0x0853000002d27984 */ /* 0x000fe80000000800 */
[----:B------:R-:W-:Y:S04]  /*6ef70*/  LDS R209, [R14+0x84300] ;  /* 0x084300000ed17984 */ /* 0x000fe80000000800 */
[----:B------:R-:W-:Y:S10]  /*6ef80*/  LDS R211, [R14+0x85300] ;  /* 0x085300000ed37984 */ /* 0x000ff40000000800 */
        /* <DEDUP_REMOVED lines=26> */
[C---:B----4-:R-:W-:Y:S03]  /*6f130*/  HMMA.1688.F32.TF32 R36, R40.reuse, R8, R60 ;  /* 0x000000082824723c */ /* 0x050fe6000008103c */
[----:B------:R-:W-:Y:S04]  /*6f140*/  STL.64 [R1+0x110], R64 ;  /* 0x0001104001007387 */ /* 0x000fe80000100a00 */
[----:B------:R-:W-:Y:S04]  /*6f150*/  STL.64 [R1+0x118], R66 ;  /* 0x0001184201007387 */ /* 0x000fe80000100a00 */
[----:B------:R-:W-:Y:S04]  /*6f160*/  LDS R73, [R3+0x84300] ;  /* 0x0843000003497984 */ /* 0x000fe80000000800 */
[----:B------:R-:W1:Y:S08]  /*6f170*/  LDS R75, [R3+0x85300] ;  /* 0x08530000034b7984 */ /* 0x000e700000000800 */
[----:B------:R-:W-:Y:S04]  /*6f180*/  STL.64 [R1+0x100], R36 ;  /* 0x0001002401007387 */ /* 0x000fe80000100a00 */
[----:B------:R2:W-:Y:S02]  /*6f190*/  STL.64 [R1+0x108], R38 ;  /* 0x0001082601007387 */ /* 0x0005e40000100a00 */
[C---:B--2---:R-:W-:Y:S02]  /*6f1a0*/  HMMA.1688.F32.TF32 R36, R40.reuse, R20, R48 ;  /* 0x000000142824723c */ /* 0x044fe40000081030 */
[----:B------:R-:W-:Y:S04]  /*6f1b0*/  STL.64 [R1+0xf0], R56 ;  /* 0x0000f03801007387 */ /* 0x000fe80000100a00 */
[----:B------:R-:W-:Y:S02]  /*6f1c0*/  STL.64 [R1+0xf8], R58 ;  /* 0x0000f83a01007387 */ /* 0x000fe40000100a00 */
[C---:B------:R-:W-:Y:S02]  /*6f1d0*/  HMMA.1688.F32.TF32 R48, R40.reuse, R24, R44 ;  /* 0x000000182830723c */ /* 0x040fe4000008102c */
[----:B------:R-:W-:Y:S04]  /*6f1e0*/  STL.64 [R1+0xe0], R52 ;  /* 0x0000e03401007387 */ /* 0x000fe80000100a00 */
[----:B------:R-:W-:Y:S02]  /*6f1f0*/  STL.64 [R1+0xe8], R54 ;  /* 0x0000e83601007387 */ /* 0x000fe40000100a00 */
[C---:B------:R-:W-:Y:S07]  /*6f200*/  HMMA.1688.F32.TF32 R44, R40.reuse, R28, R236 ;  /* 0x0000001c282c723c */ /* 0x040fee00000810ec */
[----:B------:R-:W-:Y:S04]  /*6f210*/  STL.64 [R1+0xd0], R36 ;  /* 0x0000d02401007387 */ /* 0x000fe80000100a00 */
[----:B------:R2:W-:Y:S02]  /*6f220*/  STL.64 [R1+0xd8], R38 ;  /* 0x0000d82601007387 */ /* 0x0005e40000100a00 */
[C---:B--2---:R-:W-:Y:S02]  /*6f230*/  HMMA.1688.F32.TF32 R36, R40.reuse, R68, R220 ;  /* 0x000000442824723c */ /* 0x044fe400000810dc */
[----:B------:R-:W-:Y:S04]  /*6f240*/  STL.64 [R1+0xc0], R48 ;  /* 0x0000c03001007387 */ /* 0x000fe80000100a00 */
[----:B------:R2:W-:Y:S04]  /*6f250*/  STL.64 [R1+0xc8], R50 ;  /* 0x0000c83201007387 */ /* 0x0005e80000100a00 */
[----:B------:R-:W-:Y:S04]  /*6f260*/  STL.64 [R1+0xb0], R44 ;  /* 0x0000b02c01007387 */ /* 0x000fe80000100a00 */
[----:B------:R3:W-:Y:S01]  /*6f270*/  STL.64 [R1+0xb8], R46 ;  /* 0x0000b82e01007387 */ /* 0x0007e20000100a00 */
[C---:B--2---:R-:W-:Y:S08]  /*6f280*/  HMMA.1688.F32.TF32 R48, R40.reuse, R96, R224 ;  /* 0x000000602830723c */ /* 0x044ff000000810e0 */
[----:B------:R-:W-:Y:S01]  /*6f290*/  STL.64 [R1+0xa0], R36 ;  /* 0x0000a02401007387 */ /* 0x000fe20000100a00 */
[C---:B---3--:R-:W-:Y:S03]  /*6f2a0*/  HMMA.1688.F32.TF32 R44, R40.reuse, R100, R228 ;  /* 0x00000064282c723c */ /* 0x048fe600000810e4 */
[----:B------:R2:W-:Y:S05]  /*6f2b0*/  STL.64 [R1+0xa8], R38 ;  /* 0x0000a82601007387 */ /* 0x0005ea0000100a00 */
[C---:B--2---:R-:W-:Y:S06]  /*6f2c0*/  HMMA.1688.F32.TF32 R36, R40.reuse, R104, R232 ;  /* 0x000000682824723c */ /* 0x044fec00000810e8 */
[----:B------:R-:W-:Y:S04]  /*6f2d0*/  STL.64 [R1+0x90], R48 ;  /* 0x0000903001007387 */ /* 0x000fe80000100a00 */
[----:B------:R2:W-:Y:S05]  /*6f2e0*/  STL.64 [R1+0x98], R50 ;  /* 0x0000983201007387 */ /* 0x0005ea0000100a00 */
[----:B------:R-:W-:Y:S04]  /*6f2f0*/  STL.64 [R1+0x80], R44 ;  /* 0x0000802c01007387 */ /* 0x000fe80000100a00 */
[----:B------:R3:W-:Y:S01]  /*6f300*/  STL.64 [R1+0x88], R46 ;  /* 0x0000882e01007387 */ /* 0x0007e20000100a00 */
[C---:B--2---:R-:W-:Y:S03]  /*6f310*/  HMMA.1688.F32.TF32 R48, R40.reuse, R108, R244 ;  /* 0x0000006c2830723c */ /* 0x044fe600000810f4 */
[----:B------:R-:W-:Y:S05]  /*6f320*/  STL.64 [R1+0x70], R36 ;  /* 0x0000702401007387 */ /* 0x000fea0000100a00 */
[C---:B---3--:R-:W-:Y:S01]  /*6f330*/  HMMA.1688.F32.TF32 R44, R40.reuse, R112, R248 ;  /* 0x00000070282c723c */ /* 0x048fe200000810f8 */
[----:B------:R2:W-:Y:S07]  /*6f340*/  STL.64 [R1+0x78], R38 ;  /* 0x0000782601007387 */ /* 0x0005ee0000100a00 */
[C---:B--2---:R-:W-:Y:S07]  /*6f350*/  HMMA.1688.F32.TF32 R36, R40.reuse, R116, R240 ;  /* 0x000000742824723c */ /* 0x044fee00000810f0 */
[----:B------:R2:W-:Y:S04]  /*6f360*/  STL.64 [R1+0x60], R48 ;  /* 0x0000603001007387 */ /* 0x0005e80000100a00 */
[----:B------:R3:W-:Y:S04]  /*6f370*/  STL.64 [R1+0x68], R50 ;  /* 0x0000683201007387 */ /* 0x0007e80000100a00 */
[----:B------:R-:W4:Y:S04]  /*6f380*/  LDL.LU R220, [R1+0x280] ;  /* 0x0002800001dc7983 */ /* 0x000f280000300800 */
[----:B------:R1:W-:Y:S04]  /*6f390*/  STL.64 [R1+0x50], R44 ;  /* 0x0000502c01007387 */ /* 0x0003e80000100a00 */
[----:B------:R1:W-:Y:S04]  /*6f3a0*/  STL.64 [R1+0x58], R46 ;  /* 0x0000582e01007387 */ /* 0x0003e80000100a00 */
[----:B------:R-:W-:Y:S04]  /*6f3b0*/  STL.64 [R1+0x40], R36 ;  /* 0x0000402401007387 */ /* 0x000fe80000100a00 */
[----:B------:R1:W-:Y:S04]  /*6f3c0*/  STL.64 [R1+0x48], R38 ;  /* 0x0000482601007387 */ /* 0x0003e80000100a00 */
        /* <DEDUP_REMOVED lines=60> */
[----:B---3--:R-:W-:Y:S01]  /*6f790*/  HMMA.1688.F32.TF32 R80, R40, R120, R232 ;  /* 0x000000782850723c */ /* 0x008fe200000810e8 */
[----:B------:R-:W2:Y:S11]  /*6f7a0*/  LDL.LU R232, [R1+0x2a0] ;  /* 0x0002a00001e87983 */ /* 0x000eb60000300800 */
[----:B------:R-:W-:Y:S11]  /*6f7b0*/  @!UPT UIADD3 URZ, URZ, URZ, URZ ;  /* 0x0000003f3f3ff290 */ /* 0x000ff6000fffe03f */
[----:B------:R-:W-:Y:S04]  /*6f7c0*/  STL.64 [R1+0x30], R80 ;  /* 0x0000305001007387 */ /* 0x000fe80000100a00 */
[----:B------:R-:W-:Y:S04]  /*6f7d0*/  STL.64 [R1+0x38], R82 ;  /* 0x0000385201007387 */ /* 0x000fe80000100a00 */
        /* <DEDUP_REMOVED lines=8> */
[----:B------:R-:W3:Y:S01]  /*6f860*/  LDL.LU R243, [R1+0x2cc] ;  /* 0x0002cc0001f37983 */ /* 0x000ee20000300800 */
[C---:B----4-:R-:W-:Y:S08]  /*6f870*/  HMMA.1688.F32.TF32 R40, R32.reuse, R4, R76 ;  /* 0x000000042028723c */ /* 0x050ff0000008104c */
[C---:B-1----:R-:W-:Y:S08]  /*6f880*/  HMMA.1688.F32.TF32 R36, R32.reuse, R8, R228 ;  /* 0x000000082024723c */ /* 0x042ff000000810e4 */
[C---:B------:R-:W-:Y:S07]  /*6f890*/  HMMA.1688.F32.TF32 R248, R32.reuse, R12, R248 ;  /* 0x0000000c20f8723c */ /* 0x040fee00000810f8 */
[----:B------:R-:W-:Y:S04]  /*6f8a0*/  STL.64 [R1+0x10], R40 ;  /* 0x0000102801007387 */ /* 0x000fe80000100a00 */
[----:B------:R1:W-:Y:S04]  /*6f8b0*/  STL.64 [R1+0x18], R42 ;  /* 0x0000182a01007387 */ /* 0x0003e80000100a00 */
[----:B------:R-:W4:Y:S04]  /*6f8c0*/  LDL.LU R228, [R1+0x2b0] ;  /* 0x0002b00001e47983 */ /* 0x000f280000300800 */
[----:B------:R-:W-:Y:S01]  /*6f8d0*/  STL.64 [R1], R36 ;  /* 0x0000002401007387 */ /* 0x000fe20000100a00 */
[C---:B-1----:R-:W-:Y:S03]  /*6f8e0*/  HMMA.1688.F32.TF32 R40, R32.reuse, R16, R64 ;  /* 0x000000102028723c */ /* 0x042fe60000081040 */
[----:B------:R1:W-:Y:S04]  /*6f8f0*/  STL.64 [R1+0x8], R38 ;  /* 0x0000082601007387 */ /* 0x0003e80000100a00 */
[----:B------:R-:W4:Y:S04]  /*6f900*/  LDL.LU R229, [R1+0x2b4] ;  /* 0x0002b40001e57983 */ /* 0x000f280000300800 */
[----:B------:R-:W4:Y:S01]  /*6f910*/  LDL.LU R230, [R1+0x2b8] ;  /* 0x0002b80001e67983 */ /* 0x000f220000300800 */
[C---:B-1----:R-:W-:Y:S03]  /*6f920*/  HMMA.1688.F32.TF32 R36, R32.reuse, R20, R60 ;  /* 0x000000142024723c */ /* 0x042fe6000008103c */
[----:B------:R-:W4:Y:S04]  /*6f930*/  LDL.LU R231, [R1+0x2bc] ;  /* 0x0002bc0001e77983 */ /* 0x000f280000300800 */
[----:B------:R-:W-:Y:S01]  /*6f940*/  STL.64 [R1+0x4cb8], R250 ;  /* 0x004cb8fa01007387 */ /* 0x000fe20000100a00 */
[C---:B------:R-:W-:Y:S03]  /*6f950*/  HMMA.1688.F32.TF32 R56, R32.reuse, R24, R56 ;  /* 0x000000182038723c */ /* 0x040fe60000081038 */
[----:B------:R-:W-:Y:S04]  /*6f960*/  STL.64 [R1+0x4cb0], R248 ;  /* 0x004cb0f801007387 */ /* 0x000fe80000100a00 */
[----:B------:R-:W-:Y:S04]  /*6f970*/  STL.64 [R1+0x1e0], R40 ;  /* 0x0001e02801007387 */ /* 0x000fe80000100a00 */
[----:B------:R1:W-:Y:S01]  /*6f980*/  STL.64 [R1+0x1e8], R42 ;  /* 0x0001e82a01007387 */ /* 0x0003e20000100a00 */
[C---:B------:R-:W-:Y:S03]  /*6f990*/  HMMA.1688.F32.TF32 R244, R32.reuse, R96, R244 ;  /* 0x0000006020f4723c */ /* 0x040fe600000810f4 */
[----:B------:R-:W-:Y:S04]  /*6f9a0*/  STL.64 [R1+0x1d0], R36 ;  /* 0x0001d02401007387 */ /* 0x000fe80000100a00 */
[----:B------:R1:W-:Y:S02]  /*6f9b0*/  STL.64 [R1+0x1d8], R38 ;  /* 0x0001d82601007387 */ /* 0x0003e40000100a00 */
[C---:B-1----:R-:W-:Y:S08]  /*6f9c0*/  HMMA.1688.F32.TF32 R40, R32.reuse, R28, R52 ;  /* 0x0000001c2028723c */ /* 0x042ff00000081034 */
[C---:B------:R-:W-:Y:S01]  /*6f9d0*/  HMMA.1688.F32.TF32 R36, R32.reuse, R68, R48 ;  /* 0x000000442024723c */ /* 0x040fe20000081030 */
[----:B------:R-:W-:Y:S04]  /*6f9e0*/  STL.64 [R1+0x1c0], R56 ;  /* 0x0001c03801007387 */ /* 0x000fe80000100a00 */
[----:B------:R-:W-:Y:S10]  /*6f9f0*/  STL.64 [R1+0x1c8], R58 ;  /* 0x0001c83a01007387 */ /* 0x000ff40000100a00 */
[----:B------:R-:W-:Y:S04]  /*6fa00*/  STL.64 [R1+0x1b0], R40 ;  /* 0x0001b02801007387 */ /* 0x000fe80000100a00 */
[----:B------:R-:W-:Y:S04]  /*6fa10*/  STL.64 [R1+0x1b8], R42 ;  /* 0x0001b82a01007387 */ /* 0x000fe80000100a00 */
[----:B------:R-:W-:Y:S04]  /*6fa20*/  STL.64 [R1+0x4c40], R246 ;  /* 0x004c40f601007387 */ /* 0x000fe80000100a00 */
[----:B------:R-:W-:Y:S04]  /*6fa30*/  STL.64 [R1+0x1a0], R36 ;  /* 0x0001a02401007387 */ /* 0x000fe80000100a00 */
[----:B------:R1:W-:Y:S02]  /*6fa40*/  STL.64 [R1+0x1a8], R38 ;  /* 0x0001a82601007387 */ /* 0x0003e40000100a00 */
[C---:B-1----:R-:W-:Y:S02]  /*6fa50*/  HMMA.1688.F32.TF32 R36, R32.reuse, R100, R44 ;  /* 0x000000642024723c */ /* 0x042fe4000008102c */
[----:B------:R-:W-:Y:S06]  /*6fa60*/  STL.64 [R1+0x4c38], R244 ;  /* 0x004c38f401007387 */ /* 0x000fec0000100a00 */
[C---:B------:R-:W-:Y:S08]  /*6fa70*/  HMMA.1688.F32.TF32 R44, R32.reuse, R104, R236 ;  /* 0x00000068202c723c */ /* 0x040ff000000810ec */
[C---:B------:R-:W-:Y:S07]  /*6fa80*/  HMMA.1688.F32.TF32 R40, R32.reuse, R108, R220 ;  /* 0x0000006c2028723c */ /* 0x040fee00000810dc */
[----:B------:R-:W-:Y:S04]  /*6fa90*/  STL.64 [R1+0x250], R36 ;  /* 0x0002502401007387 */ /* 0x000fe80000100a00 */
[----:B------:R1:W-:Y:S02]  /*6faa0*/  STL.64 [R1+0x258], R38 ;  /* 0x0002582601007387 */ /* 0x0003e40000100a00 */
[----:B-1----:R-:W-:Y:S02]  /*6fab0*/  HMMA.1688.F32.TF32 R36, R32, R112, R224 ;  /* 0x000000702024723c */ /* 0x002fe400000810e0 */
[----:B------:R-:W-:Y:S04]  /*6fac0*/  STL.64 [R1+0x240], R44 ;  /* 0x0002402c01007387 */ /* 0x000fe80000100a00 */
[----:B------:R-:W-:Y:S04]  /*6fad0*/  STL.64 [R1+0x248], R46 ;  /* 0x0002482e01007387 */ /* 0x000fe80000100a00 */
[----:B------:R-:W-:Y:S04]  /*6fae0*/  STL.64 [R1+0x230], R40 ;  /* 0x0002302801007387 */ /* 0x000fe80000100a00 */
[----:B------:R2:W-:Y:S10]  /*6faf0*/  STL.64 [R1+0x238], R42 ;  /* 0x0002382a01007387 */ /* 0x0005f40000100a00 */
[----:B------:R-:W-:Y:S01]  /*6fb00*/  IMAD.MOV.U32 R247, RZ, RZ, R36 ;  /* 0x000000fffff77224 */ /* 0x000fe200078e0024 */
[----:B------:R-:W-:Y:S01]  /*6fb10*/  MOV R246, R37 ;  /* 0x0000002500f67202 */ /* 0x000fe20000000f00 */
[----:B------:R-:W-:-:S02]  /*6fb20*/  IMAD.MOV.U32 R245, RZ, RZ, R38 ;  /* 0x000000fffff57224 */ /* 0x000fc400078e0026 */
[----:B------:R-:W-:-:S05]  /*6fb30*/  IMAD.MOV.U32 R244, RZ, RZ, R39 ;  /* 0x000000fffff47224 */ /* 0x000fca00078e0027 */
[----:B------:R1:W-:Y:S04]  /*6fb40*/  STL [R1+0x4c84], R244 ;  /* 0x004c84f401007387 */ /* 0x0003e80000100800 */
[----:B------:R-:W-:Y:S04]  /*6fb50*/  STL [R1+0x4c80], R246 ;  /* 0x004c80f601007387 */ /* 0x000fe80000100800 */
[----:B------:R-:W-:Y:S04]  /*6fb60*/  STL [R1+0x4c7c], R247 ;  /* 0x004c7cf701007387 */ /* 0x000fe80000100800 */
[----:B------:R1:W-:Y:S01]  /*6fb70*/  STL [R1+0x4c78], R245 ;  /* 0x004c78f501007387 */ /* 0x0003e20000100800 */
[C---:B--2---:R-:W-:Y:S03]  /*6fb80*/  HMMA.1688.F32.TF32 R40, R32.reuse, R116, R232 ;  /* 0x000000742028723c */ /* 0x044fe600000810e8 */
[----:B------:R-:W2:Y:S05]  /*6fb90*/  LDL.LU R232, [R1+0x2d0] ;  /* 0x0002d00001e87983 */ /* 0x000eaa0000300800 */
[C---:B---3--:R-:W-:Y:S11]  /*6fba0*/  HMMA.1688.F32.TF32 R36, R32.reuse, R120, R240 ;  /* 0x000000782024723c */ /* 0x048ff600000810f0 */
[----:B------:R-:W-:Y:S04]  /*6fbb0*/  @!UPT UIADD3 URZ, URZ, URZ, URZ ;  /* 0x0000003f3f3ff290 */ /* 0x000fe8000fffe03f */
        /* <DEDUP_REMOVED lines=28> */
[----:B-1----:R-:W-:Y:S01]  /*6fd80*/  IMAD.MOV.U32 R244, RZ, RZ, R32 ;  /* 0x000000fffff47224 */ /* 0x002fe200078e0020 */
[----:B------:R-:W-:Y:S01]  /*6fd90*/  MOV R245, R35 ;  /* 0x0000002300f57202 */ /* 0x000fe20000000f00 */
[----:B------:R-:W-:Y:S01]  /*6fda0*/  IMAD.MOV.U32 R246, RZ, RZ, R33 ;  /* 0x000000fffff67224 */ /* 0x000fe200078e0021 */
[----:B------:R-:W4:Y:S01]  /*6fdb0*/  LDL.LU R224, [R1+0x3b0] ;  /* 0x0003b00001e07983 */ /* 0x000f220000300800 */
[----:B------:R-:W-:-:S03]  /*6fdc0*/  IMAD.MOV.U32 R247, RZ, RZ, R34 ;  /* 0x000000fffff77224 */ /* 0x000fc600078e0022 */
[----:B------:R-:W4:Y:S04]  /*6fdd0*/  LDL.LU R225, [R1+0x3b4] ;  /* 0x0003b40001e17983 */ /* 0x000f280000300800 */
[----:B------:R-:W4:Y:S04]  /*6fde0*/  LDL.LU R226, [R1+0x3b8] ;  /* 0x0003b80001e27983 */ /* 0x000f280000300800 */
[----:B------:R-:W4:Y:S04]  /*6fdf0*/  LDL.LU R227, [R1+0x3bc] ;  /* 0x0003bc0001e37983 */ /* 0x000f280000300800 */
[----:B------:R-:W-:Y:S04]  /*6fe00*/  STL [R1+0x4c94], R244 ;  /* 0x004c94f401007387 */ /* 0x000fe80000100800 */
[----:B------:R-:W-:Y:S04]  /*6fe10*/  STL [R1+0x4c90], R246 ;  /* 0x004c90f601007387 */ /* 0x000fe80000100800 */
[----:B------:R-:W-:Y:S04]  /*6fe20*/  STL [R1+0x4c8c], R247 ;  /* 0x004c8cf701007387 */ /* 0x000fe80000100800 */
[----:B------:R-:W-:Y:S01]  /*6fe30*/  STL [R1+0x4c88], R245 ;  /* 0x004c88f501007387 */ /* 0x000fe20000100800 */
        /* <DEDUP_REMOVED lines=15> */
[C---:B-1----:R-:W-:Y:S11]  /*6ff30*/  HMMA.1688.F32.TF32 R32, R72.reuse, R12, R44 ;  /* 0x0000000c4820723c */ /* 0x042ff6000008102c */
[----:B------:R-:W-:Y:S11]  /*6ff40*/  @!UPT UIADD3 URZ, URZ, URZ, URZ ;  /* 0x0000003f3f3ff290 */ /* 0x000ff6000fffe03f */
[----:B------:R-:W-:Y:S01]  /*6ff50*/  @!UPT UIADD3 URZ, URZ, URZ, URZ ;  /* 0x0000003f3f3ff290 */ /* 0x000fe2000fffe03f */
[----:B------:R4:W-:Y:S01]  /*6ff60*/  STL.64 [R1+0x2b8], R34 ;  /* 0x0002b82201007387 */ /* 0x0009e20000100a00 */
[----:B------:R-:W-:Y:S02]  /*6ff70*/  IMAD.MOV.U32 R247, RZ, RZ, R32 ;  /* 0x000000fffff77224 */ /* 0x000fe400078e0020 */
[----:B------:R-:W-:Y:S02]  /*6ff80*/  IMAD.MOV.U32 R245, RZ, RZ, R33 ;  /* 0x000000fffff57224 */ /* 0x000fe400078e0021 */
[C---:B----4-:R-:W-:Y:S01]  /*6ff90*/  HMMA.1688.F32.TF32 R32, R72.reuse, R16, R236 ;  /* 0x000000104820723c */ /* 0x050fe200000810ec */
[----:B------:R-:W-:Y:S04]  /*6ffa0*/  STL [R1+0x4c9c], R247 ;  /* 0x004c9cf701007387 */ /* 0x000fe80000100800 */
[----:B------:R-:W-:Y:S04]  /*6ffb0*/  STL [R1+0x4c98], R245 ;  /* 0x004c98f501007387 */ /* 0x000fe80000100800 */
[----:B------:R-:W4:Y:S11]  /*6ffc0*/  LDL.LU R2, [R1+0x4f10] ;  /* 0x004f100001027983 */ /* 0x000f360000300800 */
[----:B------:R-:W-:Y:S03]  /*6ffd0*/  @!UPT UIADD3 URZ, URZ, URZ, URZ ;  /* 0x0000003f3f3ff290 */ /* 0x000fe6000fffe03f */
[----:B------:R1:W-:Y:S01]  /*6ffe0*/  STL.64 [R1+0x2a0], R32 ;  /* 0x0002a02001007387 */ /* 0x0003e20000100a00 */
[----:B------:R-:W-:Y:S02]  /*6fff0*/  IMAD.MOV.U32 R244, RZ, RZ, R34 ;  /* 0x000000fffff47224 */ /* 0x000fe400078e0022 */
[----:B------:R-:W-:Y:S02]  /*70000*/  IMAD.MOV.U32 R246, RZ, RZ, R35 ;  /* 0x000000fffff67224 */ /* 0x000fe400078e0023 */
[C---:B-1----:R-:W-:Y:S03]  /*70010*/  HMMA.1688.F32.TF32 R32, R72.reuse, R20, R220 ;  /* 0x000000144820723c */ /* 0x042fe600000810dc */
[----:B------:R-:W-:Y:S04]  /*70020*/  STL [R1+0x4ca4], R246 ;  /* 0x004ca4f601007387 */ /* 0x000fe80000100800 */
[----:B------:R-:W-:Y:S01]  /*70030*/  STL [R1+0x4ca0], R244 ;  /* 0x004ca0f401007387 */ /* 0x000fe20000100800 */
[C---:B------:R-:W-:Y:S11]  /*70040*/  HMMA.1688.F32.TF32 R36, R72.reuse, R24, R224 ;  /* 0x000000184824723c */ /* 0x040ff600000810e0 */
[----:B------:R-:W-:Y:S04]  /*70050*/  @!UPT UIADD3 URZ, URZ, URZ, URZ ;  /* 0x0000003f3f3ff290 */ /* 0x000fe8000fffe03f */
[----:B------:R1:W-:Y:S01]  /*70060*/  STL.64 [R1+0x290], R32 ;  /* 0x0002902001007387 */ /* 0x0003e20000100a00 */
[----:B------:R-:W-:Y:S01]  /*70070*/  IMAD.MOV.U32 R247, RZ, RZ, R34 ;  /* 0x000000fffff77224 */ /* 0x000fe200078e0022 */
[----:B------:R-:W-:Y:S02]  /*70080*/  MOV R245, R35 ;  /* 0x0000002300f57202 */ /* 0x000fe40000000f00 */
[----:B-1----:R-:W-:Y:S02]  /*70090*/  HMMA.1688.F32.TF32 R32, R72, R28, R228 ;  /* 0x0000001c4820723c */ /* 0x002fe400000810e4 */
[----:B------:R1:W-:Y:S04]  /*700a0*/  STL [R1+0x4cac], R247 ;  /* 0x004cacf701007387 */ /* 0x0003e80000100800 */
[----:B------:R1:W-:Y:S04]  /*700b0*/  STL [R1+0x4ca8], R245 ;  /* 0x004ca8f501007387 */ /* 0x0003e80000100800 */
[----:B------:R-:W-:Y:S04]  /*700c0*/  STL.64 [R1+0x280], R36 ;  /* 0x0002802401007387 */ /* 0x000fe80000100a00 */
[----:B------:R-:W-:Y:S10]  /*700d0*/  STL.64 [R1+0x288], R38 ;  /* 0x0002882601007387 */ /* 0x000ff40000100a00 */
[----:B-1----:R-:W-:-:S02]  /*700e0*/  IMAD.MOV.U32 R247, RZ, RZ, R32 ;  /* 0x000000fffff77224 */ /* 0x002fc400078e0020 */
[----:B------:R-:W-:Y:S02]  /*700f0*/  IMAD.MOV.U32 R246, RZ, RZ, R34 ;  /* 0x000000fffff67224 */ /* 0x000fe400078e0022 */
[----:B------:R-:W-:Y:S02]  /*70100*/  IMAD.MOV.U32 R245, RZ, RZ, R33 ;  /* 0x000000fffff57224 */ /* 0x000fe400078e0021 */
[----:B------:R-:W-:Y:S01]  /*70110*/  IMAD.MOV.U32 R244, RZ, RZ, R35 ;  /* 0x000000fffff47224 */ /* 0x000fe200078e0023 */
[----:B------:R-:W-:Y:S04]  /*70120*/  STL.64 [R1+0x4cc8], R246 ;  /* 0x004cc8f601007387 */ /* 0x000fe80000100a00 */
[----:B------:R-:W-:Y:S01]  /*70130*/  STL.64 [R1+0x4cc0], R244 ;  /* 0x004cc0f401007387 */ /* 0x000fe20000100a00 */
[C---:B--2---:R-:W-:Y:S11]  /*70140*/  HMMA.1688.F32.TF32 R84, R72.reuse, R68, R232 ;  /* 0x000000444854723c */ /* 0x044ff600000810e8 */
[----:B------:R-:W-:Y:S11]  /*70150*/  @!UPT UIADD3 URZ, URZ, URZ, URZ ;  /* 0x0000003f3f3ff290 */ /* 0x000ff6000fffe03f */
[----:B------:R-:W-:Y:S01]  /*70160*/  @!UPT UIADD3 URZ, URZ, URZ, URZ ;  /* 0x0000003f3f3ff290 */ /* 0x000fe2000fffe03f */
[----:B------:R-:W-:Y:S04]  /*70170*/  STL.64 [R1+0x4b80], R86 ;  /* 0x004b805601007387 */ /* 0x000fe80000100a00 */
[----:B------:R-:W-:Y:S04]  /*70180*/  STL.64 [R1+0x4b78], R84 ;  /* 0x004b785401007387 */ /* 0x000fe80000100a00 */
        /* <DEDUP_REMOVED lines=24> */
[C---:B---3--:R-:W-:Y:S03]  /*70310*/  HMMA.1688.F32.TF32 R48, R72.reuse, R96, R240 ;  /* 0x000000604830723c */ /* 0x048fe600000810f0 */
        /* <DEDUP_REMOVED lines=13> */
[----:B------:R-:W-:Y:S01]  /*703f0*/  STL.64 [R1+0x4b88], R48 ;  /* 0x004b883001007387 */ /* 0x000fe20000100a00 */
[C---:B--2---:R-:W-:Y:S08]  /*70400*/  HMMA.1688.F32.TF32 R64, R72.reuse, R120, R224 ;  /* 0x000000784840723c */ /* 0x044ff000000810e0 */
[C---:B----4-:R-:W-:Y:S08]  /*70410*/  HMMA.1688.F32.TF32 R52, R72.reuse, R100, R52 ;  /* 0x000000644834723c */ /* 0x050ff00000081034 */
[C---:B------:R-:W-:Y:S08]  /*70420*/  HMMA.1688.F32.TF32 R56, R72.reuse, R104, R56 ;  /* 0x000000684838723c */ /* 0x040ff00000081038 */
[C---:B------:R-:W-:Y:S08]  /*70430*/  HMMA.1688.F32.TF32 R60, R72.reuse, R108, R44 ;  /* 0x0000006c483c723c */ /* 0x040ff0000008102c */
[C---:B------:R-:W-:Y:S01]  /*70440*/  HMMA.1688.F32.TF32 R40, R72.reuse, R112, R236 ;  /* 0x000000704828723c */ /* 0x040fe200000810ec */
[----:B------:R-:W-:Y:S07]  /*70450*/  STL.64 [R1+0x4ba0], R54 ;  /* 0x004ba03601007387 */ /* 0x000fee0000100a00 */
[C---:B------:R-:W-:Y:S01]  /*70460*/  HMMA.1688.F32.TF32 R44, R72.reuse, R116, R220 ;  /* 0x00000074482c723c */ /* 0x040fe200000810dc */
[----:B------:R-:W-:Y:S07]  /*70470*/  STL.64 [R1+0x4b98], R52 ;  /* 0x004b983401007387 */ /* 0x000fee0000100a00 */
[----:B---3--:R-:W-:Y:S01]  /*70480*/  HMMA.1688.F32.TF32 R72, R72, R124, R232 ;  /* 0x0000007c4848723c */ /* 0x008fe200000810e8 */
        /* <DEDUP_REMOVED lines=11> */
[----:B------:R1:W-:Y:S01]  /*70540*/  STL.64 [R1+0x4c00], R74 ;  /* 0x004c004a01007387 */ /* 0x0003e20000100a00 */
[----:B------:R-:W-:Y:S03]  /*70550*/  HMMA.1688.F32.TF32 R80, R208, R8, R240 ;  /* 0x00000008d050723c */ /* 0x000fe600000810f0 */
[----:B------:R-:W-:Y:S04]  /*70560*/  LDS R233, [R14+0x84380] ;  /* 0x084380000ee97984 */ /* 0x000fe80000000800 */
[----:B------:R-:W-:Y:S04]  /*70570*/  LDS R235, [R14+0x85380] ;  /* 0x085380000eeb7984 */ /* 0x000fe80000000800 */
[----:B-1----:R-:W2:Y:S04]  /*70580*/  LDL R75, [R1+0xb30] ;  /* 0x000b3000014b7983 */ /* 0x002ea80000100800 */
[----:B------:R-:W-:Y:S04]  /*70590*/  STL.64 [R1+0x4bf8], R72 ;  /* 0x004bf84801007387 */ /* 0x000fe80000100a00 */
[----:B------:R-:W-:Y:S04]  /*705a0*/  STL.64 [R1+0x4c10], R78 ;  /* 0x004c104e01007387 */ /* 0x000fe80000100a00 */
[----:B------:R1:W-:Y:S04]  /*705b0*/  STL.64 [R1+0x4c08], R76 ;  /* 0x004c084c01007387 */ /* 0x0003e80000100a00 */
        /* <DEDUP_REMOVED lines=46> */
[----:B------:R-:W-:-:S03]  /*708a0*/  IMAD.MOV.U32 R251, RZ, RZ, R2 ;  /* 0x000000fffffb7224 */ /* 0x000fc600078e0002 */
[----:B--2---:R-:W-:Y:S04]  /*708b0*/  LDS R232, [R75+0x84380] ;  /* 0x084380004be87984 */ /* 0x004fe80000000800 */
[----:B------:R-:W2:Y:S01]  /*708c0*/  LDS R234, [R75+0x85380] ;  /* 0x085380004bea7984 */ /* 0x000ea20000000800 */
[C---:B---3--:R-:W-:Y:S08]  /*708d0*/  HMMA.1688.F32.TF32 R200, R208.reuse, R108, R228 ;  /* 0x0000006cd0c8723c */ /* 0x048ff000000810e4 */
[C---:B----4-:R-:W-:Y:S08]  /*708e0*/  HMMA.1688.F32.TF32 R88, R208.reuse, R68, R88 ;  /* 0x00000044d058723c */ /* 0x050ff00000081058 */
[C---:B------:R-:W-:Y:S08]  /*708f0*/  HMMA.1688.F32.TF32 R216, R208.reuse, R16, R216 ;  /* 0x00000010d0d8723c */ /* 0x040ff000000810d8 */
[C---:B------:R-:W-:Y:S08]  /*70900*/  HMMA.1688.F32.TF32 R212, R208.reuse, R12, R136 ;  /* 0x0000000cd0d4723c */ /* 0x040ff00000081088 */
[C---:B------:R-:W-:Y:S08]  /*70910*/  HMMA.1688.F32.TF32 R136, R208.reuse, R20, R132 ;  /* 0x00000014d088723c */ /* 0x040ff00000081084 */
[C---:B------:R-:W-:Y:S07]  /*70920*/  HMMA.1688.F32.TF32 R132, R208.reuse, R24, R128 ;  /* 0x00000018d084723c */ /* 0x040fee0000081080 */
[----:B------:R-:W-:Y:S01]  /*70930*/  STL.64 [R1+0x4c30], R214 ;  /* 0x004c30d601007387 */ /* 0x000fe20000100a00 */
[C---:B------:R-:W-:Y:S03]  /*70940*/  HMMA.1688.F32.TF32 R36, R208.reuse, R28, R92 ;  /* 0x0000001cd024723c */ /* 0x040fe6000008105c */
[----:B------:R3:W-:Y:S05]  /*70950*/  STL.64 [R1+0x4c28], R212 ;  /* 0x004c28d401007387 */ /* 0x0007ea0000100a00 */
[C---:B------:R-:W-:Y:S01]  /*70960*/  HMMA.1688.F32.TF32 R156, R208.reuse, R96, R236 ;  /* 0x00000060d09c723c */ /* 0x040fe200000810ec */
[----:B------:R-:W-:Y:S07]  /*70970*/  STL.64 [R1+0x4c50], R218 ;  /* 0x004c50da01007387 */ /* 0x000fee0000100a00 */
[C---:B------:R-:W-:Y:S01]  /*70980*/  HMMA.1688.F32.TF32 R152, R208.reuse, R100, R220 ;  /* 0x00000064d098723c */ /* 0x040fe200000810dc */
[----:B------:R-:W-:Y:S04]  /*70990*/  STL.64 [R1+0x4c48], R216 ;  /* 0x004c48d801007387 */ /* 0x000fe80000100a00 */
[----:B------:R-:W-:Y:S03]  /*709a0*/  STL.64 [R1+0x4c60], R138 ;  /* 0x004c608a01007387 */ /* 0x000fe60000100a00 */
[C---:B------:R-:W-:Y:S01]  /*709b0*/  HMMA.1688.F32.TF32 R224, R208.reuse, R104, R224 ;  /* 0x00000068d0e0723c */ /* 0x040fe200000810e0 */
[----:B------:R4:W-:Y:S04]  /*709c0*/  STL.64 [R1+0x4c58], R136 ;  /* 0x004c588801007387 */ /* 0x0009e80000100a00 */
[----:B------:R-:W-:Y:S04]  /*709d0*/  STL.64 [R1+0x4c70], R134 ;  /* 0x004c708601007387 */ /* 0x000fe80000100a00 */
[----:B------:R-:W-:Y:S04]  /*709e0*/  STL.64 [R1+0x4c68], R132 ;  /* 0x004c688401007387 */ /* 0x000fe80000100a00 */
[----:B------:R-:W-:Y:S04]  /*709f0*/  STL.64 [R1+0x4cd8], R38 ;  /* 0x004cd82601007387 */ /* 0x000fe80000100a00 */
[----:B------:R2:W-:Y:S04]  /*70a00*/  STL.64 [R1+0x4cd0], R36 ;  /* 0x004cd02401007387 */ /* 0x0005e80000100a00 */
[----:B------:R-:W-:Y:S04]  /*70a10*/  STL.64 [R1+0x4ce8], R90 ;  /* 0x004ce85a01007387 */ /* 0x000fe80000100a00 */
[----:B------:R-:W-:Y:S04]  /*70a20*/  STL.64 [R1+0x4ce0], R88 ;  /* 0x004ce05801007387 */ /* 0x000fe80000100a00 */
[----:B------:R-:W-:Y:S04]  /*70a30*/  STL.64 [R1+0x4cf8], R158 ;  /* 0x004cf89e01007387 */ /* 0x000fe80000100a00 */
[----:B------:R-:W-:Y:S04]  /*70a40*/  STL.64 [R1+0x4cf0], R156 ;  /* 0x004cf09c01007387 */ /* 0x000fe80000100a00 */
[----:B------:R-:W-:Y:S04]  /*70a50*/  STL.64 [R1+0x4d08], R154 ;  /* 0x004d089a01007387 */ /* 0x000fe80000100a00 */
[----:B------:R-:W-:Y:S01]  /*70a60*/  STL.64 [R1+0x4d00], R152 ;  /* 0x004d009801007387 */ /* 0x000fe20000100a00 */
[----:B------:R-:W-:Y:S03]  /*70a70*/  HMMA.1688.F32.TF32 R92, R208, R112, R240 ;  /* 0x00000070d05c723c */ /* 0x000fe600000810f0 */
        /* <DEDUP_REMOVED lines=74> */
[----:B--2---:R-:W-:Y:S08]  /*70f20*/  HMMA.1688.F32.TF32 R140, R196, R12, R140 ;  /* 0x0000000cc48c723c */ /* 0x004ff0000008108c */
[C---:B---3--:R-:W-:Y:S08]  /*70f30*/  HMMA.1688.F32.TF32 R204, R208.reuse, R120, R192 ;  /* 0x00000078d0cc723c */ /* 0x048ff000000810c0 */
[C---:B----4-:R-:W-:Y:S08]  /*70f40*/  HMMA.1688.F32.TF32 R128, R208.reuse, R116, R128 ;  /* 0x00000074d080723c */ /* 0x050ff00000081080 */
[----:B------:R-:W-:Y:S08]  /*70f50*/  HMMA.1688.F32.TF32 R208, R208, R124, R188 ;  /* 0x0000007cd0d0723c */ /* 0x000ff000000810bc */
[C---:B------:R-:W-:Y:S07]  /*70f60*/  HMMA.1688.F32.TF32 R32, R196.reuse, R4, R184 ;  /* 0x00000004c420723c */ /* 0x040fee00000810b8 */
[----:B------:R-:W-:Y:S01]  /*70f70*/  STL.64 [R1+0x4d48], R130 ;  /* 0x004d488201007387 */ /* 0x000fe20000100a00 */
[C---:B------:R-:W-:Y:S03]  /*70f80*/  HMMA.1688.F32.TF32 R220, R196.reuse, R8, R220 ;  /* 0x00000008c4dc723c */ /* 0x040fe600000810dc */
[----:B------:R-:W-:Y:S05]  /*70f90*/  STL.64 [R1+0x4d40], R128 ;  /* 0x004d408001007387 */ /* 0x000fea0000100a00 */
[C---:B------:R-:W-:Y:S01]  /*70fa0*/  HMMA.1688.F32.TF32 R144, R196.reuse, R16, R144 ;  /* 0x00000010c490723c */ /* 0x040fe20000081090 */
[----:B------:R-:W-:Y:S04]  /*70fb0*/  STL.64 [R1+0x4d58], R206 ;  /* 0x004d58ce01007387 */ /* 0x000fe80000100a00 */
[----:B------:R-:W-:Y:S04]  /*70fc0*/  STL.64 [R1+0x4d50], R204 ;  /* 0x004d50cc01007387 */ /* 0x000fe80000100a00 */
        /* <DEDUP_REMOVED lines=10> */
[----:B------:R-:W3:Y:S04]  /*71070*/  LDL.LU R244, [R1+0x450] ;  /* 0x0004500001f47983 */ /* 0x000ee80000300800 */
[----:B------:R-:W3:Y:S04]  /*71080*/  LDL.LU R245, [R1+0x454] ;  /* 0x0004540001f57983 */ /* 0x000ee80000300800 */
[----:B------:R-:W3:Y:S04]  /*71090*/  LDL.LU R246, [R1+0x458] ;  /* 0x0004580001f67983 */ /* 0x000ee80000300800 */
[----:B------:R-:W3:Y:S01]  /*710a0*/  LDL.LU R247, [R1+0x45c] ;  /* 0x00045c0001f77983 */ /* 0x000ee20000300800 */
[C---:B------:R-:W-:Y:S03]  /*710b0*/  HMMA.1688.F32.TF32 R188, R196.reuse, R116, R240 ;  /* 0x00000074c4bc723c */ /* 0x040fe600000810f0 */
        /* <DEDUP_REMOVED lines=69> */
[----:B---3--:R-:W-:Y:S11]  /*71510*/  HMMA.1688.F32.TF32 R32, R232, R4, R216 ;  /* 0x00000004e820723c */ /* 0x008ff600000810d8 */
[----:B------:R-:W-:Y:S11]  /*71520*/  @!UPT UIADD3 URZ, URZ, URZ, URZ ;  /* 0x0000003f3f3ff290 */ /* 0x000ff6000fffe03f */
[----:B------:R-:W-:Y:S01]  /*71530*/  @!UPT UIADD3 URZ, URZ, URZ, URZ ;  /* 0x0000003f3f3ff290 */ /* 0x000fe2000fffe03f */
[----:B------:R-:W-:Y:S01]  /*71540*/  STL [R1+0x1470], R32 ;  /* 0x0014702001007387 */ /* 0x000fe20000100800 */
[----:B------:R-:W-:-:S03]  /*71550*/  MOV R2, R33 ;  /* 0x0000002100027202 */ /* 0x000fc60000000f00 */
[----:B------:R4:W-:Y:S02]  /*71560*/  STL.64 [R1+0x1478], R34 ;  /* 0x0014782201007387 */ /* 0x0009e40000100a00 */
[----:B----4-:R-:W-:Y:S02]  /*71570*/  HMMA.1688.F32.TF32 R32, R232, R12, R80 ;  /* 0x0000000ce820723c */ /* 0x010fe40000081050 */
[----:B------:R1:W-:Y:S11]  /*71580*/  STL [R1+0x4b6c], R2 ;  /* 0x004b6c0201007387 */ /* 0x0003f60000100800 */
[----:B------:R-:W-:Y:S10]  /*71590*/  @!UPT UIADD3 URZ, URZ, URZ, URZ ;  /* 0x0000003f3f3ff290 */ /* 0x000ff4000fffe03f */
[----:B------:R-:W-:Y:S01]  /*715a0*/  STL.64 [R1+0x1450], R32 ;  /* 0x0014502001007387 */ /* 0x000fe20000100a00 */
[----:B-1----:R-:W-:-:S03]  /*715b0*/  IMAD.MOV.U32 R2, RZ, RZ, R35 ;  /* 0x000000ffff027224 */ /* 0x002fc600078e0023 */
[----:B------:R-:W-:Y:S04]  /*715c0*/  STL.64 [R1+0x1460], R36 ;  /* 0x0014602401007387 */ /* 0x000fe80000100a00 */
[----:B------:R1:W-:Y:S04]  /*715d0*/  STL.64 [R1+0x1468], R38 ;  /* 0x0014682601007387 */ /* 0x0003e80000100a00 */
[----:B------:R2:W-:Y:S01]  /*715e0*/  STL [R1+0x1458], R34 ;  /* 0x0014582201007387 */ /* 0x0005e20000100800 */
[C---:B-1----:R-:W-:Y:S08]  /*715f0*/  HMMA.1688.F32.TF32 R36, R232.reuse, R16, R76 ;  /* 0x00000010e824723c */ /* 0x042ff0000008104c */
[----:B--2---:R-:W-:Y:S01]  /*71600*/  HMMA.1688.F32.TF32 R32, R232, R20, R64 ;  /* 0x00000014e820723c */ /* 0x004fe20000081040 */
[----:B------:R1:W-:Y:S11]  /*71610*/  STL [R1+0x4b70], R2 ;  /* 0x004b700201007387 */ /* 0x0003f60000100800 */
[----:B------:R-:W-:Y:S11]  /*71620*/  @!UPT UIADD3 URZ, URZ, URZ, URZ ;  /* 0x0000003f3f3ff290 */ /* 0x000ff6000fffe03f */
[----:B------:R-:W-:Y:S01]  /*71630*/  STL.64 [R1+0x1430], R32 ;  /* 0x0014302001007387 */ /* 0x000fe20000100a00 */
[----:B-1----:R-:W-:-:S03]  /*71640*/  IMAD.MOV.U32 R2, RZ, RZ, R35 ;  /* 0x000000ffff027224 */ /* 0x002fc600078e0023 */
[----:B------:R-:W-:Y:S04]  /*71650*/  STL.64 [R1+0x1440], R36 ;  /* 0x0014402401007387 */ /* 0x000fe80000100a00 */
[----:B------:R-:W-:Y:S04]  /*71660*/  STL.64 [R1+0x1448], R38 ;  /* 0x0014482601007387 */ /* 0x000fe80000100a00 */
[----:B------:R1:W-:Y:S02]  /*71670*/  STL [R1+0x1438], R34 ;  /* 0x0014382201007387 */ /* 0x0003e40000100800 */
[C---:B-1----:R-:W-:Y:S02]  /*71680*/  HMMA.1688.F32.TF32 R32, R232.reuse, R24, R236 ;  /* 0x00000018e820723c */ /* 0x042fe400000810ec */
[----:B------:R-:W-:Y:S04]  /*71690*/  LDS R236, [R252+0x86000] ;  /* 0x08600000fcec7984 */ /* 0x000fe80000000800 */
[----:B------:R-:W-:Y:S02]  /*716a0*/  LDS R238, [R252+0x87000] ;  /* 0x08700000fcee7984 */ /* 0x000fe40000000800 */
[C---:B------:R-:W-:Y:S02]  /*716b0*/  HMMA.1688.F32.TF32 R36, R232.reuse, R28, R44 ;  /* 0x0000001ce824723c */ /* 0x040fe4000008102c */
[----:B------:R-:W-:Y:S04]  /*716c0*/  LDS R237, [R3+0x86000] ;  /* 0x0860000003ed7984 */ /* 0x000fe80000000800 */
[----:B------:R-:W1:Y:S09]  /*716d0*/  LDS R239, [R3+0x87000] ;  /* 0x0870000003ef7984 */ /* 0x000e720000000800 */
[----:B------:R-:W-:Y:S04]  /*716e0*/  STL.64 [R1+0x1420], R32 ;  /* 0x0014202001007387 */ /* 0x000fe80000100a00 */
[----:B------:R2:W-:Y:S02]  /*716f0*/  STL.64 [R1+0x1428], R34 ;  /* 0x0014282201007387 */ /* 0x0005e40000100a00 */
[C---:B--2---:R-:W-:Y:S02]  /*71700*/  HMMA.1688.F32.TF32 R32, R232.reuse, R68, R40 ;  /* 0x00000044e820723c */ /* 0x044fe40000081028 */
[----:B------:R-:W-:Y:S04]  /*71710*/  STL.64 [R1+0x1410], R36 ;  /* 0x0014102401007387 */ /* 0x000fe80000100a00 */
[----:B------:R2:W-:Y:S02]  /*71720*/  STL.64 [R1+0x1418], R38 ;  /* 0x0014182601007387 */ /* 0x0005e40000100a00 */
[C---:B------:R-:W-:Y:S08]  /*71730*/  HMMA.1688.F32.TF32 R40, R232.reuse, R96, R60 ;  /* 0x00000060e828723c */ /* 0x040ff0000008103c */
[C---:B--2---:R-:W-:Y:S07]  /*71740*/  HMMA.1688.F32.TF32 R36, R232.reuse, R100, R56 ;  /* 0x00000064e824723c */ /* 0x044fee0000081038 */
[----:B------:R-:W-:Y:S04]  /*71750*/  STL.64 [R1+0x5f0], R32 ;  /* 0x0005f02001007387 */ /* 0x000fe80000100a00 */
[----:B------:R2:W-:Y:S02]  /*71760*/  STL.64 [R1+0x5f8], R34 ;  /* 0x0005f82201007387 */ /* 0x0005e40000100a00 */
[C---:B--2---:R-:W-:Y:S02]  /*71770*/  HMMA.1688.F32.TF32 R32, R232.reuse, R104, R240 ;  /* 0x00000068e820723c */ /* 0x044fe400000810f0 */
[----:B------:R-:W-:Y:S04]  /*71780*/  STL.64 [R1+0x1400], R40 ;  /* 0x0014002801007387 */ /* 0x000fe80000100a00 */
[----:B------:R-:W-:Y:S04]  /*71790*/  STL.64 [R1+0x1408], R42 ;  /* 0x0014082a01007387 */ /* 0x000fe80000100a00 */
[----:B------:R-:W-:Y:S04]  /*717a0*/  STL.64 [R1+0x13f0], R36 ;  /* 0x0013f02401007387 */ /* 0x000fe80000100a00 */
[----:B------:R2:W-:Y:S04]  /*717b0*/  STL.64 [R1+0x13f8], R38 ;  /* 0x0013f82601007387 */ /* 0x0005e80000100a00 */
[----:B------:R-:W-:Y:S04]  /*717c0*/  LDS R241, [R14+0x86000] ;  /* 0x086000000ef17984 */ /* 0x000fe80000000800 */
[----:B------:R3:W-:Y:S01]  /*717d0*/  LDS R243, [R14+0x87000] ;  /* 0x087000000ef37984 */ /* 0x0007e20000000800 */
[C---:B--2---:R-:W-:Y:S03]  /*717e0*/  HMMA.1688.F32.TF32 R36, R232.reuse, R108, R52 ;  /* 0x0000006ce824723c */ /* 0x044fe60000081034 */
[----:B------:R-:W-:Y:S04]  /*717f0*/  STL.64 [R1+0x13e0], R32 ;  /* 0x0013e02001007387 */ /* 0x000fe80000100a00 */
[----:B------:R2:W-:Y:S01]  /*71800*/  STL.64 [R1+0x13e8], R34 ;  /* 0x0013e82201007387 */ /* 0x0005e20000100a00 */
[----:B------:R-:W-:Y:S03]  /*71810*/  HMMA.1688.F32.TF32 R40, R232, R116, R84 ;  /* 0x00000074e828723c */ /* 0x000fe60000081054 */
[----:B---3--:R-:W3:Y:S01]  /*71820*/  LDL.LU R14, [R1+0x4f0c] ;  /* 0x004f0c00010e7983 */ /* 0x008ee20000300800 */
[----:B------:R-:W-:-:S02]  /*71830*/  IMAD.MOV.U32 R56, RZ, RZ, R119 ;  /* 0x000000ffff387224 */ /* 0x000fc400078e0077 */
[----:B------:R-:W-:Y:S02]  /*71840*/  IMAD.MOV.U32 R57, RZ, RZ, R114 ;  /* 0x000000ffff397224 */ /* 0x000fe400078e0072 */
[----:B------:R-:W-:Y:S01]  /*71850*/  IMAD.MOV.U32 R58, RZ, RZ, R115 ;  /* 0x000000ffff3a7224 */ /* 0x000fe200078e0073 */
[----:B------:R-:W-:Y:S01]  /*71860*/  MOV R59, R26 ;  /* 0x0000001a003b7202 */ /* 0x000fe20000000f00 */
[----:B------:R-:W-:Y:S01]  /*71870*/  IMAD.MOV.U32 R60, RZ, RZ, R31 ;  /* 0x000000ffff3c7224 */ /* 0x000fe200078e001f */
[----:B--2---:R-:W-:Y:S01]  /*71880*/  HMMA.1688.F32.TF32 R32, R232, R112, R48 ;  /* 0x00000070e820723c */ /* 0x004fe20000081030 */
[----:B------:R-:W-:Y:S01]  /*71890*/  IMAD.MOV.U32 R61, RZ, RZ, R30 ;  /* 0x000000ffff3d7224 */ /* 0x000fe200078e001e */
[----:B------:R-:W-:Y:S04]  /*718a0*/  LDS R240, [R75+0x86000] ;  /* 0x086000004bf07984 */ /* 0x000fe80000000800 */
[----:B------:R-:W-:Y:S04]  /*718b0*/  STL.64 [R1+0x13d0], R36 ;  /* 0x0013d02401007387 */ /* 0x000fe80000100a00 */
[----:B------:R2:W-:Y:S01]  /*718c0*/  STL.64 [R1+0x13d8], R38 ;  /* 0x0013d82601007387 */ /* 0x0005e20000100a00 */
[----:B------:R-:W-:-:S02]  /*718d0*/  IMAD.MOV.U32 R62, RZ, RZ, R71 ;  /* 0x000000ffff3e7224 */ /* 0x000fc400078e0047 */
[----:B------:R-:W-:Y:S01]  /*718e0*/  IMAD.MOV.U32 R63, RZ, RZ, R110 ;  /* 0x000000ffff3f7224 */ /* 0x000fe200078e006e */
[----:B------:R-:W-:Y:S01]  /*718f0*/  HMMA.1688.F32.TF32 R148, R196, R20, R148 ;  /* 0x00000014c494723c */ /* 0x000fe20000081094 */
[----:B------:R-:W4:Y:S07]  /*71900*/  LDS R242, [R75+0x87000] ;  /* 0x087000004bf27984 */ /* 0x000f2e0000000800 */
[C---:B--2---:R-:W-:Y:S01]  /*71910*/  HMMA.1688.F32.TF32 R36, R232.reuse, R120, R244 ;  /* 0x00000078e824723c */ /* 0x044fe200000810f4 */
[----:B------:R-:W-:Y:S04]  /*71920*/  STL.64 [R1+0x13c0], R32 ;  /* 0x0013c02001007387 */ /* 0x000fe80000100a00 */
[----:B------:R2:W-:Y:S03]  /*71930*/  STL.64 [R1+0x13c8], R34 ;  /* 0x0013c82201007387 */ /* 0x0005e60000100a00 */
[----:B--2---:R-:W-:Y:S01]  /*71940*/  HMMA.1688.F32.TF32 R32, R232, R124, R248 ;  /* 0x0000007ce820723c */ /* 0x004fe200000810f8 */
[----:B------:R2:W-:Y:S01]  /*71950*/  STL.64 [R1+0x13b0], R40 ;  /* 0x0013b02801007387 */ /* 0x0005e20000100a00 */
[----:B------:R-:W-:-:S03]  /*71960*/  IMAD.MOV.U32 R244, RZ, RZ, R23 ;  /* 0x000000fffff47224 */ /* 0x000fc600078e0017 */
[----:B------:R1:W-:Y:S10]  /*71970*/  STL.64 [R1+0x13b8], R42 ;  /* 0x0013b82a01007387 */ /* 0x0003f40000100a00 */
[----:B------:R-:W-:Y:S01]  /*71980*/  STL.64 [R1+0x13a0], R36 ;  /* 0x0013a02401007387 */ /* 0x000fe20000100a00 */
[----:B------:R-:W-:-:S03]  /*71990*/  IMAD.MOV.U32 R245, RZ, RZ, R22 ;  /* 0x000000fffff57224 */ /* 0x000fc600078e0016 */
[----:B------:R1:W-:Y:S01]  /*719a0*/  STL.64 [R1+0x13a8], R38 ;  /* 0x0013a82601007387 */ /* 0x0003e20000100a00 */
[----:B------:R-:W-:-:S03]  /*719b0*/  IMAD.MOV.U32 R246, RZ, RZ, R27 ;  /* 0x000000fffff67224 */ /* 0x000fc600078e001b */
[----:B------:R-:W3:Y:S01]  /*719c0*/  LDL.LU R23, [R1+0x4f08] ;  /* 0x004f080001177983 */ /* 0x000ee20000300800 */
[----:B------:R-:W-:Y:S01]  /*719d0*/  MOV R247, R70 ;  /* 0x0000004600f77202 */ /* 0x000fe20000000f00 */
[----:B------:R-:W-:Y:S02]  /*719e0*/  IMAD.MOV.U32 R84, RZ, RZ, R127 ;  /* 0x000000ffff547224 */ /* 0x000fe400078e007f */
[----:B------:R-:W-:Y:S02]  /*719f0*/  IMAD.MOV.U32 R85, RZ, RZ, R122 ;  /* 0x000000ffff557224 */ /* 0x000fe400078e007a */
[----:B------:R-:W-:Y:S01]  /*71a00*/  IMAD.MOV.U32 R86, RZ, RZ, R123 ;  /* 0x000000ffff567224 */ /* 0x000fe200078e007b */
[----:B------:R-:W-:Y:S04]  /*71a10*/  STL.64 [R1+0x370], R32 ;  /* 0x0003702001007387 */ /* 0x000fe80000100a00 */
[----:B------:R1:W-:Y:S04]  /*71a20*/  STL.64 [R1+0x378], R34 ;  /* 0x0003782201007387 */ /* 0x0003e80000100a00 */
[----:B------:R-:W3:Y:S04]  /*71a30*/  LDL.LU R22, [R1+0x4f04] ;  /* 0x004f040001167983 */ /* 0x000ee80000300800 */
[----:B------:R-:W3:Y:S04]  /*71a40*/  LDL.LU R27, [R1+0x4f00] ;  /* 0x004f0000011b7983 */ /* 0x000ee80000300800 */
[----:B------:R-:W3:Y:S04]  /*71a50*/  LDL.LU R70, [R1+0x4efc] ;  /* 0x004efc0001467983 */ /* 0x000ee80000300800 */
[----:B------:R-:W3:Y:S04]  /*71a60*/  LDL.LU R127, [R1+0x4ef8] ;  /* 0x004ef800017f7983 */ /* 0x000ee80000300800 */
[----:B------:R-:W4:Y:S04]  /*71a70*/  LDL.LU R122, [R1+0x4ef4] ;  /* 0x004ef400017a7983 */ /* 0x000f280000300800 */
[----:B------:R-:W4:Y:S01]  /*71a80*/  LDL.LU R123, [R1+0x4ef0] ;  /* 0x004ef000017b7983 */ /* 0x000f220000300800 */
[----:B------:R-:W-:Y:S01]  /*71a90*/  IMAD.MOV.U32 R87, RZ, RZ, R118 ;  /* 0x000000ffff577224 */ /* 0x000fe200078e0076 */
[----:B------:R-:W-:Y:S01]  /*71aa0*/  MOV R49, R98 ;  /* 0x0000006200317202 */ /* 0x000fe20000000f00 */
[----:B------:R-:W-:Y:S01]  /*71ab0*/  IMAD.MOV.U32 R48, RZ, RZ, R103 ;  /* 0x000000ffff307224 */ /* 0x000fe200078e0067 */
        /* <DEDUP_REMOVED lines=10> */
[----:B------:R-:W4:Y:S01]  /*71b60*/  LDL.LU R26, [R1+0x4ecc] ;  /* 0x004ecc00011a7983 */ /* 0x000f220000300800 */
[----:B--2---:R-:W-:-:S03]  /*71b70*/  IMAD.MOV.U32 R40, RZ, RZ, R111 ;  /* 0x000000ffff287224 */ /* 0x004fc600078e006f */
[----:B------:R-:W2:Y:S01]  /*71b80*/  LDL.LU R31, [R1+0x4ec8] ;  /* 0x004ec800011f7983 */ /* 0x000ea20000300800 */
[----:B------:R-:W-:-:S03]  /*71b90*/  MOV R41, R106 ;  /* 0x0000006a00297202 */ /* 0x000fc60000000f00 */
[----:B------:R-:W2:Y:S01]  /*71ba0*/  LDL.LU R30, [R1+0x4ec4] ;  /* 0x004ec400011e7983 */ /* 0x000ea20000300800 */
[----:B-1----:R-:W-:-:S03]  /*71bb0*/  IMAD.MOV.U32 R42, RZ, RZ, R107 ;  /* 0x000000ffff2a7224 */ /* 0x002fc600078e006b */
[----:B------:R-:W2:Y:S01]  /*71bc0*/  LDL.LU R71, [R1+0x4ec0] ;  /* 0x004ec00001477983 */ /* 0x000ea20000300800 */
[----:B------:R-:W-:-:S03]  /*71bd0*/  IMAD.MOV.U32 R43, RZ, RZ, R126 ;  /* 0x000000ffff2b7224 */ /* 0x000fc600078e007e */
[----:B------:R-:W2:Y:S04]  /*71be0*/  LDL.LU R110, [R1+0x4ebc] ;  /* 0x004ebc00016e7983 */ /* 0x000ea80000300800 */
[----:B------:R-:W2:Y:S04]  /*71bf0*/  LDL.LU R111, [R1+0x4eb8] ;  /* 0x004eb800016f7983 */ /* 0x000ea80000300800 */
[----:B------:R-:W2:Y:S04]  /*71c00*/  LDL.LU R106, [R1+0x4eb4] ;  /* 0x004eb400016a7983 */ /* 0x000ea80000300800 */
[----:B------:R-:W2:Y:S04]  /*71c10*/  LDL.LU R107, [R1+0x4eb0] ;  /* 0x004eb000016b7983 */ /* 0x000ea80000300800 */
[----:B------:R-:W2:Y:S01]  /*71c20*/  LDL.LU R126, [R1+0x4eac] ;  /* 0x004eac00017e7983 */ /* 0x000ea20000300800 */
[C---:B------:R-:W-:Y:S08]  /*71c30*/  HMMA.1688.F32.TF32 R228, R196.reuse, R24, R228 ;  /* 0x00000018c4e4723c */ /* 0x040ff000000810e4 */
[C---:B------:R-:W-:Y:S08]  /*71c40*/  HMMA.1688.F32.TF32 R160, R196.reuse, R28, R160 ;  /* 0x0000001cc4a0723c */ /* 0x040ff000000810a0 */
[C---:B------:R-:W-:Y:S08]  /*71c50*/  HMMA.1688.F32.TF32 R164, R196.reuse, R68, R164 ;  /* 0x00000044c4a4723c */ /* 0x040ff000000810a4 */
[C---:B------:R-:W-:Y:S08]  /*71c60*/  HMMA.1688.F32.TF32 R168, R196.reuse, R96, R168 ;  /* 0x00000060c4a8723c */ /* 0x040ff000000810a8 */
[C---:B------:R-:W-:Y:S08]  /*71c70*/  HMMA.1688.F32.TF32 R172, R196.reuse, R100, R172 ;  /* 0x00000064c4ac723c */ /* 0x040ff000000810ac */
[C---:B------:R-:W-:Y:S08]  /*71c80*/  HMMA.1688.F32.TF32 R176, R196.reuse, R104, R176 ;  /* 0x00000068c4b0723c */ /* 0x040ff000000810b0 */
[C---:B------:R-:W-:Y:S08]  /*71c90*/  HMMA.1688.F32.TF32 R180, R196.reuse, R108, R180 ;  /* 0x0000006cc4b4723c */ /* 0x040ff000000810b4 */
[----:B------:R-:W-:Y:S01]  /*71ca0*/  HMMA.1688.F32.TF32 R192, R196, R120, R192 ;  /* 0x00000078c4c0723c */ /* 0x000fe200000810c0 */
[----:B------:R-:W-:Y:S01]  /*71cb0*/  IMAD.MOV.U32 R52, RZ, RZ, R15 ;  /* 0x000000ffff347224 */ /* 0x000fe200078e000f */
[----:B------:R-:W-:Y:S01]  /*71cc0*/  MOV R53, R10 ;  /* 0x0000000a00357202 */ /* 0x000fe20000000f00 */
[----:B------:R-:W-:Y:S01]  /*71cd0*/  IMAD.MOV.U32 R54, RZ, RZ, R6 ;  /* 0x000000ffff367224 */ /* 0x000fe200078e0006 */
[----:B------:R-:W-:Y:S01]  /*71ce0*/  LDS R232, [R252+0x86080] ;  /* 0x08608000fce87984 */ /* 0x000fe20000000800 */
[----:B------:R-:W-:-:S03]  /*71cf0*/  IMAD.MOV.U32 R55, RZ, RZ, R7 ;  /* 0x000000ffff377224 */ /* 0x000fc600078e0007 */
[----:B------:R-:W-:Y:S04]  /*71d00*/  LDS R234, [R252+0x87080] ;  /* 0x08708000fcea7984 */ /* 0x000fe80000000800 */
[----:B------:R-:W-:Y:S04]  /*71d10*/  LDS R233, [R3+0x86080] ;  /* 0x0860800003e97984 */ /* 0x000fe80000000800 */
[----:B------:R-:W1:Y:S01]  /*71d20*/  LDS R235, [R3+0x87080] ;  /* 0x0870800003eb7984 */ /* 0x000e620000000800 */
[----:B---3--:R-:W-:Y:S02]  /*71d30*/  IMAD.MOV.U32 R66, RZ, RZ, R127 ;  /* 0x000000ffff427224 */ /* 0x008fe400078e007f */
[----:B----4-:R-:W-:-:S02]  /*71d40*/  IMAD.MOV.U32 R65, RZ, RZ, R122 ;  /* 0x000000ffff417224 */ /* 0x010fc400078e007a */
[----:B------:R-:W-:Y:S02]  /*71d50*/  IMAD.MOV.U32 R64, RZ, RZ, R123 ;  /* 0x000000ffff407224 */ /* 0x000fe400078e007b */
[----:B------:R-:W3:Y:S04]  /*71d60*/  LDL.LU R123, [R1+0x4ea8] ;  /* 0x004ea800017b7983 */ /* 0x000ee80000300800 */
[----:B------:R-:W4:Y:S04]  /*71d70*/  LDL.LU R122, [R1+0x4ea4] ;  /* 0x004ea400017a7983 */ /* 0x000f280000300800 */
[----:B------:R-:W4:Y:S01]  /*71d80*/  LDL.LU R127, [R1+0x4ea0] ;  /* 0x004ea000017f7983 */ /* 0x000f220000300800 */
[----:B------:R-:W-:Y:S01]  /*71d90*/  MOV R67, R70 ;  /* 0x0000004600437202 */ /* 0x000fe20000000f00 */
[----:B------:R-:W-:-:S02]  /*71da0*/  IMAD.MOV.U32 R77, RZ, RZ, R98 ;  /* 0x000000ffff4d7224 */ /* 0x000fc400078e0062 */
[----:B------:R-:W4:Y:S01]  /*71db0*/  LDL.LU R70, [R1+0x4e9c] ;  /* 0x004e9c0001467983 */ /* 0x000f220000300800 */
[----:B------:R-:W-:-:S03]  /*71dc0*/  IMAD.MOV.U32 R76, RZ, RZ, R99 ;  /* 0x000000ffff4c7224 */ /* 0x000fc600078e0063 */
[----:B------:R-:W4:Y:S01]  /*71dd0*/  LDL.LU R99, [R1+0x4e98] ;  /* 0x004e980001637983 */ /* 0x000f220000300800 */
[----:B------:R-:W-:Y:S02]  /*71de0*/  IMAD.MOV.U32 R78, RZ, RZ, R103 ;  /* 0x000000ffff4e7224 */ /* 0x000fe400078e0067 */
[----:B------:R-:W-:Y:S01]  /*71df0*/  IMAD.MOV.U32 R79, RZ, RZ, R118 ;  /* 0x000000ffff4f7224 */ /* 0x000fe200078e0076 */
[----:B------:R-:W4:Y:S04]  /*71e00*/  LDL.LU R98, [R1+0x4e94] ;  /* 0x004e940001627983 */ /* 0x000f280000300800 */
[----:B------:R-:W4:Y:S01]  /*71e10*/  LDL.LU R103, [R1+0x4e90] ;  /* 0x004e900001677983 */ /* 0x000f220000300800 */
[----:B------:R-:W-:Y:S01]  /*71e20*/  IMAD.MOV.U32 R82, RZ, RZ, R119 ;  /* 0x000000ffff527224 */ /* 0x000fe200078e0077 */
[----:B------:R-:W-:-:S02]  /*71e30*/  MOV R81, R114 ;  /* 0x0000007200517202 */ /* 0x000fc40000000f00 */
[----:B------:R-:W4:Y:S01]  /*71e40*/  LDL.LU R118, [R1+0x4e8c] ;  /* 0x004e8c0001767983 */ /* 0x000f220000300800 */
[----:B------:R-:W-:-:S03]  /*71e50*/  IMAD.MOV.U32 R80, RZ, RZ, R115 ;  /* 0x000000ffff507224 */ /* 0x000fc600078e0073 */
[----:B------:R-:W4:Y:S04]  /*71e60*/  LDL.LU R115, [R1+0x4e88] ;  /* 0x004e880001737983 */ /* 0x000f280000300800 */
[----:B------:R-:W4:Y:S04]  /*71e70*/  LDL.LU R114, [R1+0x4e84] ;  /* 0x004e840001727983 */ /* 0x000f280000300800 */
[----:B------:R-:W4:Y:S01]  /*71e80*/  LDL.LU R119, [R1+0x4e80] ;  /* 0x004e800001777983 */ /* 0x000f220000300800 */
[----:B------:R-:W-:-:S03]  /*71e90*/  IMAD.MOV.U32 R83, RZ, RZ, R102 ;  /* 0x000000ffff537224 */ /* 0x000fc600078e0066 */
[----:B------:R-:W4:Y:S01]  /*71ea0*/  LDL.LU R102, [R1+0x4e7c] ;  /* 0x004e7c0001667983 */ /* 0x000f220000300800 */
[----:B------:R-:W-:Y:S01]  /*71eb0*/  HMMA.1688.F32.TF32 R196, R196, R124, R136 ;  /* 0x0000007cc4c4723c */ /* 0x000fe20000081088 */
[----:B--2---:R-:W-:Y:S01]  /*71ec0*/  MOV R219, R110 ;  /* 0x0000006e00db7202 */ /* 0x004fe20000000f00 */
[----:B------:R-:W-:Y:S02]  /*71ed0*/  IMAD.MOV.U32 R218, RZ, RZ, R111 ;  /* 0x000000ffffda7224 */ /* 0x000fe400078e006f */
[----:B------:R-:W-:Y:S02]  /*71ee0*/  IMAD.MOV.U32 R217, RZ, RZ, R106 ;  /* 0x000000ffffd97224 */ /* 0x000fe400078e006a */
[----:B------:R-:W-:Y:S02]  /*71ef0*/  IMAD.MOV.U32 R216, RZ, RZ, R107 ;  /* 0x000000ffffd87224 */ /* 0x000fe400078e006b */
[----:B------:R-:W2:Y:S04]  /*71f00*/  LDL.LU R107, [R1+0x4e78] ;  /* 0x004e7800016b7983 */ /* 0x000ea80000300800 */
[----:B------:R-:W2:Y:S04]  /*71f10*/  LDL.LU R106, [R1+0x4e74] ;  /* 0x004e7400016a7983 */ /* 0x000ea80000300800 */
[----:B------:R-:W2:Y:S04]  /*71f20*/  LDL.LU R111, [R1+0x4e70] ;  /* 0x004e7000016f7983 */ /* 0x000ea80000300800 */
[----:B------:R-:W2:Y:S01]  /*71f30*/  LDL.LU R110, [R1+0x4e6c] ;  /* 0x004e6c00016e7983 */ /* 0x000ea20000300800 */
[----:B------:R-:W-:-:S02]  /*71f40*/  IMAD.MOV.U32 R139, RZ, RZ, R126 ;  /* 0x000000ffff8b7224 */ /* 0x000fc400078e007e */
[----:B---3--:R-:W-:Y:S02]  /*71f50*/  IMAD.MOV.U32 R138, RZ, RZ, R123 ;  /* 0x000000ffff8a7224 */ /* 0x008fe400078e007b */
[----:B----4-:R-:W-:Y:S02]  /*71f60*/  IMAD.MOV.U32 R137, RZ, RZ, R122 ;  /* 0x000000ffff897224 */ /* 0x010fe400078e007a */
[----:B------:R-:W-:Y:S02]  /*71f70*/  IMAD.MOV.U32 R136, RZ, RZ, R127 ;  /* 0x000000ffff887224 */ /* 0x000fe400078e007f */
[----:B------:R-:W3:Y:S04]  /*71f80*/  LDL.LU R127, [R1+0x4e68] ;  /* 0x004e6800017f7983 */ /* 0x000ee80000300800 */
[----:B------:R-:W4:Y:S04]  /*71f90*/  LDL.LU R122, [R1+0x4e64] ;  /* 0x004e6400017a7983 */ /* 0x000f280000300800 */
[----:B------:R-:W4:Y:S04]  /*71fa0*/  LDL.LU R123, [R1+0x4e60] ;  /* 0x004e6000017b7983 */ /* 0x000f280000300800 */
[----:B------:R-:W4:Y:S01]  /*71fb0*/  LDL.LU R126, [R1+0x4e5c] ;  /* 0x004e5c00017e7983 */ /* 0x000f220000300800 */
[----:B------:R-:W-:Y:S01]  /*71fc0*/  IMAD.MOV.U32 R38, RZ, RZ, R115 ;  /* 0x000000ffff267224 */ /* 0x000fe200078e0073 */
[----:B------:R-:W-:Y:S01]  /*71fd0*/  MOV R37, R114 ;  /* 0x0000007200257202 */ /* 0x000fe20000000f00 */
[----:B------:R-:W-:-:S02]  /*71fe0*/  IMAD.MOV.U32 R36, RZ, RZ, R119 ;  /* 0x000000ffff247224 */ /* 0x000fc400078e0077 */
[----:B------:R-:W4:Y:S04]  /*71ff0*/  LDL.LU R119, [R1+0x4e58] ;  /* 0x004e580001777983 */ /* 0x000f280000300800 */
[----:B------:R-:W4:Y:S04]  /*72000*/  LDL.LU R114, [R1+0x4e54] ;  /* 0x004e540001727983 */ /* 0x000f280000300800 */
[----:B------:R-:W4:Y:S01]  /*72010*/  LDL.LU R115, [R1+0x4e50] ;  /* 0x004e500001737983 */ /* 0x000f220000300800 */
[----:B------:R-:W-:-:S03]  /*72020*/  IMAD.MOV.U32 R39, RZ, RZ, R118 ;  /* 0x000000ffff277224 */ /* 0x000fc600078e0076 */
[----:B------:R-:W4:Y:S01]  /*72030*/  LDL.LU R118, [R1+0x4e4c] ;  /* 0x004e4c0001767983 */ /* 0x000f220000300800 */
[----:B--2---:R-:W-:Y:S01]  /*72040*/  MOV R159, R110 ;  /* 0x0000006e009f7202 */ /* 0x004fe20000000f00 */
[----:B---3--:R-:W-:Y:S02]  /*72050*/  IMAD.MOV.U32 R158, RZ, RZ, R127 ;  /* 0x000000ffff9e7224 */ /* 0x008fe400078e007f */
[----:B----4-:R-:W-:Y:S02]  /*72060*/  IMAD.MOV.U32 R157, RZ, RZ, R122 ;  /* 0x000000ffff9d7224 */ /* 0x010fe400078e007a */
[----:B------:R-:W-:Y:S02]  /*72070*/  IMAD.MOV.U32 R156, RZ, RZ, R123 ;  /* 0x000000ffff9c7224 */ /* 0x000fe400078e007b */
[----:B------:R-:W2:Y:S04]  /*72080*/  LDL.LU R123, [R1+0x4e48] ;  /* 0x004e4800017b7983 */ /* 0x000ea80000300800 */
[----:B------:R-:W3:Y:S04]  /*72090*/  LDL.LU R122, [R1+0x4e44] ;  /* 0x004e4400017a7983 */ /* 0x000ee80000300800 */
[----:B------:R-:W4:Y:S04]  /*720a0*/  LDL.LU R127, [R1+0x4e40] ;  /* 0x004e4000017f7983 */ /* 0x000f280000300800 */
[----:B------:R-:W4:Y:S01]  /*720b0*/  LDL.LU R110, [R1+0x4e3c] ;  /* 0x004e3c00016e7983 */ /* 0x000f220000300800 */
[----:B------:R-:W-:-:S02]  /*720c0*/  IMAD.MOV.U32 R154, RZ, RZ, R119 ;  /* 0x000000ffff9a7224 */ /* 0x000fc400078e0077 */
[----:B------:R-:W-:Y:S02]  /*720d0*/  IMAD.MOV.U32 R153, RZ, RZ, R114 ;  /* 0x000000ffff997224 */ /* 0x000fe400078e0072 */
[----:B------:R-:W-:Y:S02]  /*720e0*/  IMAD.MOV.U32 R152, RZ, RZ, R115 ;  /* 0x000000ffff987224 */ /* 0x000fe400078e0073 */
[----:B------:R-:W4:Y:S04]  /*720f0*/  LDL.LU R115, [R1+0x4e38] ;  /* 0x004e380001737983 */ /* 0x000f280000300800 */
[----:B------:R-:W4:Y:S04]  /*72100*/  LDL.LU R114, [R1+0x4e34] ;  /* 0x004e340001727983 */ /* 0x000f280000300800 */
[----:B------:R-:W4:Y:S01]  /*72110*/  LDL.LU R119, [R1+0x4e30] ;  /* 0x004e300001777983 */ /* 0x000f220000300800 */
[----:B------:R-:W-:-:S03]  /*72120*/  IMAD.MOV.U32 R155, RZ, RZ, R126 ;  /* 0x000000ffff9b7224 */ /* 0x000fc600078e007e */
[----:B------:R-:W4:Y:S01]  /*72130*/  LDL.LU R126, [R1+0x4e2c] ;  /* 0x004e2c00017e7983 */ /* 0x000f220000300800 */
[----:B------:R-:W-:Y:S02]  /*72140*/  IMAD.MOV.U32 R227, RZ, RZ, R118 ;  /* 0x000000ffffe37224 */ /* 0x000fe400078e0076 */
[----:B------:R-:W-:Y:S02]  /*72150*/  IMAD.MOV.U32 R88, RZ, RZ, R111 ;  /* 0x000000ffff587224 */ /* 0x000fe400078e006f */
[----:B------:R-:W-:Y:S02]  /*72160*/  IMAD.MOV.U32 R89, RZ, RZ, R106 ;  /* 0x000000ffff597224 */ /* 0x000fe400078e006a */
[----:B------:R-:W-:Y:S02]  /*72170*/  IMAD.MOV.U32 R90, RZ, RZ, R107 ;  /* 0x000000ffff5a7224 */ /* 0x000fe400078e006b */
[----:B------:R-:W-:Y:S01]  /*72180*/  IMAD.MOV.U32 R91, RZ, RZ, R102 ;  /* 0x000000ffff5b7224 */ /* 0x000fe200078e0066 */
[----:B------:R-:W-:Y:S01]  /*72190*/  MOV R133, R98 ;  /* 0x0000006200857202 */ /* 0x000fe20000000f00 */
        /* <DEDUP_REMOVED lines=14> */
[----:B--2---:R-:W-:Y:S01]  /*72280*/  IMAD.MOV.U32 R226, RZ, RZ, R123 ;  /* 0x000000ffffe27224 */ /* 0x004fe200078e007b */
[----:B---3--:R-:W-:Y:S01]  /*72290*/  MOV R225, R122 ;  /* 0x0000007a00e17202 */ /* 0x008fe20000000f00 */
[----:B----4-:R-:W-:Y:S02]  /*722a0*/  IMAD.MOV.U32 R224, RZ, RZ, R127 ;  /* 0x000000ffffe07224 */ /* 0x010fe400078e007f */
[----:B------:R-:W2:Y:S04]  /*722b0*/  LDL.LU R127, [R1+0x4e28] ;  /* 0x004e2800017f7983 */ /* 0x000ea80000300800 */
[----:B------:R-:W3:Y:S04]  /*722c0*/  LDL.LU R122, [R1+0x4e24] ;  /* 0x004e2400017a7983 */ /* 0x000ee80000300800 */
[----:B------:R-:W3:Y:S04]  /*722d0*/  LDL.LU R123, [R1+0x4e20] ;  /* 0x004e2000017b7983 */ /* 0x000ee80000300800 */
[----:B------:R-:W4:Y:S04]  /*722e0*/  LDL.LU R118, [R1+0x4e1c] ;  /* 0x004e1c0001767983 */ /* 0x000f280000300800 */
        /* <DEDUP_REMOVED lines=9> */
[----:B------:R-:W-:-:S03]  /*72380*/  IMAD.MOV.U32 R202, RZ, RZ, R115 ;  /* 0x000000ffffca7224 */ /* 0x000fc600078e0073 */
[----:B------:R-:W2:Y:S01]  /*72390*/  LDL.LU R131, [R1+0x44c] ;  /* 0x00044c0001837983 */ /* 0x000ea20000300800 */
[----:B------:R-:W-:-:S03]  /*723a0*/  MOV R203, R110 ;  /* 0x0000006e00cb7202 */ /* 0x000fc60000000f00 */
        /* <DEDUP_REMOVED lines=26> */
[----:B------:R-:W4:Y:S01]  /*72550*/  LDL.LU R19, [R1+0x4db0] ;  /* 0x004db00001137983 */ /* 0x000f220000300800 */
[----:B------:R-:W-:Y:S01]  /*72560*/  MOV R251, R0 ;  /* 0x0000000000fb7202 */ /* 0x000fe20000000f00 */
[C---:B--2---:R-:W-:Y:S08]  /*72570*/  HMMA.1688.F32.TF32 R32, R236.reuse, R6, R128 ;  /* 0x00000006ec20723c */ /* 0x044ff00000081080 */
[C---:B---3--:R-:W-:Y:S08]  /*72580*/  HMMA.1688.F32.TF32 R128, R236.reuse, R10, R92 ;  /* 0x0000000aec80723c */ /* 0x048ff0000008105c */
[C---:B------:R-:W-:Y:S07]  /*72590*/  HMMA.1688.F32.TF32 R92, R236.reuse, R14, R200 ;  /* 0x0000000eec5c723c */ /* 0x040fee00000810c8 */
[----:B------:R-:W-:Y:S04]  /*725a0*/  STL.64 [R1+0x380], R32 ;  /* 0x0003802001007387 */ /* 0x000fe80000100a00 */
[----:B------:R4:W-:Y:S02]  /*725b0*/  STL.64 [R1+0x388], R34 ;  /* 0x0003882201007387 */ /* 0x0009e40000100a00 */
[C---:B----4-:R-:W-:Y:S02]  /*725c0*/  HMMA.1688.F32.TF32 R32, R236.reuse, R18, R224 ;  /* 0x00000012ec20723c */ /* 0x050fe400000810e0 */
        /* <DEDUP_REMOVED lines=10> */
[----:B------:R-:W-:Y:S01]  /*72670*/  STL.64 [R1+0x3c8], R130 ;  /* 0x0003c88201007387 */ /* 0x000fe20000100a00 */
[----:B------:R-:W-:Y:S11]  /*72680*/  HMMA.1688.F32.TF32 R36, R236, R70, R36 ;  /* 0x00000046ec24723c */ /* 0x000ff60000081024 */
[----:B------:R-:W-:Y:S01]  /*72690*/  @!UPT UIADD3 URZ, URZ, URZ, URZ ;  /* 0x0000003f3f3ff290 */ /* 0x000fe2000fffe03f */
[----:B------:R-:W-:Y:S01]  /*726a0*/  STL.64 [R1+0x3e0], R32 ;  /* 0x0003e02001007387 */ /* 0x000fe20000100a00 */
[----:B------:R-:W-:-:S03]  /*726b0*/  IMAD.MOV.U32 R0, RZ, RZ, R35 ;  /* 0x000000ffff007224 */ /* 0x000fc600078e0023 */
[----:B------:R-:W-:Y:S04]  /*726c0*/  STL.64 [R1+0x3d0], R92 ;  /* 0x0003d05c01007387 */ /* 0x000fe80000100a00 */
[----:B------:R-:W-:Y:S04]  /*726d0*/  STL.64 [R1+0x3d8], R94 ;  /* 0x0003d85e01007387 */ /* 0x000fe80000100a00 */
[----:B------:R2:W-:Y:S02]  /*726e0*/  STL [R1+0x3e8], R34 ;  /* 0x0003e82201007387 */ /* 0x0005e40000100800 */
[C---:B--2---:R-:W-:Y:S02]  /*726f0*/  HMMA.1688.F32.TF32 R32, R236.reuse, R98, R132 ;  /* 0x00000062ec20723c */ /* 0x044fe40000081084 */
[----:B------:R2:W-:Y:S06]  /*72700*/  STL [R1+0x4b64], R0 ;  /* 0x004b640001007387 */ /* 0x0005ec0000100800 */
[C---:B------:R-:W-:Y:S01]  /*72710*/  HMMA.1688.F32.TF32 R88, R236.reuse, R102, R136 ;  /* 0x00000066ec58723c */ /* 0x040fe20000081088 */
[----:B--2---:R-:W2:Y:S04]  /*72720*/  LDL R0, [R1+0xb34] ;  /* 0x000b340001007983 */ /* 0x004ea80000100800 */
[----:B------:R-:W-:Y:S04]  /*72730*/  STL.64 [R1+0x3f0], R36 ;  /* 0x0003f02401007387 */ /* 0x000fe80000100a00 */
[----:B------:R3:W-:Y:S06]  /*72740*/  STL.64 [R1+0x3f8], R38 ;  /* 0x0003f82601007387 */ /* 0x0007ec0000100a00 */
[----:B------:R-:W-:Y:S04]  /*72750*/  STL.64 [R1+0x400], R32 ;  /* 0x0004002001007387 */ /* 0x000fe80000100a00 */
[----:B------:R4:W-:Y:S01]  /*72760*/  STL.64 [R1+0x408], R34 ;  /* 0x0004082201007387 */ /* 0x0009e20000100a00 */
[C---:B---3--:R-:W-:Y:S08]  /*72770*/  HMMA.1688.F32.TF32 R36, R236.reuse, R106, R216 ;  /* 0x0000006aec24723c */ /* 0x048ff000000810d8 */
[C---:B----4-:R-:W-:Y:S01]  /*72780*/  HMMA.1688.F32.TF32 R32, R236.reuse, R110, R212 ;  /* 0x0000006eec20723c */ /* 0x050fe200000810d4 */
[----:B------:R-:W-:Y:S04]  /*72790*/  STL.64 [R1+0x410], R88 ;  /* 0x0004105801007387 */ /* 0x000fe80000100a00 */
[----:B------:R-:W-:Y:S03]  /*727a0*/  STL.64 [R1+0x418], R90 ;  /* 0x0004185a01007387 */ /* 0x000fe60000100a00 */
[C---:B------:R-:W-:Y:S07]  /*727b0*/  HMMA.1688.F32.TF32 R80, R236.reuse, R114, R80 ;  /* 0x00000072ec50723c */ /* 0x040fee0000081050 */
[----:B------:R-:W-:Y:S04]  /*727c0*/  STL.64 [R1+0x420], R36 ;  /* 0x0004202401007387 */ /* 0x000fe80000100a00 */
[----:B------:R3:W-:Y:S04]  /*727d0*/  STL.64 [R1+0x428], R38 ;  /* 0x0004282601007387 */ /* 0x0007e80000100a00 */
[----:B------:R-:W-:Y:S04]  /*727e0*/  STL.64 [R1+0x430], R32 ;  /* 0x0004302001007387 */ /* 0x000fe80000100a00 */
[----:B------:R4:W-:Y:S01]  /*727f0*/  STL.64 [R1+0x438], R34 ;  /* 0x0004382201007387 */ /* 0x0009e20000100a00 */
[C---:B---3--:R-:W-:Y:S08]  /*72800*/  HMMA.1688.F32.TF32 R36, R236.reuse, R118, R76 ;  /* 0x00000076ec24723c */ /* 0x048ff0000008104c */
[C---:B----4-:R-:W-:Y:S01]  /*72810*/  HMMA.1688.F32.TF32 R32, R236.reuse, R122, R64 ;  /* 0x0000007aec20723c */ /* 0x050fe20000081040 */
[----:B------:R-:W-:Y:S04]  /*72820*/  STL.64 [R1+0x440], R80 ;  /* 0x0004405001007387 */ /* 0x000fe80000100a00 */
[----:B------:R-:W-:Y:S03]  /*72830*/  STL.64 [R1+0x448], R82 ;  /* 0x0004485201007387 */ /* 0x000fe60000100a00 */
[----:B------:R-:W-:Y:S01]  /*72840*/  HMMA.1688.F32.TF32 R44, R236, R126, R44 ;  /* 0x0000007eec2c723c */ /* 0x000fe2000008102c */
[----:B------:R-:W-:Y:S04]  /*72850*/  LDS R236, [R75+0x86080] ;  /* 0x086080004bec7984 */ /* 0x000fe80000000800 */
[----:B------:R-:W-:Y:S04]  /*72860*/  LDS R238, [R75+0x87080] ;  /* 0x087080004bee7984 */ /* 0x000fe80000000800 */
        /* <DEDUP_REMOVED lines=16> */
[----:B------:R3:W-:Y:S10]  /*72970*/  STL.64 [R1+0x4c8], R42 ;  /* 0x0004c82a01007387 */ /* 0x0007f40000100a00 */
[----:B------:R-:W-:Y:S01]  /*72980*/  STL.64 [R1+0x4f0], R36 ;  /* 0x0004f02401007387 */ /* 0x000fe20000100a00 */
[C---:B---3--:R-:W-:Y:S03]  /*72990*/  HMMA.1688.F32.TF32 R40, R240.reuse, R26, R84 ;  /* 0x0000001af028723c */ /* 0x048fe60000081054 */
[----:B------:R3:W-:Y:S04]  /*729a0*/  STL.64 [R1+0x4f8], R38 ;  /* 0x0004f82601007387 */ /* 0x0007e80000100a00 */
[----:B------:R-:W-:Y:S04]  /*729b0*/  STL.64 [R1+0x530], R32 ;  /* 0x0005302001007387 */ /* 0x000fe80000100a00 */
[----:B------:R4:W-:Y:S01]  /*729c0*/  STL.64 [R1+0x538], R34 ;  /* 0x0005382201007387 */ /* 0x0009e20000100a00 */
[C---:B---3--:R-:W-:Y:S08]  /*729d0*/  HMMA.1688.F32.TF32 R36, R240.reuse, R30, R244 ;  /* 0x0000001ef024723c */ /* 0x048ff000000810f4 */
[C---:B----4-:R-:W-:Y:S03]  /*729e0*/  HMMA.1688.F32.TF32 R32, R240.reuse, R70, R248 ;  /* 0x00000046f020723c */ /* 0x050fe600000810f8 */
[----:B------:R3:W-:Y:S04]  /*729f0*/  STL.64 [R1+0x550], R40 ;  /* 0x0005502801007387 */ /* 0x0007e80000100a00 */
[----:B------:R4:W-:Y:S04]  /*72a00*/  STL.64 [R1+0x558], R42 ;  /* 0x0005582a01007387 */ /* 0x0009e80000100a00 */
[----:B------:R-:W2:Y:S04]  /*72a10*/  LDL.LU R244, [R1+0xb50] ;  /* 0x000b500001f47983 */ /* 0x000ea80000300800 */
[----:B------:R1:W-:Y:S04]  /*72a20*/  STL.64 [R1+0x570], R36 ;  /* 0x0005702401007387 */ /* 0x0003e80000100a00 */
[----:B------:R1:W-:Y:S04]  /*72a30*/  STL.64 [R1+0x578], R38 ;  /* 0x0005782601007387 */ /* 0x0003e80000100a00 */
        /* <DEDUP_REMOVED lines=85> */
[----:B--2---:R-:W-:Y:S04]  /*72f90*/  LDS R237, [R0+0x86080] ;  /* 0x0860800000ed7984 */ /* 0x004fe80000000800 */
[----:B------:R-:W1:Y:S01]  /*72fa0*/  LDS R239, [R0+0x87080] ;  /* 0x0870800000ef7984 */ /* 0x000e620000000800 */
[C---:B---3--:R-:W-:Y:S08]  /*72fb0*/  HMMA.1688.F32.TF32 R32, R240.reuse, R98, R224 ;  /* 0x00000062f020723c */ /* 0x048ff000000810e0 */
[C---:B------:R-:W-:Y:S08]  /*72fc0*/  HMMA.1688.F32.TF32 R128, R240.reuse, R102, R152 ;  /* 0x00000066f080723c */ /* 0x040ff00000081098 */
[C---:B----4-:R-:W-:Y:S07]  /*72fd0*/  HMMA.1688.F32.TF32 R92, R240.reuse, R106, R156 ;  /* 0x0000006af05c723c */ /* 0x050fee000008109c */
        /* <DEDUP_REMOVED lines=16> */
[----:B--2---:R-:W-:Y:S03]  /*730e0*/  HMMA.1688.F32.TF32 R88, R240, R126, R216 ;  /* 0x0000007ef058723c */ /* 0x004fe600000810d8 */
[----:B------:R-:W-:Y:S04]  /*730f0*/  LDS R240, [R252+0x86100] ;  /* 0x08610000fcf07984 */ /* 0x000fe80000000800 */
[----:B------:R-:W-:Y:S01]  /*73100*/  LDS R242, [R252+0x87100] ;  /* 0x08710000fcf27984 */ /* 0x000fe20000000800 */
[C---:B---3--:R-:W-:Y:S03]  /*73110*/  HMMA.1688.F32.TF32 R36, R232.reuse, R6, R212 ;  /* 0x00000006e824723c */ /* 0x048fe600000810d4 */
[----:B------:R-:W-:Y:S04]  /*73120*/  STL.64 [R1+0x1340], R32 ;  /* 0x0013402001007387 */ /* 0x000fe80000100a00 */
[----:B------:R2:W-:Y:S04]  /*73130*/  STL.64 [R1+0x1348], R34 ;  /* 0x0013482201007387 */ /* 0x0005e80000100a00 */
[----:B------:R-:W-:Y:S04]  /*73140*/  LDS R241, [R3+0x86100] ;  /* 0x0861000003f17984 */ /* 0x000fe80000000800 */
[----:B------:R-:W3:Y:S01]  /*73150*/  LDS R243, [R3+0x87100] ;  /* 0x0871000003f37984 */ /* 0x000ee20000000800 */
[----:B--2---:R-:W-:Y:S03]  /*73160*/  HMMA.1688.F32.TF32 R32, R232, R10, R80 ;  /* 0x0000000ae820723c */ /* 0x004fe60000081050 */
[----:B------:R-:W-:Y:S04]  /*73170*/  STL.64 [R1+0x5a0], R88 ;  /* 0x0005a05801007387 */ /* 0x000fe80000100a00 */
[----:B------:R-:W-:Y:S04]  /*73180*/  STL.64 [R1+0x5a8], R90 ;  /* 0x0005a85a01007387 */ /* 0x000fe80000100a00 */
[----:B------:R-:W-:Y:S04]  /*73190*/  STL.64 [R1+0x1330], R36 ;  /* 0x0013302401007387 */ /* 0x000fe80000100a00 */
[----:B------:R-:W-:Y:S08]  /*731a0*/  STL.64 [R1+0x1338], R38 ;  /* 0x0013382601007387 */ /* 0x000ff00000100a00 */
[----:B------:R2:W-:Y:S01]  /*731b0*/  STL.64 [R1+0x1320], R32 ;  /* 0x0013202001007387 */ /* 0x0005e20000100a00 */
[----:B------:R-:W-:-:S02]  /*731c0*/  IMAD.MOV.U32 R25, RZ, RZ, R34 ;  /* 0x000000ffff197224 */ /* 0x000fc400078e0022 */
[----:B------:R-:W-:Y:S02]  /*731d0*/  IMAD.MOV.U32 R24, RZ, RZ, R35 ;  /* 0x000000ffff187224 */ /* 0x000fe400078e0023 */
[C---:B--2---:R-:W-:Y:S11]  /*731e0*/  HMMA.1688.F32.TF32 R32, R232.reuse, R14, R76 ;  /* 0x0000000ee820723c */ /* 0x044ff6000008104c */
[----:B------:R-:W-:Y:S11]  /*731f0*/  @!UPT UIADD3 URZ, URZ, URZ, URZ ;  /* 0x0000003f3f3ff290 */ /* 0x000ff6000fffe03f */
[----:B------:R-:W-:Y:S01]  /*73200*/  @!UPT UIADD3 URZ, URZ, URZ, URZ ;  /* 0x0000003f3f3ff290 */ /* 0x000fe2000fffe03f */
[----:B------:R-:W-:Y:S04]  /*73210*/  STL.64 [R1+0x1310], R32 ;  /* 0x0013102001007387 */ /* 0x000fe80000100a00 */
[----:B------:R2:W-:Y:S02]  /*73220*/  STL.64 [R1+0x1318], R34 ;  /* 0x0013182201007387 */ /* 0x0005e40000100a00 */
[C---:B--2---:R-:W-:Y:S08]  /*73230*/  HMMA.1688.F32.TF32 R32, R232.reuse, R18, R64 ;  /* 0x00000012e820723c */ /* 0x044ff00000081040 */
[C---:B------:R-:W-:Y:S11]  /*73240*/  HMMA.1688.F32.TF32 R36, R232.reuse, R22, R44 ;  /* 0x00000016e824723c */ /* 0x040ff6000008102c */
[----:B------:R-:W-:Y:S04]  /*73250*/  @!UPT UIADD3 URZ, URZ, URZ, URZ ;  /* 0x0000003f3f3ff290 */ /* 0x000fe8000fffe03f */
        /* <DEDUP_REMOVED lines=15> */
[----:B------:R-:W-:Y:S04]  /*73350*/  STL.64 [R1+0x12b0], R32 ;  /* 0x0012b02001007387 */ /* 0x000fe80000100a00 */
[----:B------:R2:W-:Y:S01]  /*73360*/  STL.64 [R1+0x12b8], R34 ;  /* 0x0012b82201007387 */ /* 0x0005e20000100a00 */
[C---:B----4-:R-:W-:Y:S08]  /*73370*/  HMMA.1688.F32.TF32 R36, R232.reuse, R110, R244 ;  /* 0x0000006ee824723c */ /* 0x050ff000000810f4 */
[C---:B--2---:R-:W-:Y:S11]  /*73380*/  HMMA.1688.F32.TF32 R32, R232.reuse, R102, R48 ;  /* 0x00000066e820723c */ /* 0x044ff60000081030 */
[----:B------:R-:W-:Y:S11]  /*73390*/  @!UPT UIADD3 URZ, URZ, URZ, URZ ;  /* 0x0000003f3f3ff290 */ /* 0x000ff6000fffe03f */
[----:B------:R-:W-:Y:S01]  /*733a0*/  @!UPT UIADD3 URZ, URZ, URZ, URZ ;  /* 0x0000003f3f3ff290 */ /* 0x000fe2000fffe03f */
[----:B------:R-:W-:Y:S04]  /*733b0*/  STL.64 [R1+0x12a0], R32 ;  /* 0x0012a02001007387 */ /* 0x000fe80000100a00 */
[----:B------:R2:W-:Y:S04]  /*733c0*/  STL.64 [R1+0x12a8], R34 ;  /* 0x0012a82201007387 */ /* 0x0005e80000100a00 */
[----:B------:R4:W-:Y:S04]  /*733d0*/  STL.64 [R1+0x1290], R40 ;  /* 0x0012902801007387 */ /* 0x0009e80000100a00 */
[----:B------:R1:W-:Y:S04]  /*733e0*/  STL.64 [R1+0x1298], R42 ;  /* 0x0012982a01007387 */ /* 0x0003e80000100a00 */
[----:B------:R-:W-:Y:S04]  /*733f0*/  STL.64 [R1+0x1280], R36 ;  /* 0x0012802401007387 */ /* 0x000fe80000100a00 */
[----:B------:R-:W-:Y:S04]  /*73400*/  STL.64 [R1+0x1288], R38 ;  /* 0x0012882601007387 */ /* 0x000fe80000100a00 */
        /* <DEDUP_REMOVED lines=29> */
[----:B----4-:R-:W4:Y:S04]  /*735e0*/  LDL.LU R40, [R1+0xbb0] ;  /* 0x000bb00001287983 */ /* 0x010f280000300800 */
[----:B------:R-:W4:Y:S04]  /*735f0*/  LDL.LU R41, [R1+0xbb4] ;  /* 0x000bb40001297983 */ /* 0x000f280000300800 */
[----:B-1----:R-:W4:Y:S04]  /*73600*/  LDL.LU R42, [R1+0xbb8] ;  /* 0x000bb800012a7983 */ /* 0x002f280000300800 */
        /* <DEDUP_REMOVED lines=13> */
[----:B------:R1:W-:Y:S04]  /*736e0*/  STL [R1+0x4b60], R21 ;  /* 0x004b601501007387 */ /* 0x0003e80000100800 */
[----:B-1----:R-:W4:Y:S04]  /*736f0*/  LDL R21, [R1+0xb30] ;  /* 0x000b300001157983 */ /* 0x002f280000100800 */
[----:B------:R-:W4:Y:S01]  /*73700*/  LDL.LU R244, [R1+0xc80] ;  /* 0x000c800001f47983 */ /* 0x000f220000300800 */
[C---:B--2---:R-:W-:Y:S11]  /*73710*/  HMMA.1688.F32.TF32 R32, R232.reuse, R118, R248 ;  /* 0x00000076e820723c */ /* 0x044ff600000810f8 */
[----:B------:R-:W-:Y:S11]  /*73720*/  @!UPT UIADD3 URZ, URZ, URZ, URZ ;  /* 0x0000003f3f3ff290 */ /* 0x000ff6000fffe03f */
[----:B------:R-:W-:Y:S01]  /*73730*/  @!UPT UIADD3 URZ, URZ, URZ, URZ ;  /* 0x0000003f3f3ff290 */ /* 0x000fe2000fffe03f */
        /* <DEDUP_REMOVED lines=9> */
[C---:B---3--:R-:W-:Y:S11]  /*737d0*/  HMMA.1688.F32.TF32 R32, R232.reuse, R122, R72 ;  /* 0x0000007ae820723c */ /* 0x048ff60000081048 */
[----:B------:R-:W-:Y:S11]  /*737e0*/  @!UPT UIADD3 URZ, URZ, URZ, URZ ;  /* 0x0000003f3f3ff290 */ /* 0x000ff6000fffe03f */
[----:B------:R-:W-:Y:S02]  /*737f0*/  @!UPT UIADD3 URZ, URZ, URZ, URZ ;  /* 0x0000003f3f3ff290 */ /* 0x000fe4000fffe03f */
[----:B------:R-:W-:Y:S02]  /*73800*/  IMAD.MOV.U32 R13, RZ, RZ, R32 ;  /* 0x000000ffff0d7224 */ /* 0x000fe400078e0020 */
[----:B------:R-:W-:Y:S02]  /*73810*/  IMAD.MOV.U32 R12, RZ, RZ, R33 ;  /* 0x000000ffff0c7224 */ /* 0x000fe400078e0021 */
[----:B------:R-:W-:Y:S02]  /*73820*/  IMAD.MOV.U32 R9, RZ, RZ, R34 ;  /* 0x000000ffff097224 */ /* 0x000fe400078e0022 */
[----:B------:R-:W-:Y:S02]  /*73830*/  IMAD.MOV.U32 R8, RZ, RZ, R35 ;  /* 0x000000ffff087224 */ /* 0x000fe400078e0023 */
[----:B------:R-:W-:Y:S01]  /*73840*/  HMMA.1688.F32.TF32 R32, R232, R126, R64 ;  /* 0x0000007ee820723c */ /* 0x000fe20000081040 */
[----:B------:R-:W-:Y:S04]  /*73850*/  LDS R233, [R0+0x86100] ;  /* 0x0861000000e97984 */ /* 0x000fe80000000800 */
[----:B------:R-:W-:Y:S03]  /*73860*/  LDS R235, [R0+0x87100] ;  /* 0x0871000000eb7984 */ /* 0x000fe60000000800 */
[C---:B------:R-:W-:Y:S08]  /*73870*/  HMMA.1688.F32.TF32 R44, R236.reuse, R6, R44 ;  /* 0x00000006ec2c723c */ /* 0x040ff0000008102c */
[C---:B----4-:R-:W-:Y:S07]  /*73880*/  HMMA.1688.F32.TF32 R36, R236.reuse, R10, R40 ;  /* 0x0000000aec24723c */ /* 0x050fee0000081028 */
[----:B------:R-:W-:Y:S04]  /*73890*/  STL.64 [R1+0x5b0], R32 ;  /* 0x0005b02001007387 */ /* 0x000fe80000100a00 */
[----:B------:R1:W-:Y:S04]  /*738a0*/  STL.64 [R1+0x5b8], R34 ;  /* 0x0005b82201007387 */ /* 0x0003e80000100a00 */
[----:B------:R-:W-:Y:S01]  /*738b0*/  LDS R232, [R21+0x86100] ;  /* 0x0861000015e87984 */ /* 0x000fe20000000800 */
[C---:B-1----:R-:W-:Y:S03]  /*738c0*/  HMMA.1688.F32.TF32 R32, R236.reuse, R14, R60 ;  /* 0x0000000eec20723c */ /* 0x042fe6000008103c */
[----:B------:R-:W-:Y:S04]  /*738d0*/  STL.64 [R1+0x5c0], R44 ;  /* 0x0005c02c01007387 */ /* 0x000fe80000100a00 */
[----:B------:R-:W-:Y:S01]  /*738e0*/  STL.64 [R1+0x5c8], R46 ;  /* 0x0005c82e01007387 */ /* 0x000fe20000100a00 */
[C---:B------:R-:W-:Y:S03]  /*738f0*/  HMMA.1688.F32.TF32 R40, R236.reuse, R18, R56 ;  /* 0x00000012ec28723c */ /* 0x040fe60000081038 */
[----:B------:R-:W-:Y:S04]  /*73900*/  STL.64 [R1+0x5d0], R36 ;  /* 0x0005d02401007387 */ /* 0x000fe80000100a00 */
[----:B------:R1:W-:Y:S04]  /*73910*/  STL.64 [R1+0x5d8], R38 ;  /* 0x0005d82601007387 */ /* 0x0003e80000100a00 */
[----:B------:R-:W3:Y:S04]  /*73920*/  LDS R234, [R21+0x87100] ;  /* 0x0871000015ea7984 */ /* 0x000ee80000000800 */
[----:B------:R-:W-:Y:S01]  /*73930*/  STL.64 [R1+0x5e0], R32 ;  /* 0x0005e02001007387 */ /* 0x000fe20000100a00 */
[C---:B-1----:R-:W-:Y:S03]  /*73940*/  HMMA.1688.F32.TF32 R36, R236.reuse, R22, R52 ;  /* 0x00000016ec24723c */ /* 0x042fe60000081034 */
[----:B------:R1:W-:Y:S05]  /*73950*/  STL.64 [R1+0x5e8], R34 ;  /* 0x0005e82201007387 */ /* 0x0003ea0000100a00 */
[----:B-1----:R-:W-:Y:S01]  /*73960*/  HMMA.1688.F32.TF32 R32, R236, R26, R48 ;  /* 0x0000001aec20723c */ /* 0x002fe20000081030 */
[----:B------:R-:W-:Y:S04]  /*73970*/  STL.64 [R1+0x600], R40 ;  /* 0x0006002801007387 */ /* 0x000fe80000100a00 */
[----:B------:R-:W-:Y:S10]  /*73980*/  STL.64 [R1+0x608], R42 ;  /* 0x0006082a01007387 */ /* 0x000ff40000100a00 */
[----:B------:R-:W-:Y:S04]  /*73990*/  STL.64 [R1+0x620], R36 ;  /* 0x0006202401007387 */ /* 0x000fe80000100a00 */
[----:B------:R-:W-:Y:S04]  /*739a0*/  STL.64 [R1+0x628], R38 ;  /* 0x0006282601007387 */ /* 0x000fe80000100a00 */
[----:B------:R1:W-:Y:S01]  /*739b0*/  STL.64 [R1+0x630], R32 ;  /* 0x0006302001007387 */ /* 0x0003e20000100a00 */
[----:B------:R-:W-:Y:S01]  /*739c0*/  MOV R121, R34 ;  /* 0x0000002200797202 */ /* 0x000fe20000000f00 */
[----:B------:R-:W-:-:S02]  /*739d0*/  IMAD.MOV.U32 R120, RZ, RZ, R35 ;  /* 0x000000ffff787224 */ /* 0x000fc400078e0023 */
[C---:B-1----:R-:W-:Y:S03]  /*739e0*/  HMMA.1688.F32.TF32 R32, R236.reuse, R30, R84 ;  /* 0x0000001eec20723c */ /* 0x042fe60000081054 */
[----:B------:R-:W-:Y:S11]  /*739f0*/  STL [R1+0x4b54], R120 ;  /* 0x004b547801007387 */ /* 0x000ff60000100800 */
[----:B------:R-:W-:Y:S10]  /*73a00*/  @!UPT UIADD3 URZ, URZ, URZ, URZ ;  /* 0x0000003f3f3ff290 */ /* 0x000ff4000fffe03f */
[----:B------:R-:W-:Y:S02]  /*73a10*/  IMAD.MOV.U32 R117, RZ, RZ, R32 ;  /* 0x000000ffff757224 */ /* 0x000fe400078e0020 */
[----:B------:R-:W-:Y:S02]  /*73a20*/  IMAD.MOV.U32 R116, RZ, RZ, R33 ;  /* 0x000000ffff747224 */ /* 0x000fe400078e0021 */
[----:B------:R-:W-:Y:S02]  /*73a30*/  IMAD.MOV.U32 R113, RZ, RZ, R34 ;  /* 0x000000ffff717224 */ /* 0x000fe400078e0022 */
[----:B------:R-:W-:Y:S01]  /*73a40*/  IMAD.MOV.U32 R112, RZ, RZ, R35 ;  /* 0x000000ffff707224 */ /* 0x000fe200078e0023 */
[----:B------:R-:W-:Y:S04]  /*73a50*/  STL [R1+0x4b50], R121 ;  /* 0x004b507901007387 */ /* 0x000fe80000100800 */
[----:B------:R1:W-:Y:S04]  /*73a60*/  STL [R1+0x4b5c], R116 ;  /* 0x004b5c7401007387 */ /* 0x0003e80000100800 */
[----:B------:R4:W-:Y:S01]  /*73a70*/  STL [R1+0x4b58], R117 ;  /* 0x004b587501007387 */ /* 0x0009e20000100800 */
[C---:B--2---:R-:W-:Y:S11]  /*73a80*/  HMMA.1688.F32.TF32 R32, R236.reuse, R70, R244 ;  /* 0x00000046ec20723c */ /* 0x044ff600000810f4 */
[----:B------:R-:W-:Y:S11]  /*73a90*/  @!UPT UIADD3 URZ, URZ, URZ, URZ ;  /* 0x0000003f3f3ff290 */ /* 0x000ff6000fffe03f */
[----:B------:R-:W-:Y:S02]  /*73aa0*/  @!UPT UIADD3 URZ, URZ, URZ, URZ ;  /* 0x0000003f3f3ff290 */ /* 0x000fe4000fffe03f */
[----:B------:R-:W-:Y:S01]  /*73ab0*/  MOV R109, R32 ;  /* 0x00000020006d7202 */ /* 0x000fe20000000f00 */
[----:B------:R-:W-:Y:S02]  /*73ac0*/  IMAD.MOV.U32 R108, RZ, RZ, R33 ;  /* 0x000000ffff6c7224 */ /* 0x000fe400078e0021 */
[----:B------:R-:W-:Y:S02]  /*73ad0*/  IMAD.MOV.U32 R97, RZ, RZ, R34 ;  /* 0x000000ffff617224 */ /* 0x000fe400078e0022 */
[----:B------:R-:W-:Y:S02]  /*73ae0*/  IMAD.MOV.U32 R96, RZ, RZ, R35 ;  /* 0x000000ffff607224 */ /* 0x000fe400078e0023 */
[----:B------:R-:W-:Y:S01]  /*73af0*/  HMMA.1688.F32.TF32 R32, R236, R98, R248 ;  /* 0x00000062ec20723c */ /* 0x000fe200000810f8 */
        /* <DEDUP_REMOVED lines=89> */
[----:B------:R-:W-:Y:S01]  /*74090*/  MOV R120, R34 ;  /* 0x0000002200787202 */ /* 0x000fe20000000f00 */
[----:B----4-:R-:W-:-:S02]  /*740a0*/  IMAD.MOV.U32 R117, RZ, RZ, R33 ;  /* 0x000000ffff757224 */ /* 0x010fc400078e0021 */
[----:B------:R-:W-:Y:S02]  /*740b0*/  IMAD.MOV.U32 R121, RZ, RZ, R35 ;  /* 0x000000ffff797224 */ /* 0x000fe400078e0023 */
[C---:B--2---:R-:W-:Y:S08]  /*740c0*/  HMMA.1688.F32.TF32 R32, R236.reuse, R102, R224 ;  /* 0x00000066ec20723c */ /* 0x044ff000000810e0 */
[C---:B---3--:R-:W-:Y:S11]  /*740d0*/  HMMA.1688.F32.TF32 R128, R236.reuse, R106, R152 ;  /* 0x0000006aec80723c */ /* 0x048ff60000081098 */
[----:B------:R-:W-:Y:S05]  /*740e0*/  @!UPT UIADD3 URZ, URZ, URZ, URZ ;  /* 0x0000003f3f3ff290 */ /* 0x000fea000fffe03f */
[----:B------:R-:W-:Y:S02]  /*740f0*/  IMAD.MOV.U32 R69, RZ, RZ, R32 ;  /* 0x000000ffff457224 */ /* 0x000fe400078e0020 */
[----:B------:R-:W-:Y:S02]  /*74100*/  IMAD.MOV.U32 R68, RZ, RZ, R33 ;  /* 0x000000ffff447224 */ /* 0x000fe400078e0021 */
[----:B------:R-:W-:Y:S02]  /*74110*/  IMAD.MOV.U32 R29, RZ, RZ, R34 ;  /* 0x000000ffff1d7224 */ /* 0x000fe400078e0022 */
[----:B------:R-:W-:Y:S01]  /*74120*/  IMAD.MOV.U32 R28, RZ, RZ, R35 ;  /* 0x000000ffff1c7224 */ /* 0x000fe200078e0023 */
[C---:B------:R-:W-:Y:S08]  /*74130*/  HMMA.1688.F32.TF32 R92, R236.reuse, R110, R156 ;  /* 0x0000006eec5c723c */ /* 0x040ff0000008109c */
[C---:B------:R-:W-:Y:S01]  /*74140*/  HMMA.1688.F32.TF32 R32, R236.reuse, R114, R88 ;  /* 0x00000072ec20723c */ /* 0x040fe20000081058 */
[----:B------:R-:W-:Y:S04]  /*74150*/  STL.64 [R1+0x680], R128 ;  /* 0x0006808001007387 */ /* 0x000fe80000100a00 */
[----:B------:R-:W-:Y:S03]  /*74160*/  STL.64 [R1+0x688], R130 ;  /* 0x0006888201007387 */ /* 0x000fe60000100a00 */
[C---:B------:R-:W-:Y:S07]  /*74170*/  HMMA.1688.F32.TF32 R88, R236.reuse, R118, R36 ;  /* 0x00000076ec58723c */ /* 0x040fee0000081024 */
[----:B------:R-:W-:Y:S01]  /*74180*/  STL.64 [R1+0x690], R92 ;  /* 0x0006905c01007387 */ /* 0x000fe20000100a00 */
[C---:B------:R-:W-:Y:S03]  /*74190*/  HMMA.1688.F32.TF32 R36, R236.reuse, R122, R132 ;  /* 0x0000007aec24723c */ /* 0x040fe60000081084 */
[----:B------:R-:W-:Y:S04]  /*741a0*/  STL.64 [R1+0x698], R94 ;  /* 0x0006985e01007387 */ /* 0x000fe80000100a00 */
[----:B------:R-:W-:Y:S04]  /*741b0*/  STL.64 [R1+0x6a0], R32 ;  /* 0x0006a02001007387 */ /* 0x000fe80000100a00 */
[----:B------:R1:W-:Y:S02]  /*741c0*/  STL.64 [R1+0x6a8], R34 ;  /* 0x0006a82201007387 */ /* 0x0003e40000100a00 */
[----:B-1----:R-:W-:Y:S02]  /*741d0*/  HMMA.1688.F32.TF32 R32, R236, R126, R136 ;  /* 0x0000007eec20723c */ /* 0x002fe40000081088 */
        /* <DEDUP_REMOVED lines=8> */
[----:B------:R-:W-:Y:S04]  /*74260*/  STL.64 [R1+0x6c0], R32 ;  /* 0x0006c02001007387 */ /* 0x000fe80000100a00 */
[----:B------:R1:W-:Y:S01]  /*74270*/  STL.64 [R1+0x6c8], R34 ;  /* 0x0006c82201007387 */ /* 0x0003e20000100a00 */
[C---:B------:R-:W-:Y:S03]  /*74280*/  HMMA.1688.F32.TF32 R44, R240.reuse, R30, R44 ;  /* 0x0000001ef02c723c */ /* 0x040fe6000008102c */
[----:B------:R-:W-:Y:S04]  /*74290*/  LDS R237, [R0+0x86180] ;  /* 0x0861800000ed7984 */ /* 0x000fe80000000800 */
[----:B------:R-:W-:Y:S01]  /*742a0*/  LDS R239, [R0+0x87180] ;  /* 0x0871800000ef7984 */ /* 0x000fe20000000800 */
[----:B-1----:R-:W-:Y:S03]  /*742b0*/  HMMA.1688.F32.TF32 R32, R240, R14, R80 ;  /* 0x0000000ef020723c */ /* 0x002fe60000081050 */
[----:B------:R-:W-:Y:S04]  /*742c0*/  STL.64 [R1+0x6e0], R88 ;  /* 0x0006e05801007387 */ /* 0x000fe80000100a00 */
[----:B------:R-:W-:Y:S04]  /*742d0*/  STL.64 [R1+0x6e8], R90 ;  /* 0x0006e85a01007387 */ /* 0x000fe80000100a00 */
[----:B------:R-:W-:Y:S04]  /*742e0*/  STL.64 [R1+0x6f0], R36 ;  /* 0x0006f02401007387 */ /* 0x000fe80000100a00 */
[----:B------:R-:W-:Y:S08]  /*742f0*/  STL.64 [R1+0x6f8], R38 ;  /* 0x0006f82601007387 */ /* 0x000ff00000100a00 */
[----:B------:R1:W-:Y:S01]  /*74300*/  STL.64 [R1+0x700], R32 ;  /* 0x0007002001007387 */ /* 0x0003e20000100a00 */
[----:B------:R-:W-:Y:S01]  /*74310*/  MOV R125, R34 ;  /* 0x00000022007d7202 */ /* 0x000fe20000000f00 */
[----:B------:R-:W-:-:S02]  /*74320*/  IMAD.MOV.U32 R124, RZ, RZ, R35 ;  /* 0x000000ffff7c7224 */ /* 0x000fc400078e0023 */
[C---:B-1----:R-:W-:Y:S08]  /*74330*/  HMMA.1688.F32.TF32 R32, R240.reuse, R18, R76 ;  /* 0x00000012f020723c */ /* 0x042ff0000008104c */
[C---:B------:R-:W-:Y:S11]  /*74340*/  HMMA.1688.F32.TF32 R36, R240.reuse, R22, R72 ;  /* 0x00000016f024723c */ /* 0x040ff60000081048 */
[----:B------:R-:W-:Y:S05]  /*74350*/  @!UPT UIADD3 URZ, URZ, URZ, URZ ;  /* 0x0000003f3f3ff290 */ /* 0x000fea000fffe03f */
[----:B------:R-:W-:Y:S02]  /*74360*/  IMAD.MOV.U32 R105, RZ, RZ, R32 ;  /* 0x000000ffff697224 */ /* 0x000fe400078e0020 */
[----:B------:R-:W-:Y:S02]  /*74370*/  IMAD.MOV.U32 R104, RZ, RZ, R33 ;  /* 0x000000ffff687224 */ /* 0x000fe400078e0021 */
[----:B------:R-:W-:Y:S02]  /*74380*/  IMAD.MOV.U32 R101, RZ, RZ, R34 ;  /* 0x000000ffff657224 */ /* 0x000fe400078e0022 */
[----:B------:R-:W-:Y:S02]  /*74390*/  IMAD.MOV.U32 R100, RZ, RZ, R35 ;  /* 0x000000ffff647224 */ /* 0x000fe400078e0023 */
[C---:B------:R-:W-:Y:S01]  /*743a0*/  HMMA.1688.F32.TF32 R32, R240.reuse, R26, R64 ;  /* 0x0000001af020723c */ /* 0x040fe20000081040 */
[----:B------:R-:W-:Y:S04]  /*743b0*/  STL.64 [R1+0x720], R36 ;  /* 0x0007202401007387 */ /* 0x000fe80000100a00 */
[----:B------:R1:W-:Y:S03]  /*743c0*/  STL.64 [R1+0x728], R38 ;  /* 0x0007282601007387 */ /* 0x0003e60000100a00 */
[C---:B-1----:R-:W-:Y:S11]  /*743d0*/  HMMA.1688.F32.TF32 R36, R240.reuse, R70, R40 ;  /* 0x00000046f024723c */ /* 0x042ff60000081028 */
[----:B------:R-:W-:Y:S04]  /*743e0*/  @!UPT UIADD3 URZ, URZ, URZ, URZ ;  /* 0x0000003f3f3ff290 */ /* 0x000fe8000fffe03f */
[----:B------:R-:W-:Y:S04]  /*743f0*/  STL.64 [R1+0x730], R32 ;  /* 0x0007302001007387 */ /* 0x000fe80000100a00 */
[----:B------:R1:W-:Y:S02]  /*74400*/  STL.64 [R1+0x738], R34 ;  /* 0x0007382201007387 */ /* 0x0003e40000100a00 */
[C---:B-1----:R-:W-:Y:S02]  /*74410*/  HMMA.1688.F32.TF32 R32, R240.reuse, R98, R60 ;  /* 0x00000062f020723c */ /* 0x042fe4000008103c */
        /* <DEDUP_REMOVED lines=10> */
[----:B------:R1:W-:Y:S10]  /*744c0*/  STL.64 [R1+0x1248], R42 ;  /* 0x0012482a01007387 */ /* 0x0003f40000100a00 */
[----:B------:R-:W-:Y:S04]  /*744d0*/  STL.64 [R1+0x1230], R36 ;  /* 0x0012302401007387 */ /* 0x000fe80000100a00 */
[----:B------:R2:W-:Y:S01]  /*744e0*/  STL.64 [R1+0x1238], R38 ;  /* 0x0012382601007387 */ /* 0x0005e20000100a00 */
[C---:B-1----:R-:W-:Y:S03]  /*744f0*/  HMMA.1688.F32.TF32 R40, R240.reuse, R114, R84 ;  /* 0x00000072f028723c */ /* 0x042fe60000081054 */
[----:B------:R-:W-:Y:S05]  /*74500*/  STL.64 [R1+0x1220], R32 ;  /* 0x0012202001007387 */ /* 0x000fea0000100a00 */
[C---:B--2---:R-:W-:Y:S01]  /*74510*/  HMMA.1688.F32.TF32 R36, R240.reuse, R118, R244 ;  /* 0x00000076f024723c */ /* 0x044fe200000810f4 */
[----:B------:R1:W-:Y:S07]  /*74520*/  STL.64 [R1+0x1228], R34 ;  /* 0x0012282201007387 */ /* 0x0003ee0000100a00 */
[C---:B-1----:R-:W-:Y:S07]  /*74530*/  HMMA.1688.F32.TF32 R32, R240.reuse, R122, R248 ;  /* 0x0000007af020723c */ /* 0x042fee00000810f8 */
[----:B------:R1:W-:Y:S04]  /*74540*/  STL.64 [R1+0x1210], R40 ;  /* 0x0012102801007387 */ /* 0x0003e80000100a00 */
[----:B------:R2:W-:Y:S04]  /*74550*/  STL.64 [R1+0x1218], R42 ;  /* 0x0012182a01007387 */ /* 0x0005e80000100a00 */
[----:B------:R-:W3:Y:S04]  /*74560*/  LDL.LU R84, [R1+0xca0] ;  /* 0x000ca00001547983 */ /* 0x000ee80000300800 */
[----:B------:R-:W-:Y:S04]  /*74570*/  STL.64 [R1+0x1200], R36 ;  /* 0x0012002401007387 */ /* 0x000fe80000100a00 */
[----:B------:R-:W-:Y:S04]  /*74580*/  STL.64 [R1+0x1208], R38 ;  /* 0x0012082601007387 */ /* 0x000fe80000100a00 */
        /* <DEDUP_REMOVED lines=69> */
[----:B----4-:R-:W-:Y:S03]  /*749e0*/  HMMA.1688.F32.TF32 R32, R240, R126, R248 ;  /* 0x0000007ef020723c */ /* 0x010fe600000810f8 */
[----:B------:R-:W4:Y:S04]  /*749f0*/  LDL.LU R248, [R1+0xc60] ;  /* 0x000c600001f87983 */ /* 0x000f280000300800 */
[----:B------:R-:W-:Y:S01]  /*74a00*/  LDS R240, [R252+0x86180] ;  /* 0x08618000fcf07984 */ /* 0x000fe20000000800 */
[C---:B---3--:R-:W-:Y:S03]  /*74a10*/  HMMA.1688.F32.TF32 R72, R232.reuse, R30, R72 ;  /* 0x0000001ee848723c */ /* 0x048fe60000081048 */
[----:B------:R-:W-:Y:S04]  /*74a20*/  LDS R242, [R252+0x87180] ;  /* 0x08718000fcf27984 */ /* 0x000fe80000000800 */
[----:B------:R-:W-:Y:S01]  /*74a30*/  LDS R241, [R3+0x86180] ;  /* 0x0861800003f17984 */ /* 0x000fe20000000800 */
[C---:B------:R-:W-:Y:S03]  /*74a40*/  HMMA.1688.F32.TF32 R88, R232.reuse, R6, R132 ;  /* 0x00000006e858723c */ /* 0x040fe60000081084 */
[----:B------:R-:W4:Y:S04]  /*74a50*/  LDS R243, [R3+0x87180] ;  /* 0x0871800003f37984 */ /* 0x000f280000000800 */
[----:B------:R-:W-:Y:S04]  /*74a60*/  STL.64 [R1+0xd10], R32 ;  /* 0x000d102001007387 */ /* 0x000fe80000100a00 */
[----:B------:R1:W-:Y:S04]  /*74a70*/  STL.64 [R1+0xd18], R34 ;  /* 0x000d182201007387 */ /* 0x0003e80000100a00 */
[----:B------:R-:W4:Y:S04]  /*74a80*/  LDL.LU R249, [R1+0xc64] ;  /* 0x000c640001f97983 */ /* 0x000f280000300800 */
[----:B------:R-:W4:Y:S04]  /*74a90*/  LDL.LU R250, [R1+0xc68] ;  /* 0x000c680001fa7983 */ /* 0x000f280000300800 */
[----:B------:R-:W4:Y:S01]  /*74aa0*/  LDL.LU R251, [R1+0xc6c] ;  /* 0x000c6c0001fb7983 */ /* 0x000f220000300800 */
[C---:B------:R-:W-:Y:S08]  /*74ab0*/  HMMA.1688.F32.TF32 R36, R232.reuse, R10, R136 ;  /* 0x0000000ae824723c */ /* 0x040ff00000081088 */
[C---:B-1----:R-:W-:Y:S01]  /*74ac0*/  HMMA.1688.F32.TF32 R32, R232.reuse, R14, R216 ;  /* 0x0000000ee820723c */ /* 0x042fe200000810d8 */
[----:B------:R-:W-:Y:S04]  /*74ad0*/  STL.64 [R1+0x11e0], R88 ;  /* 0x0011e05801007387 */ /* 0x000fe80000100a00 */
[----:B------:R-:W-:Y:S10]  /*74ae0*/  STL.64 [R1+0x11e8], R90 ;  /* 0x0011e85a01007387 */ /* 0x000ff40000100a00 */
[----:B------:R-:W-:Y:S04]  /*74af0*/  STL.64 [R1+0x11d0], R36 ;  /* 0x0011d02401007387 */ /* 0x000fe80000100a00 */
[----:B------:R-:W-:Y:S04]  /*74b00*/  STL.64 [R1+0x11d8], R38 ;  /* 0x0011d82601007387 */ /* 0x000fe80000100a00 */
        /* <DEDUP_REMOVED lines=16> */
[----:B------:R-:W-:Y:S04]  /*74c10*/  STL.64 [R1+0x1188], R74 ;  /* 0x0011884a01007387 */ /* 0x000fe80000100a00 */
[----:B------:R-:W-:Y:S04]  /*74c20*/  STL.64 [R1+0x1170], R36 ;  /* 0x0011702401007387 */ /* 0x000fe80000100a00 */
[----:B------:R-:W-:Y:S09]  /*74c30*/  STL.64 [R1+0x1178], R38 ;  /* 0x0011782601007387 */ /* 0x000ff20000100a00 */
[----:B------:R-:W-:Y:S04]  /*74c40*/  STL.64 [R1+0x1160], R32 ;  /* 0x0011602001007387 */ /* 0x000fe80000100a00 */
[----:B------:R2:W-:Y:S02]  /*74c50*/  STL.64 [R1+0x1168], R34 ;  /* 0x0011682201007387 */ /* 0x0005e40000100a00 */
[C---:B--2---:R-:W-:Y:S08]  /*74c60*/  HMMA.1688.F32.TF32 R32, R232.reuse, R102, R40 ;  /* 0x00000066e820723c */ /* 0x044ff00000081028 */
[C---:B------:R-:W-:Y:S08]  /*74c70*/  HMMA.1688.F32.TF32 R40, R232.reuse, R106, R60 ;  /* 0x0000006ae828723c */ /* 0x040ff0000008103c */
[----:B------:R-:W-:Y:S07]  /*74c80*/  HMMA.1688.F32.TF32 R36, R232, R110, R56 ;  /* 0x0000006ee824723c */ /* 0x000fee0000081038 */
[----:B------:R1:W-:Y:S01]  /*74c90*/  STL.64 [R1+0x1150], R32 ;  /* 0x0011502001007387 */ /* 0x0003e20000100a00 */
[----:B------:R-:W-:Y:S01]  /*74ca0*/  MOV R5, R34 ;  /* 0x0000002200057202 */ /* 0x000fe20000000f00 */
[----:B------:R-:W-:-:S02]  /*74cb0*/  IMAD.MOV.U32 R4, RZ, RZ, R35 ;  /* 0x000000ffff047224 */ /* 0x000fc400078e0023 */
[C---:B-1----:R-:W-:Y:S04]  /*74cc0*/  HMMA.1688.F32.TF32 R32, R232.reuse, R114, R52 ;  /* 0x00000072e820723c */ /* 0x042fe80000081034 */
[----:B------:R-:W-:Y:S04]  /*74cd0*/  STL.64 [R1+0x1140], R40 ;  /* 0x0011402801007387 */ /* 0x000fe80000100a00 */
[----:B------:R1:W-:Y:S04]  /*74ce0*/  STL.64 [R1+0x1148], R42 ;  /* 0x0011482a01007387 */ /* 0x0003e80000100a00 */
[----:B------:R-:W-:Y:S04]  /*74cf0*/  STL.64 [R1+0x1130], R36 ;  /* 0x0011302401007387 */ /* 0x000fe80000100a00 */
[----:B------:R2:W-:Y:S01]  /*74d00*/  STL.64 [R1+0x1138], R38 ;  /* 0x0011382601007387 */ /* 0x0005e20000100a00 */
[C---:B-1----:R-:W-:Y:S06]  /*74d10*/  HMMA.1688.F32.TF32 R40, R232.reuse, R118, R48 ;  /* 0x00000076e828723c */ /* 0x042fec0000081030 */
[----:B------:R-:W-:Y:S02]  /*74d20*/  STL.64 [R1+0x1120], R32 ;  /* 0x0011202001007387 */ /* 0x000fe40000100a00 */
[C---:B--2---:R-:W-:Y:S02]  /*74d30*/  HMMA.1688.F32.TF32 R36, R232.reuse, R122, R84 ;  /* 0x0000007ae824723c */ /* 0x044fe40000081054 */
[----:B------:R1:W-:Y:S06]  /*74d40*/  STL.64 [R1+0x1128], R34 ;  /* 0x0011282201007387 */ /* 0x0003ec0000100a00 */
[----:B-1----:R-:W-:Y:S07]  /*74d50*/  HMMA.1688.F32.TF32 R32, R232, R126, R244 ;  /* 0x0000007ee820723c */ /* 0x002fee00000810f4 */
[----:B------:R-:W-:Y:S04]  /*74d60*/  STL.64 [R1+0x1110], R40 ;  /* 0x0011102801007387 */ /* 0x000fe80000100a00 */
[----:B------:R-:W-:Y:S04]  /*74d70*/  STL.64 [R1+0x1118], R42 ;  /* 0x0011182a01007387 */ /* 0x000fe80000100a00 */
[----:B------:R-:W-:Y:S04]  /*74d80*/  STL.64 [R1+0x1100], R36 ;  /* 0x0011002401007387 */ /* 0x000fe80000100a00 */
[----:B------:R-:W-:Y:S04]  /*74d90*/  STL.64 [R1+0x1108], R38 ;  /* 0x0011082601007387 */ /* 0x000fe80000100a00 */
[----:B------:R-:W-:Y:S04]  /*74da0*/  LDS R232, [R252+0x86200] ;  /* 0x08620000fce87984 */ /* 0x000fe80000000800 */
[----:B------:R-:W-:Y:S04]  /*74db0*/  LDS R234, [R252+0x87200] ;  /* 0x08720000fcea7984 */ /* 0x000fe80000000800 */
[----:B------:R-:W-:Y:S04]  /*74dc0*/  STL.64 [R1+0xcf0], R32 ;  /* 0x000cf02001007387 */ /* 0x000fe80000100a00 */
[----:B------:R4:W-:Y:S04]  /*74dd0*/  STL.64 [R1+0xcf8], R34 ;  /* 0x000cf82201007387 */ /* 0x0009e80000100a00 */
[----:B------:R-:W2:Y:S04]  /*74de0*/  LDL.LU R244, [R1+0x8a0] ;  /* 0x0008a00001f47983 */ /* 0x000ea80000300800 */
[----:B------:R-:W-:Y:S04]  /*74df0*/  LDS R233, [R3+0x86200] ;  /* 0x0862000003e97984 */ /* 0x000fe80000000800 */
[----:B------:R-:W1:Y:S01]  /*74e00*/  LDS R235, [R3+0x87200] ;  /* 0x0872000003eb7984 */ /* 0x000e620000000800 */
[C---:B----4-:R-:W-:Y:S11]  /*74e10*/  HMMA.1688.F32.TF32 R32, R240.reuse, R6, R248 ;  /* 0x00000006f020723c */ /* 0x050ff600000810f8 */
[----:B------:R-:W-:Y:S11]  /*74e20*/  @!UPT UIADD3 URZ, URZ, URZ, URZ ;  /* 0x0000003f3f3ff290 */ /* 0x000ff6000fffe03f */
[----:B------:R-:W-:Y:S01]  /*74e30*/  @!UPT UIADD3 URZ, URZ, URZ, URZ ;  /* 0x0000003f3f3ff290 */ /* 0x000fe2000fffe03f */
        /* <DEDUP_REMOVED lines=125> */
[C---:B----4-:R-:W-:Y:S08]  /*75610*/  HMMA.1688.F32.TF32 R140, R240.reuse, R14, R140 ;  /* 0x0000000ef08c723c */ /* 0x050ff0000008108c */
[C---:B--2---:R-:W-:Y:S08]  /*75620*/  HMMA.1688.F32.TF32 R144, R240.reuse, R10, R144 ;  /* 0x0000000af090723c */ /* 0x044ff00000081090 */
[C---:B---3--:R-:W-:Y:S11]  /*75630*/  HMMA.1688.F32.TF32 R32, R240.reuse, R22, R32 ;  /* 0x00000016f020723c */ /* 0x048ff60000081020 */
[----:B------:R-:W-:Y:S04]  /*75640*/  @!UPT UIADD3 URZ, URZ, URZ, URZ ;  /* 0x0000003f3f3ff290 */ /* 0x000fe8000fffe03f */
[----:B------:R-:W-:Y:S04]  /*75650*/  STL.64 [R1+0xcd0], R144 ;  /* 0x000cd09001007387 */ /* 0x000fe80000100a00 */
[----:B------:R2:W-:Y:S04]  /*75660*/  STL.64 [R1+0xcd8], R146 ;  /* 0x000cd89201007387 */ /* 0x0005e80000100a00 */
[----:B--2---:R-:W2:Y:S04]  /*75670*/  LDL.LU.64 R146, [R1+0x4da8] ;  /* 0x004da80001927983 */ /* 0x004ea80000300a00 */
[----:B------:R-:W2:Y:S04]  /*75680*/  LDL.LU.64 R144, [R1+0x4da0] ;  /* 0x004da00001907983 */ /* 0x000ea80000300a00 */
[----:B------:R-:W-:Y:S04]  /*75690*/  STL.64 [R1+0xcc0], R140 ;  /* 0x000cc08c01007387 */ /* 0x000fe80000100a00 */
[----:B------:R3:W-:Y:S02]  /*756a0*/  STL.64 [R1+0xcc8], R142 ;  /* 0x000cc88e01007387 */ /* 0x0007e40000100a00 */
[C---:B---3--:R-:W-:Y:S08]  /*756b0*/  HMMA.1688.F32.TF32 R140, R240.reuse, R18, R220 ;  /* 0x00000012f08c723c */ /* 0x048ff000000810dc */
[C---:B------:R-:W-:Y:S11]  /*756c0*/  HMMA.1688.F32.TF32 R208, R240.reuse, R26, R208 ;  /* 0x0000001af0d0723c */ /* 0x040ff600000810d0 */
[----:B------:R-:W-:Y:S04]  /*756d0*/  @!UPT UIADD3 URZ, URZ, URZ, URZ ;  /* 0x0000003f3f3ff290 */ /* 0x000fe8000fffe03f */
        /* <DEDUP_REMOVED lines=14> */
[C---:B---3--:R-:W-:Y:S02]  /*757c0*/  HMMA.1688.F32.TF32 R32, R240.reuse, R106, R224 ;  /* 0x0000006af020723c */ /* 0x048fe400000810e0 */
[----:B------:R-:W-:Y:S04]  /*757d0*/  STL.64 [R1+0xc60], R128 ;  /* 0x000c608001007387 */ /* 0x000fe80000100a00 */
[----:B------:R3:W-:Y:S04]  /*757e0*/  STL.64 [R1+0xc68], R130 ;  /* 0x000c688201007387 */ /* 0x0007e80000100a00 */
[----:B------:R-:W-:Y:S04]  /*757f0*/  STL.64 [R1+0xc50], R92 ;  /* 0x000c505c01007387 */ /* 0x000fe80000100a00 */
[----:B------:R4:W-:Y:S01]  /*75800*/  STL.64 [R1+0xc58], R94 ;  /* 0x000c585e01007387 */ /* 0x0009e20000100a00 */
[C---:B---3--:R-:W-:Y:S08]  /*75810*/  HMMA.1688.F32.TF32 R128, R240.reuse, R110, R152 ;  /* 0x0000006ef080723c */ /* 0x048ff00000081098 */
[----:B------:R-:W-:Y:S01]  /*75820*/  STL.64 [R1+0xc40], R32 ;  /* 0x000c402001007387 */ /* 0x000fe20000100a00 */
[C---:B----4-:R-:W-:Y:S03]  /*75830*/  HMMA.1688.F32.TF32 R92, R240.reuse, R114, R156 ;  /* 0x00000072f05c723c */ /* 0x050fe6000008109c */
[----:B------:R3:W-:Y:S05]  /*75840*/  STL.64 [R1+0xc48], R34 ;  /* 0x000c482201007387 */ /* 0x0007ea0000100a00 */
[C---:B---3--:R-:W-:Y:S06]  /*75850*/  HMMA.1688.F32.TF32 R32, R240.reuse, R118, R88 ;  /* 0x00000076f020723c */ /* 0x048fec0000081058 */
[----:B------:R-:W-:Y:S04]  /*75860*/  STL.64 [R1+0xc30], R128 ;  /* 0x000c308001007387 */ /* 0x000fe80000100a00 */
[----:B------:R-:W-:Y:S01]  /*75870*/  STL.64 [R1+0xc38], R130 ;  /* 0x000c388201007387 */ /* 0x000fe20000100a00 */
[C---:B------:R-:W-:Y:S04]  /*75880*/  HMMA.1688.F32.TF32 R88, R240.reuse, R122, R36 ;  /* 0x0000007af058723c */ /* 0x040fe80000081024 */
[----:B------:R-:W-:Y:S04]  /*75890*/  STL.64 [R1+0xc20], R92 ;  /* 0x000c205c01007387 */ /* 0x000fe80000100a00 */
[----:B------:R-:W-:Y:S01]  /*758a0*/  STL.64 [R1+0xc28], R94 ;  /* 0x000c285e01007387 */ /* 0x000fe20000100a00 */
[----:B------:R-:W-:Y:S03]  /*758b0*/  HMMA.1688.F32.TF32 R36, R240, R126, R132 ;  /* 0x0000007ef024723c */ /* 0x000fe60000081084 */
[----:B------:R-:W-:Y:S04]  /*758c0*/  LDS R240, [R21+0x86200] ;  /* 0x0862000015f07984 */ /* 0x000fe80000000800 */
[----:B------:R-:W-:Y:S04]  /*758d0*/  LDS R242, [R21+0x87200] ;  /* 0x0872000015f27984 */ /* 0x000fe80000000800 */
[----:B------:R-:W-:Y:S04]  /*758e0*/  STL.64 [R1+0xc10], R32 ;  /* 0x000c102001007387 */ /* 0x000fe80000100a00 */
[----:B------:R3:W-:Y:S01]  /*758f0*/  STL.64 [R1+0xc18], R34 ;  /* 0x000c182201007387 */ /* 0x0007e20000100a00 */
[C---:B------:R-:W-:Y:S03]  /*75900*/  HMMA.1688.F32.TF32 R76, R236.reuse, R22, R76 ;  /* 0x00000016ec4c723c */ /* 0x040fe6000008104c */
[----:B------:R-:W-:Y:S04]  /*75910*/  LDS R241, [R0+0x86200] ;  /* 0x0862000000f17984 */ /* 0x000fe80000000800 */
[----:B------:R-:W4:Y:S01]  /*75920*/  LDS R243, [R0+0x87200] ;  /* 0x0872000000f37984 */ /* 0x000f220000000800 */
[C---:B---3--:R-:W-:Y:S03]  /*75930*/  HMMA.1688.F32.TF32 R32, R236.reuse, R6, R136 ;  /* 0x00000006ec20723c */ /* 0x048fe60000081088 */
[----:B------:R-:W-:Y:S04]  /*75940*/  STL.64 [R1+0xc00], R88 ;  /* 0x000c005801007387 */ /* 0x000fe80000100a00 */
[----:B------:R3:W-:Y:S04]  /*75950*/  STL.64 [R1+0xc08], R90 ;  /* 0x000c085a01007387 */ /* 0x0007e80000100a00 */
[----:B------:R-:W-:Y:S04]  /*75960*/  STL.64 [R1+0x7c0], R36 ;  /* 0x0007c02401007387 */ /* 0x000fe80000100a00 */
[----:B------:R1:W-:Y:S01]  /*75970*/  STL.64 [R1+0x7c8], R38 ;  /* 0x0007c82601007387 */ /* 0x0003e20000100a00 */
[C---:B---3--:R-:W-:Y:S07]  /*75980*/  HMMA.1688.F32.TF32 R88, R236.reuse, R10, R216 ;  /* 0x0000000aec58723c */ /* 0x048fee00000810d8 */
[----:B------:R-:W-:Y:S01]  /*75990*/  STL.64 [R1+0x7b0], R32 ;  /* 0x0007b02001007387 */ /* 0x000fe20000100a00 */
[C---:B-1----:R-:W-:Y:S03]  /*759a0*/  HMMA.1688.F32.TF32 R36, R236.reuse, R14, R212 ;  /* 0x0000000eec24723c */ /* 0x042fe600000810d4 */
[----:B------:R1:W-:Y:S05]  /*759b0*/  STL.64 [R1+0x7b8], R34 ;  /* 0x0007b82201007387 */ /* 0x0003ea0000100a00 */
[C---:B-1----:R-:W-:Y:S07]  /*759c0*/  HMMA.1688.F32.TF32 R32, R236.reuse, R18, R80 ;  /* 0x00000012ec20723c */ /* 0x042fee0000081050 */
[----:B------:R-:W-:Y:S04]  /*759d0*/  STL.64 [R1+0x7a0], R88 ;  /* 0x0007a05801007387 */ /* 0x000fe80000100a00 */
[----:B------:R-:W-:Y:S04]  /*759e0*/  STL.64 [R1+0x7a8], R90 ;  /* 0x0007a85a01007387 */ /* 0x000fe80000100a00 */
[----:B------:R-:W-:Y:S04]  /*759f0*/  STL.64 [R1+0x770], R36 ;  /* 0x0007702401007387 */ /* 0x000fe80000100a00 */
[----:B------:R1:W-:Y:S04]  /*75a00*/  STL.64 [R1+0x778], R38 ;  /* 0x0007782601007387 */ /* 0x0003e80000100a00 */
[----:B------:R-:W-:Y:S01]  /*75a10*/  STL.64 [R1+0xbf0], R32 ;  /* 0x000bf02001007387 */ /* 0x000fe20000100a00 */
[C---:B-1----:R-:W-:Y:S03]  /*75a20*/  HMMA.1688.F32.TF32 R36, R236.reuse, R26, R72 ;  /* 0x0000001aec24723c */ /* 0x042fe60000081048 */
[----:B------:R1:W-:Y:S05]  /*75a30*/  STL.64 [R1+0xbf8], R34 ;  /* 0x000bf82201007387 */ /* 0x0003ea0000100a00 */
[C---:B-1----:R-:W-:Y:S01]  /*75a40*/  HMMA.1688.F32.TF32 R32, R236.reuse, R30, R64 ;  /* 0x0000001eec20723c */ /* 0x042fe20000081040 */
[----:B------:R-:W-:Y:S04]  /*75a50*/  STL.64 [R1+0x9f0], R76 ;  /* 0x0009f04c01007387 */ /* 0x000fe80000100a00 */
[----:B------:R-:W-:Y:S03]  /*75a60*/  STL.64 [R1+0x9f8], R78 ;  /* 0x0009f84e01007387 */ /* 0x000fe60000100a00 */
[C---:B------:R-:W-:Y:S07]  /*75a70*/  HMMA.1688.F32.TF32 R44, R236.reuse, R70, R44 ;  /* 0x00000046ec2c723c */ /* 0x040fee000008102c */
        /* <DEDUP_REMOVED lines=21> */
[C---:B---3--:R-:W-:Y:S01]  /*75bd0*/  HMMA.1688.F32.TF32 R36, R236.reuse, R122, R244 ;  /* 0x0000007aec24723c */ /* 0x048fe200000810f4 */
[----:B------:R1:W-:Y:S07]  /*75be0*/  STL.64 [R1+0x10c8], R34 ;  /* 0x0010c82201007387 */ /* 0x0003ee0000100a00 */
[----:B-1----:R-:W-:Y:S07]  /*75bf0*/  HMMA.1688.F32.TF32 R32, R236, R126, R248 ;  /* 0x0000007eec20723c */ /* 0x002fee00000810f8 */
[----:B------:R1:W-:Y:S04]  /*75c00*/  STL.64 [R1+0x10b0], R40 ;  /* 0x0010b02801007387 */ /* 0x0003e80000100a00 */
[----:B------:R3:W-:Y:S04]  /*75c10*/  STL.64 [R1+0x10b8], R42 ;  /* 0x0010b82a01007387 */ /* 0x0007e80000100a00 */
[----:B------:R-:W2:Y:S04]  /*75c20*/  LDL.LU R244, [R1+0x330] ;  /* 0x0003300001f47983 */ /* 0x000ea80000300800 */
[----:B------:R1:W-:Y:S04]  /*75c30*/  STL.64 [R1+0x10a0], R36 ;  /* 0x0010a02401007387 */ /* 0x0003e80000100a00 */
[----:B------:R1:W-:Y:S04]  /*75c40*/  STL.64 [R1+0x10a8], R38 ;  /* 0x0010a82601007387 */ /* 0x0003e80000100a00 */
[----:B------:R-:W-:Y:S04]  /*75c50*/  LDS R236, [R252+0x86280] ;  /* 0x08628000fcec7984 */ /* 0x000fe80000000800 */
        /* <DEDUP_REMOVED lines=79> */
[----:B------:R-:W1:Y:S01]  /*76150*/  LDS R239, [R3+0x87280] ;  /* 0x0872800003ef7984 */ /* 0x000e620000000800 */
[C---:B--2---:R-:W-:Y:S08]  /*76160*/  HMMA.1688.F32.TF32 R36, R232.reuse, R10, R36 ;  /* 0x0000000ae824723c */ /* 0x044ff00000081024 */
[C---:B---3--:R-:W-:Y:S08]  /*76170*/  HMMA.1688.F32.TF32 R88, R232.reuse, R6, R88 ;  /* 0x00000006e858723c */ /* 0x048ff00000081058 */
[C---:B----4-:R-:W-:Y:S11]  /*76180*/  HMMA.1688.F32.TF32 R32, R232.reuse, R14, R132 ;  /* 0x0000000ee820723c */ /* 0x050ff60000081084 */
[----:B------:R-:W-:Y:S04]  /*76190*/  @!UPT UIADD3 URZ, URZ, URZ, URZ ;  /* 0x0000003f3f3ff290 */ /* 0x000fe8000fffe03f */
[----:B------:R-:W-:Y:S04]  /*761a0*/  STL.64 [R1+0x1090], R88 ;  /* 0x0010905801007387 */ /* 0x000fe80000100a00 */
[----:B------:R-:W-:Y:S04]  /*761b0*/  STL.64 [R1+0x1098], R90 ;  /* 0x0010985a01007387 */ /* 0x000fe80000100a00 */
[----:B------:R-:W-:Y:S04]  /*761c0*/  STL.64 [R1+0x1080], R36 ;  /* 0x0010802401007387 */ /* 0x000fe80000100a00 */
[----:B------:R-:W-:Y:S04]  /*761d0*/  STL.64 [R1+0x1088], R38 ;  /* 0x0010882601007387 */ /* 0x000fe80000100a00 */
        /* <DEDUP_REMOVED lines=23> */
[C---:B------:R-:W-:Y:S07]  /*76350*/  HMMA.1688.F32.TF32 R36, R232.reuse, R110, R40 ;  /* 0x0000006ee824723c */ /* 0x040fee0000081028 */
[----:B------:R-:W-:Y:S04]  /*76360*/  STL.64 [R1+0x1000], R32 ;  /* 0x0010002001007387 */ /* 0x000fe80000100a00 */
[----:B------:R2:W-:Y:S02]  /*76370*/  STL.64 [R1+0x1008], R34 ;  /* 0x0010082201007387 */ /* 0x0005e40000100a00 */
[C---:B--2---:R-:W-:Y:S02]  /*76380*/  HMMA.1688.F32.TF32 R32, R232.reuse, R114, R60 ;  /* 0x00000072e820723c */ /* 0x044fe4000008103c */
[----:B------:R-:W-:Y:S04]  /*76390*/  STL.64 [R1+0xff0], R44 ;  /* 0x000ff02c01007387 */ /* 0x000fe80000100a00 */
[----:B------:R-:W-:Y:S02]  /*763a0*/  STL.64 [R1+0xff8], R46 ;  /* 0x000ff82e01007387 */ /* 0x000fe40000100a00 */
[C---:B------:R-:W-:Y:S02]  /*763b0*/  HMMA.1688.F32.TF32 R40, R232.reuse, R118, R56 ;  /* 0x00000076e828723c */ /* 0x040fe40000081038 */
[----:B------:R-:W-:Y:S04]  /*763c0*/  STL.64 [R1+0xfe0], R36 ;  /* 0x000fe02401007387 */ /* 0x000fe80000100a00 */
[----:B------:R2:W-:Y:S09]  /*763d0*/  STL.64 [R1+0xfe8], R38 ;  /* 0x000fe82601007387 */ /* 0x0005f20000100a00 */
[----:B------:R-:W-:Y:S01]  /*763e0*/  STL.64 [R1+0xfd0], R32 ;  /* 0x000fd02001007387 */ /* 0x000fe20000100a00 */
[C---:B--2---:R-:W-:Y:S03]  /*763f0*/  HMMA.1688.F32.TF32 R36, R232.reuse, R122, R52 ;  /* 0x0000007ae824723c */ /* 0x044fe60000081034 */
[----:B------:R2:W-:Y:S05]  /*76400*/  STL.64 [R1+0xfd8], R34 ;  /* 0x000fd82201007387 */ /* 0x0005ea0000100a00 */
[----:B--2---:R-:W-:Y:S01]  /*76410*/  HMMA.1688.F32.TF32 R32, R232, R126, R48 ;  /* 0x0000007ee820723c */ /* 0x004fe20000081030 */
[----:B------:R-:W-:Y:S04]  /*76420*/  STL.64 [R1+0xfc0], R40 ;  /* 0x000fc02801007387 */ /* 0x000fe80000100a00 */
[----:B------:R2:W-:Y:S10]  /*76430*/  STL.64 [R1+0xfc8], R42 ;  /* 0x000fc82a01007387 */ /* 0x0005f40000100a00 */
[----:B------:R-:W-:Y:S04]  /*76440*/  STL.64 [R1+0xfb0], R36 ;  /* 0x000fb02401007387 */ /* 0x000fe80000100a00 */
[----:B------:R3:W-:Y:S01]  /*76450*/  STL.64 [R1+0xfb8], R38 ;  /* 0x000fb82601007387 */ /* 0x0007e20000100a00 */
[C---:B--2---:R-:W-:Y:S03]  /*76460*/  HMMA.1688.F32.TF32 R40, R240.reuse, R6, R84 ;  /* 0x00000006f028723c */ /* 0x044fe60000081054 */
[----:B------:R-:W-:Y:S04]  /*76470*/  LDS R232, [R21+0x86280] ;  /* 0x0862800015e87984 */ /* 0x000fe80000000800 */
[----:B------:R-:W-:Y:S01]  /*76480*/  LDS R234, [R21+0x87280] ;  /* 0x0872800015ea7984 */ /* 0x000fe20000000800 */
[C---:B---3--:R-:W-:Y:S03]  /*76490*/  HMMA.1688.F32.TF32 R36, R240.reuse, R10, R244 ;  /* 0x0000000af024723c */ /* 0x048fe600000810f4 */
[----:B------:R-:W-:Y:S04]  /*764a0*/  STL.64 [R1+0x960], R32 ;  /* 0x0009602001007387 */ /* 0x000fe80000100a00 */
[----:B------:R2:W-:Y:S04]  /*764b0*/  STL.64 [R1+0x968], R34 ;  /* 0x0009682201007387 */ /* 0x0005e80000100a00 */
[----:B------:R-:W-:Y:S04]  /*764c0*/  LDS R233, [R0+0x86280] ;  /* 0x0862800000e97984 */ /* 0x000fe80000000800 */
[----:B------:R-:W3:Y:S01]  /*764d0*/  LDS R235, [R0+0x87280] ;  /* 0x0872800000eb7984 */ /* 0x000ee20000000800 */
[C---:B--2---:R-:W-:Y:S03]  /*764e0*/  HMMA.1688.F32.TF32 R32, R240.reuse, R14, R248 ;  /* 0x0000000ef020723c */ /* 0x044fe600000810f8 */
[----:B------:R2:W-:Y:S04]  /*764f0*/  STL.64 [R1+0x950], R40 ;  /* 0x0009502801007387 */ /* 0x0005e80000100a00 */
[----:B------:R4:W-:Y:S04]  /*76500*/  STL.64 [R1+0x958], R42 ;  /* 0x0009582a01007387 */ /* 0x0009e80000100a00 */
[----:B------:R-:W3:Y:S04]  /*76510*/  LDL.LU R48, [R1+0x10] ;  /* 0x0000100001307983 */ /* 0x000ee80000300800 */
[----:B------:R1:W-:Y:S04]  /*76520*/  STL.64 [R1+0x940], R36 ;  /* 0x0009402401007387 */ /* 0x0003e80000100a00 */
[----:B------:R1:W-:Y:S04]  /*76530*/  STL.64 [R1+0x948], R38 ;  /* 0x0009482601007387 */ /* 0x0003e80000100a00 */
[----:B------:R1:W-:Y:S04]  /*76540*/  STL.64 [R1+0x930], R32 ;  /* 0x0009302001007387 */ /* 0x0003e80000100a00 */
        /* <DEDUP_REMOVED lines=12> */
[----:B--2---:R-:W2:Y:S04]  /*76610*/  LDL.LU R40, [R1+0x50] ;  /* 0x0000500001287983 */ /* 0x004ea80000300800 */
[----:B------:R-:W2:Y:S04]  /*76620*/  LDL.LU R41, [R1+0x54] ;  /* 0x0000540001297983 */ /* 0x000ea80000300800 */
[----:B----4-:R-:W2:Y:S04]  /*76630*/  LDL.LU R42, [R1+0x58] ;  /* 0x00005800012a7983 */ /* 0x010ea80000300800 */
        /* <DEDUP_REMOVED lines=119> */
[----:B-1----:R-:W2:Y:S04]  /*76db0*/  LDL.LU.64 R142, [R1+0x4d98] ;  /* 0x004d9800018e7983 */ /* 0x002ea80000300a00 */
[----:B------:R-:W2:Y:S04]  /*76dc0*/  LDL.LU.64 R140, [R1+0x4d90] ;  /* 0x004d9000018c7983 */ /* 0x000ea80000300a00 */
[----:B------:R-:W-:Y:S04]  /*76dd0*/  STL.64 [R1+0x8f0], R220 ;  /* 0x0008f0dc01007387 */ /* 0x000fe80000100a00 */
[----:B------:R1:W-:Y:S01]  /*76de0*/  STL.64 [R1+0x8f8], R222 ;  /* 0x0008f8de01007387 */ /* 0x0003e20000100a00 */
[C---:B------:R-:W-:Y:S03]  /*76df0*/  HMMA.1688.F32.TF32 R156, R240.reuse, R118, R156 ;  /* 0x00000076f09c723c */ /* 0x040fe6000008109c */
        /* <DEDUP_REMOVED lines=49> */
[----:B------:R-:W2:Y:S04]  /*77110*/  LDL.LU R242, [R1+0xf8] ;  /* 0x0000f80001f27983 */ /* 0x000ea80000300800 */
[----:B------:R-:W2:Y:S01]  /*77120*/  LDL.LU R243, [R1+0xfc] ;  /* 0x0000fc0001f37983 */ /* 0x000ea20000300800 */
[C---:B------:R-:W-:Y:S08]  /*77130*/  HMMA.1688.F32.TF32 R244, R236.reuse, R6, R244 ;  /* 0x00000006ecf4723c */ /* 0x040ff000000810f4 */
[C---:B------:R-:W-:Y:S11]  /*77140*/  HMMA.1688.F32.TF32 R248, R236.reuse, R10, R248 ;  /* 0x0000000aecf8723c */ /* 0x040ff600000810f8 */
[----:B------:R-:W-:Y:S04]  /*77150*/  @!UPT UIADD3 URZ, URZ, URZ, URZ ;  /* 0x0000003f3f3ff290 */ /* 0x000fe8000fffe03f */
        /* <DEDUP_REMOVED lines=11> */
[C---:B------:R-:W-:Y:S08]  /*77210*/  HMMA.1688.F32.TF32 R72, R236.reuse, R102, R72 ;  /* 0x00000066ec48723c */ /* 0x040ff00000081048 */
[C---:B------:R-:W-:Y:S08]  /*77220*/  HMMA.1688.F32.TF32 R64, R236.reuse, R106, R64 ;  /* 0x0000006aec40723c */ /* 0x040ff00000081040 */
[C---:B------:R-:W-:Y:S08]  /*77230*/  HMMA.1688.F32.TF32 R44, R236.reuse, R110, R44 ;  /* 0x0000006eec2c723c */ /* 0x040ff0000008102c */
[C---:B------:R-:W-:Y:S08]  /*77240*/  HMMA.1688.F32.TF32 R40, R236.reuse, R114, R40 ;  /* 0x00000072ec28723c */ /* 0x040ff00000081028 */
[----:B------:R-:W-:Y:S08]  /*77250*/  HMMA.1688.F32.TF32 R60, R236, R118, R60 ;  /* 0x00000076ec3c723c */ /* 0x000ff0000008103c */
[----:B------:R-:W-:Y:S08]  /*77260*/  HMMA.1688.F32.TF32 R48, R232, R6, R48 ;  /* 0x00000006e830723c */ /* 0x000ff00000081030 */
[C---:B--2---:R-:W-:Y:S11]  /*77270*/  HMMA.1688.F32.TF32 R240, R236.reuse, R14, R240 ;  /* 0x0000000eecf0723c */ /* 0x044ff600000810f0 */
[----:B------:R-:W-:Y:S11]  /*77280*/  @!UPT UIADD3 URZ, URZ, URZ, URZ ;  /* 0x0000003f3f3ff290 */ /* 0x000ff6000fffe03f */
[----:B------:R-:W-:Y:S01]  /*77290*/  @!UPT UIADD3 URZ, URZ, URZ, URZ ;  /* 0x0000003f3f3ff290 */ /* 0x000fe2000fffe03f */
[----:B------:R-:W-:Y:S04]  /*772a0*/  STL.64 [R1+0x790], R240 ;  /* 0x000790f001007387 */ /* 0x000fe80000100a00 */
[----:B------:R1:W-:Y:S04]  /*772b0*/  STL.64 [R1+0x798], R242 ;  /* 0x000798f201007387 */ /* 0x0003e80000100a00 */
[----:B------:R-:W-:Y:S04]  /*772c0*/  STL.64 [R1+0x870], R132 ;  /* 0x0008708401007387 */ /* 0x000fe80000100a00 */
[----:B------:R2:W-:Y:S01]  /*772d0*/  STL.64 [R1+0x878], R134 ;  /* 0x0008788601007387 */ /* 0x0005e20000100a00 */
[C---:B-1----:R-:W-:Y:S08]  /*772e0*/  HMMA.1688.F32.TF32 R240, R236.reuse, R22, R136 ;  /* 0x00000016ecf0723c */ /* 0x042ff00000081088 */
[C---:B------:R-:W-:Y:S08]  /*772f0*/  HMMA.1688.F32.TF32 R136, R236.reuse, R26, R216 ;  /* 0x0000001aec88723c */ /* 0x040ff000000810d8 */
[C---:B--2---:R-:W-:Y:S07]  /*77300*/  HMMA.1688.F32.TF32 R132, R236.reuse, R30, R212 ;  /* 0x0000001eec84723c */ /* 0x044fee00000810d4 */
        /* <DEDUP_REMOVED lines=18> */
[C---:B-1----:R-:W-:Y:S08]  /*77430*/  HMMA.1688.F32.TF32 R44, R236.reuse, R122, R56 ;  /* 0x0000007aec2c723c */ /* 0x042ff00000081038 */
[----:B--2---:R-:W-:Y:S01]  /*77440*/  HMMA.1688.F32.TF32 R40, R236, R126, R52 ;  /* 0x0000007eec28723c */ /* 0x004fe20000081034 */
[----:B------:R-:W-:Y:S04]  /*77450*/  STL.64 [R1+0xf60], R60 ;  /* 0x000f603c01007387 */ /* 0x000fe80000100a00 */
[----:B------:R-:W-:Y:S04]  /*77460*/  STL.64 [R1+0xf68], R62 ;  /* 0x000f683e01007387 */ /* 0x000fe80000100a00 */
[----:B------:R-:W-:Y:S04]  /*77470*/  LDS R236, [R252+0x86300] ;  /* 0x08630000fcec7984 */ /* 0x000fe80000000800 */
[----:B------:R-:W-:Y:S04]  /*77480*/  LDS R238, [R252+0x87300] ;  /* 0x08730000fcee7984 */ /* 0x000fe80000000800 */
[----:B------:R-:W-:Y:S04]  /*77490*/  STL.64 [R1+0xf50], R44 ;  /* 0x000f502c01007387 */ /* 0x000fe80000100a00 */
[----:B------:R1:W-:Y:S04]  /*774a0*/  STL.64 [R1+0xf58], R46 ;  /* 0x000f582e01007387 */ /* 0x0003e80000100a00 */
[----:B------:R-:W-:Y:S04]  /*774b0*/  STL.64 [R1+0x900], R40 ;  /* 0x0009002801007387 */ /* 0x000fe80000100a00 */
[----:B------:R3:W-:Y:S01]  /*774c0*/  STL.64 [R1+0x908], R42 ;  /* 0x0009082a01007387 */ /* 0x0007e20000100a00 */
[C---:B-1----:R-:W-:Y:S03]  /*774d0*/  HMMA.1688.F32.TF32 R44, R232.reuse, R10, R84 ;  /* 0x0000000ae82c723c */ /* 0x042fe60000081054 */
[----:B------:R-:W-:Y:S04]  /*774e0*/  LDS R237, [R3+0x86300] ;  /* 0x0863000003ed7984 */ /* 0x000fe80000000800 */
[----:B------:R-:W1:Y:S01]  /*774f0*/  LDS R239, [R3+0x87300] ;  /* 0x0873000003ef7984 */ /* 0x000e620000000800 */
[----:B---3--:R-:W-:Y:S03]  /*77500*/  HMMA.1688.F32.TF32 R40, R232, R14, R248 ;  /* 0x0000000ee828723c */ /* 0x008fe600000810f8 */
[----:B------:R-:W-:Y:S04]  /*77510*/  STL.64 [R1+0xf40], R48 ;  /* 0x000f403001007387 */ /* 0x000fe80000100a00 */
[----:B------:R2:W-:Y:S01]  /*77520*/  STL.64 [R1+0xf48], R50 ;  /* 0x000f483201007387 */ /* 0x0005e20000100a00 */
[----:B------:R-:W-:-:S02]  /*77530*/  IMAD.MOV.U32 R248, RZ, RZ, R247 ;  /* 0x000000fffff87224 */ /* 0x000fc400078e00f7 */
[----:B------:R-:W-:-:S05]  /*77540*/  IMAD.MOV.U32 R249, RZ, RZ, R245 ;  /* 0x000000fffff97224 */ /* 0x000fca00078e00f5 */
[----:B------:R-:W-:Y:S04]  /*77550*/  STL.64 [R1+0xf30], R44 ;  /* 0x000f302c01007387 */ /* 0x000fe80000100a00 */
[----:B------:R-:W-:Y:S04]  /*77560*/  STL.64 [R1+0xf38], R46 ;  /* 0x000f382e01007387 */ /* 0x000fe80000100a00 */
[----:B------:R-:W3:Y:S04]  /*77570*/  LDL.LU R247, [R1+0x4cac] ;  /* 0x004cac0001f77983 */ /* 0x000ee80000300800 */
[----:B------:R1:W-:Y:S04]  /*77580*/  STL.64 [R1+0xf20], R40 ;  /* 0x000f202801007387 */ /* 0x0003e80000100a00 */
[----:B------:R1:W-:Y:S04]  /*77590*/  STL.64 [R1+0xf28], R42 ;  /* 0x000f282a01007387 */ /* 0x0003e80000100a00 */
[----:B------:R-:W2:Y:S01]  /*775a0*/  LDL.LU R245, [R1+0x4ca8] ;  /* 0x004ca80001f57983 */ /* 0x000ea20000300800 */
[----:B------:R-:W-:-:S02]  /*775b0*/  IMAD.MOV.U32 R250, RZ, RZ, R246 ;  /* 0x000000fffffa7224 */ /* 0x000fc400078e00f6 */
[----:B------:R-:W-:Y:S01]  /*775c0*/  IMAD.MOV.U32 R251, RZ, RZ, R244 ;  /* 0x000000fffffb7224 */ /* 0x000fe200078e00f4 */
[----:B------:R-:W4:Y:S04]  /*775d0*/  LDL.LU R246, [R1+0x4ca4] ;  /* 0x004ca40001f67983 */ /* 0x000f280000300800 */
[----:B------:R-:W4:Y:S04]  /*775e0*/  LDL.LU R244, [R1+0x4ca0] ;  /* 0x004ca00001f47983 */ /* 0x000f280000300800 */
[----:B------:R-:W4:Y:S04]  /*775f0*/  LDL.LU R84, [R1+0x290] ;  /* 0x0002900001547983 */ /* 0x000f280000300800 */
[----:B------:R-:W4:Y:S01]  /*77600*/  LDL.LU R85, [R1+0x294] ;  /* 0x0002940001557983 */ /* 0x000f220000300800 */
[----:B---3--:R-:W-:-:S03]  /*77610*/  MOV R86, R247 ;  /* 0x000000f700567202 */ /* 0x008fc60000000f00 */
[----:B------:R-:W3:Y:S01]  /*77620*/  LDL.LU R247, [R1+0x4c9c] ;  /* 0x004c9c0001f77983 */ /* 0x000ee20000300800 */
[----:B--2---:R-:W-:-:S03]  /*77630*/  IMAD.MOV.U32 R87, RZ, RZ, R245 ;  /* 0x000000ffff577224 */ /* 0x004fc600078e00f5 */
[----:B------:R-:W2:Y:S01]  /*77640*/  LDL.LU R245, [R1+0x4c98] ;  /* 0x004c980001f57983 */ /* 0x000ea20000300800 */
[----:B----4-:R-:W-:-:S03]  /*77650*/  IMAD.MOV.U32 R51, RZ, RZ, R246 ;  /* 0x000000ffff337224 */ /* 0x010fc600078e00f6 */
[----:B------:R-:W4:Y:S01]  /*77660*/  LDL.LU R48, [R1+0x2a0] ;  /* 0x0002a00001307983 */ /* 0x000f220000300800 */
[----:B------:R-:W-:-:S03]  /*77670*/  IMAD.MOV.U32 R50, RZ, RZ, R244 ;  /* 0x000000ffff327224 */ /* 0x000fc600078e00f4 */
[----:B------:R-:W4:Y:S04]  /*77680*/  LDL.LU R49, [R1+0x2a4] ;  /* 0x0002a40001317983 */ /* 0x000f280000300800 */
[----:B------:R-:W1:Y:S04]  /*77690*/  LDL.LU R244, [R1+0x4c94] ;  /* 0x004c940001f47983 */ /* 0x000e680000300800 */
[----:B------:R-:W4:Y:S01]  /*776a0*/  LDL.LU R246, [R1+0x4c90] ;  /* 0x004c900001f67983 */ /* 0x000f220000300800 */
[----:B---3--:R-:W-:-:S03]  /*776b0*/  IMAD.MOV.U32 R52, RZ, RZ, R247 ;  /* 0x000000ffff347224 */ /* 0x008fc600078e00f7 */
[----:B------:R-:W3:Y:S01]  /*776c0*/  LDL.LU R247, [R1+0x4c8c] ;  /* 0x004c8c0001f77983 */ /* 0x000ee20000300800 */
[----:B--2---:R-:W-:-:S03]  /*776d0*/  IMAD.MOV.U32 R53, RZ, RZ, R245 ;  /* 0x000000ffff357224 */ /* 0x004fc600078e00f5 */
[----:B------:R-:W2:Y:S04]  /*776e0*/  LDL.LU R245, [R1+0x4c88] ;  /* 0x004c880001f57983 */ /* 0x000ea80000300800 */
[----:B------:R-:W2:Y:S04]  /*776f0*/  LDL.LU R54, [R1+0x2b8] ;  /* 0x0002b80001367983 */ /* 0x000ea80000300800 */
[----:B------:R-:W2:Y:S01]  /*77700*/  LDL.LU R55, [R1+0x2bc] ;  /* 0x0002bc0001377983 */ /* 0x000ea20000300800 */
[----:B-1----:R-:W-:-:S03]  /*77710*/  MOV R40, R244 ;  /* 0x000000f400287202 */ /* 0x002fc60000000f00 */
[----:B------:R-:W2:Y:S01]  /*77720*/  LDL.LU R244, [R1+0x4c84] ;  /* 0x004c840001f47983 */ /* 0x000ea20000300800 */
[----:B----4-:R-:W-:-:S03]  /*77730*/  IMAD.MOV.U32 R41, RZ, RZ, R246 ;  /* 0x000000ffff297224 */ /* 0x010fc600078e00f6 */
[----:B------:R-:W4:Y:S01]  /*77740*/  LDL.LU R246, [R1+0x4c80] ;  /* 0x004c800001f67983 */ /* 0x000f220000300800 */
[----:B---3--:R-:W-:-:S03]  /*77750*/  IMAD.MOV.U32 R42, RZ, RZ, R247 ;  /* 0x000000ffff2a7224 */ /* 0x008fc600078e00f7 */
[----:B------:R-:W3:Y:S01]  /*77760*/  LDL.LU R247, [R1+0x4c7c] ;  /* 0x004c7c0001f77983 */ /* 0x000ee20000300800 */
[----:B--2---:R-:W-:-:S03]  /*77770*/  IMAD.MOV.U32 R43, RZ, RZ, R245 ;  /* 0x000000ffff2b7224 */ /* 0x004fc600078e00f5 */
[----:B------:R-:W2:Y:S04]  /*77780*/  LDL.LU R245, [R1+0x4c78] ;  /* 0x004c780001f57983 */ /* 0x000ea80000300800 */
[----:B------:R-:W2:Y:S04]  /*77790*/  LDL.LU R44, [R1+0x200] ;  /* 0x00020000012c7983 */ /* 0x000ea80000300800 */
[----:B------:R-:W2:Y:S04]  /*777a0*/  LDL.LU R45, [R1+0x204] ;  /* 0x00020400012d7983 */ /* 0x000ea80000300800 */
[----:B------:R-:W2:Y:S04]  /*777b0*/  LDL.LU R46, [R1+0x208] ;  /* 0x00020800012e7983 */ /* 0x000ea80000300800 */
[----:B------:R-:W2:Y:S01]  /*777c0*/  LDL.LU R47, [R1+0x20c] ;  /* 0x00020c00012f7983 */ /* 0x000ea20000300800 */
[----:B------:R-:W-:-:S03]  /*777d0*/  IMAD.MOV.U32 R75, RZ, RZ, R244 ;  /* 0x000000ffff4b7224 */ /* 0x000fc600078e00f4 */
[----:B------:R-:W2:Y:S04]  /*777e0*/  LDL.LU R240, [R1+0x1a0] ;  /* 0x0001a00001f07983 */ /* 0x000ea80000300800 */
[----:B------:R-:W2:Y:S01]  /*777f0*/  LDL.LU R241, [R1+0x1a4] ;  /* 0x0001a40001f17983 */ /* 0x000ea20000300800 */
[----:B----4-:R-:W-:-:S03]  /*77800*/  IMAD.MOV.U32 R73, RZ, RZ, R246 ;  /* 0x000000ffff497224 */ /* 0x010fc600078e00f6 */
[----:B------:R-:W4:Y:S04]  /*77810*/  LDL.LU R242, [R1+0x1a8] ;  /* 0x0001a80001f27983 */ /* 0x000f280000300800 */
[----:B------:R-:W4:Y:S04]  /*77820*/  LDL.LU R243, [R1+0x1ac] ;  /* 0x0001ac0001f37983 */ /* 0x000f280000300800 */
[----:B------:R-:W4:Y:S01]  /*77830*/  LDL.LU R244, [R1+0x1b0] ;  /* 0x0001b00001f47983 */ /* 0x000f220000300800 */
[----:B---3--:R-:W-:Y:S01]  /*77840*/  IMAD.MOV.U32 R72, RZ, RZ, R247 ;  /* 0x000000ffff487224 */ /* 0x008fe200078e00f7 */
[----:B--2---:R-:W-:-:S02]  /*77850*/  MOV R74, R245 ;  /* 0x000000f5004a7202 */ /* 0x004fc40000000f00 */
        /* <DEDUP_REMOVED lines=41> */
[C---:B---3--:R-:W-:Y:S08]  /*77af0*/  HMMA.1688.F32.TF32 R132, R232.reuse, R18, R132 ;  /* 0x00000012e884723c */ /* 0x048ff00000081084 */
[C---:B------:R-:W-:Y:S11]  /*77b00*/  HMMA.1688.F32.TF32 R216, R232.reuse, R26, R216 ;  /* 0x0000001ae8d8723c */ /* 0x040ff600000810d8 */
[----:B------:R-:W-:Y:S04]  /*77b10*/  @!UPT UIADD3 URZ, URZ, URZ, URZ ;  /* 0x0000003f3f3ff290 */ /* 0x000fe8000fffe03f */
        /* <DEDUP_REMOVED lines=15> */
[----:B------:R-:W2:Y:S01]  /*77c10*/  LDL.LU.64 R244, [R1+0x4c38] ;  /* 0x004c380001f47983 */ /* 0x000ea20000300a00 */
[C---:B------:R-:W-:Y:S08]  /*77c20*/  HMMA.1688.F32.TF32 R240, R232.reuse, R70, R240 ;  /* 0x00000046e8f0723c */ /* 0x040ff000000810f0 */
[C---:B------:R-:W-:Y:S11]  /*77c30*/  HMMA.1688.F32.TF32 R212, R232.reuse, R102, R212 ;  /* 0x00000066e8d4723c */ /* 0x040ff600000810d4 */
[----:B------:R-:W-:Y:S04]  /*77c40*/  @!UPT UIADD3 URZ, URZ, URZ, URZ ;  /* 0x0000003f3f3ff290 */ /* 0x000fe8000fffe03f */
[----:B------:R-:W-:Y:S04]  /*77c50*/  STL.64 [R1+0xed0], R240 ;  /* 0x000ed0f001007387 */ /* 0x000fe80000100a00 */
[----:B------:R2:W-:Y:S01]  /*77c60*/  STL.64 [R1+0xed8], R242 ;  /* 0x000ed8f201007387 */ /* 0x0005e20000100a00 */
[C---:B------:R-:W-:Y:S08]  /*77c70*/  HMMA.1688.F32.TF32 R80, R232.reuse, R106, R80 ;  /* 0x0000006ae850723c */ /* 0x040ff00000081050 */
[C---:B------:R-:W-:Y:S08]  /*77c80*/  HMMA.1688.F32.TF32 R76, R232.reuse, R110, R76 ;  /* 0x0000006ee84c723c */ /* 0x040ff0000008104c */
[C---:B------:R-:W-:Y:S08]  /*77c90*/  HMMA.1688.F32.TF32 R72, R232.reuse, R114, R72 ;  /* 0x00000072e848723c */ /* 0x040ff00000081048 */
[C---:B------:R-:W-:Y:S08]  /*77ca0*/  HMMA.1688.F32.TF32 R64, R232.reuse, R118, R64 ;  /* 0x00000076e840723c */ /* 0x040ff00000081040 */
[----:B------:R-:W-:Y:S08]  /*77cb0*/  HMMA.1688.F32.TF32 R44, R232, R122, R44 ;  /* 0x0000007ae82c723c */ /* 0x000ff0000008102c */
[C---:B------:R-:W-:Y:S08]  /*77cc0*/  HMMA.1688.F32.TF32 R60, R236.reuse, R6, R60 ;  /* 0x00000006ec3c723c */ /* 0x040ff0000008103c */
[C---:B------:R-:W-:Y:S08]  /*77cd0*/  HMMA.1688.F32.TF32 R56, R236.reuse, R10, R56 ;  /* 0x0000000aec38723c */ /* 0x040ff00000081038 */
[C---:B------:R-:W-:Y:S08]  /*77ce0*/  HMMA.1688.F32.TF32 R52, R236.reuse, R14, R52 ;  /* 0x0000000eec34723c */ /* 0x040ff00000081034 */
[C---:B------:R-:W-:Y:S08]  /*77cf0*/  HMMA.1688.F32.TF32 R48, R236.reuse, R18, R48 ;  /* 0x00000012ec30723c */ /* 0x040ff00000081030 */
[----:B------:R-:W-:Y:S08]  /*77d00*/  HMMA.1688.F32.TF32 R84, R236, R22, R84 ;  /* 0x00000016ec54723c */ /* 0x000ff00000081054 */
[C---:B--2---:R-:W-:Y:S01]  /*77d10*/  HMMA.1688.F32.TF32 R240, R232.reuse, R98, R244 ;  /* 0x00000062e8f0723c */ /* 0x044fe200000810f4 */
[----:B------:R-:W2:Y:S07]  /*77d20*/  LDL.LU R244, [R1+0x280] ;  /* 0x0002800001f47983 */ /* 0x000eae0000300800 */
[----:B------:R-:W-:Y:S11]  /*77d30*/  HMMA.1688.F32.TF32 R232, R232, R126, R40 ;  /* 0x0000007ee8e8723c */ /* 0x000ff60000081028 */
[----:B------:R-:W-:Y:S04]  /*77d40*/  @!UPT UIADD3 URZ, URZ, URZ, URZ ;  /* 0x0000003f3f3ff290 */ /* 0x000fe8000fffe03f */
[----:B------:R-:W-:Y:S04]  /*77d50*/  STL.64 [R1+0xec0], R240 ;  /* 0x000ec0f001007387 */ /* 0x000fe80000100a00 */
[----:B------:R-:W-:Y:S04]  /*77d60*/  STL.64 [R1+0xec8], R242 ;  /* 0x000ec8f201007387 */ /* 0x000fe80000100a00 */
[----:B------:R-:W2:Y:S04]  /*77d70*/  LDL.LU R245, [R1+0x284] ;  /* 0x0002840001f57983 */ /* 0x000ea80000300800 */
[----:B------:R-:W2:Y:S04]  /*77d80*/  LDL.LU R246, [R1+0x288] ;  /* 0x0002880001f67983 */ /* 0x000ea80000300800 */
[----:B------:R-:W2:Y:S04]  /*77d90*/  LDL.LU R247, [R1+0x28c] ;  /* 0x00028c0001f77983 */ /* 0x000ea80000300800 */
[----:B------:R-:W-:Y:S04]  /*77da0*/  STL.64 [R1+0xd70], R212 ;  /* 0x000d70d401007387 */ /* 0x000fe80000100a00 */
[----:B------:R1:W-:Y:S04]  /*77db0*/  STL.64 [R1+0xd78], R214 ;  /* 0x000d78d601007387 */ /* 0x0003e80000100a00 */
[----:B------:R-:W-:Y:S04]  /*77dc0*/  LDS R240, [R21+0x86300] ;  /* 0x0863000015f07984 */ /* 0x000fe80000000800 */
[----:B------:R-:W-:Y:S04]  /*77dd0*/  LDS R242, [R21+0x87300] ;  /* 0x0873000015f27984 */ /* 0x000fe80000000800 */
[----:B-1----:R-:W3:Y:S04]  /*77de0*/  LDL.LU.64 R214, [R1+0x4c30] ;  /* 0x004c300001d67983 */ /* 0x002ee80000300a00 */
[----:B------:R-:W3:Y:S04]  /*77df0*/  LDL.LU.64 R212, [R1+0x4c28] ;  /* 0x004c280001d47983 */ /* 0x000ee80000300a00 */
[----:B------:R-:W-:Y:S04]  /*77e00*/  STL.64 [R1+0xd50], R80 ;  /* 0x000d505001007387 */ /* 0x000fe80000100a00 */
[----:B------:R1:W-:Y:S04]  /*77e10*/  STL.64 [R1+0xd58], R82 ;  /* 0x000d585201007387 */ /* 0x0003e80000100a00 */
[----:B------:R-:W-:Y:S04]  /*77e20*/  LDS R241, [R0+0x86300] ;  /* 0x0863000000f17984 */ /* 0x000fe80000000800 */
[----:B------:R-:W2:Y:S04]  /*77e30*/  LDS R243, [R0+0x87300] ;  /* 0x0873000000f37984 */ /* 0x000ea80000000800 */
        /* <DEDUP_REMOVED lines=18> */
[----:B------:R-:W3:Y:S04]  /*77f60*/  LDL.LU.64 R42, [R1+0x4bd0] ;  /* 0x004bd000012a7983 */ /* 0x000ee80000300a00 */
[----:B------:R-:W3:Y:S04]  /*77f70*/  LDL.LU.64 R40, [R1+0x4bc8] ;  /* 0x004bc80001287983 */ /* 0x000ee80000300a00 */
[----:B------:R-:W-:Y:S04]  /*77f80*/  STL.64 [R1+0xbe0], R232 ;  /* 0x000be0e801007387 */ /* 0x000fe80000100a00 */
[----:B------:R-:W-:Y:S04]  /*77f90*/  STL.64 [R1+0xbe8], R234 ;  /* 0x000be8ea01007387 */ /* 0x000fe80000100a00 */
[----:B------:R-:W-:Y:S04]  /*77fa0*/  STL.64 [R1+0xbd0], R60 ;  /* 0x000bd03c01007387 */ /* 0x000fe80000100a00 */
[----:B------:R1:W-:Y:S01]  /*77fb0*/  STL.64 [R1+0xbd8], R62 ;  /* 0x000bd83e01007387 */ /* 0x0003e20000100a00 */
[----:B--2---:R-:W-:Y:S03]  /*77fc0*/  HMMA.1688.F32.TF32 R244, R236, R26, R244 ;  /* 0x0000001aecf4723c */ /* 0x004fe600000810f4 */
[----:B-1----:R-:W2:Y:S04]  /*77fd0*/  LDL.LU.64 R62, [R1+0x4bc0] ;  /* 0x004bc000013e7983 */ /* 0x002ea80000300a00 */
[----:B------:R-:W2:Y:S04]  /*77fe0*/  LDL.LU.64 R60, [R1+0x4bb8] ;  /* 0x004bb800013c7983 */ /* 0x000ea80000300a00 */
[----:B------:R-:W-:Y:S04]  /*77ff0*/  STL.64 [R1+0xbc0], R56 ;  /* 0x000bc03801007387 */ /* 0x000fe80000100a00 */
[----:B------:R1:W-:Y:S01]  /*78000*/  STL.64 [R1+0xbc8], R58 ;  /* 0x000bc83a01007387 */ /* 0x0003e20000100a00 */
[-C--:B------:R-:W-:Y:S03]  /*78010*/  HMMA.1688.F32.TF32 R36, R240, R30.reuse, R36 ;  /* 0x0000001ef024723c */ /* 0x080fe60000081024 */
[----:B------:R-:W-:Y:S04]  /*78020*/  LDS R232, [R252+0x86380] ;  /* 0x08638000fce87984 */ /* 0x000fe80000000800 */
[----:B------:R-:W-:Y:S04]  /*78030*/  LDS R234, [R252+0x87380] ;  /* 0x08738000fcea7984 */ /* 0x000fe80000000800 */
[----:B-1----:R-:W2:Y:S04]  /*78040*/  LDL.LU.64 R58, [R1+0x4bb0] ;  /* 0x004bb000013a7983 */ /* 0x002ea80000300a00 */
[----:B------:R-:W2:Y:S04]  /*78050*/  LDL.LU.64 R56, [R1+0x4ba8] ;  /* 0x004ba80001387983 */ /* 0x000ea80000300a00 */
[----:B------:R-:W-:Y:S04]  /*78060*/  STL.64 [R1+0xbb0], R52 ;  /* 0x000bb03401007387 */ /* 0x000fe80000100a00 */
[----:B------:R1:W-:Y:S04]  /*78070*/  STL.64 [R1+0xbb8], R54 ;  /* 0x000bb83601007387 */ /* 0x0003e80000100a00 */
[----:B------:R-:W-:Y:S04]  /*78080*/  LDS R233, [R3+0x86380] ;  /* 0x0863800003e97984 */ /* 0x000fe80000000800 */
[----:B------:R-:W3:Y:S04]  /*78090*/  LDS R235, [R3+0x87380] ;  /* 0x0873800003eb7984 */ /* 0x000ee80000000800 */
        /* <DEDUP_REMOVED lines=8> */
[----:B-1----:R-:W4:Y:S04]  /*78120*/  LDL.LU.64 R86, [R1+0x4b80] ;  /* 0x004b800001567983 */ /* 0x002f280000300a00 */
[----:B------:R-:W4:Y:S04]  /*78130*/  LDL.LU.64 R84, [R1+0x4b78] ;  /* 0x004b780001547983 */ /* 0x000f280000300a00 */
[----:B------:R-:W-:Y:S04]  /*78140*/  STL.64 [R1+0xb80], R244 ;  /* 0x000b80f401007387 */ /* 0x000fe80000100a00 */
[----:B------:R1:W-:Y:S02]  /*78150*/  STL.64 [R1+0xb88], R246 ;  /* 0x000b88f601007387 */ /* 0x0003e40000100a00 */
[C---:B-1----:R-:W-:Y:S11]  /*78160*/  HMMA.1688.F32.TF32 R244, R236.reuse, R30, R248 ;  /* 0x0000001eecf4723c */ /* 0x042ff600000810f8 */
[----:B------:R-:W-:Y:S11]  /*78170*/  @!UPT UIADD3 URZ, URZ, URZ, URZ ;  /* 0x0000003f3f3ff290 */ /* 0x000ff6000fffe03f */
[----:B------:R-:W-:Y:S01]  /*78180*/  @!UPT UIADD3 URZ, URZ, URZ, URZ ;  /* 0x0000003f3f3ff290 */ /* 0x000fe2000fffe03f */
[----:B------:R-:W-:Y:S04]  /*78190*/  STL.64 [R1+0xb70], R244 ;  /* 0x000b70f401007387 */ /* 0x000fe80000100a00 */
[----:B------:R2:W-:Y:S01]  /*781a0*/  STL.64 [R1+0xb78], R246 ;  /* 0x000b78f601007387 */ /* 0x0005e20000100a00 */
[----:B---3--:R-:W-:Y:S08]  /*781b0*/  HMMA.1688.F32.TF32 R40, R236, R114, R40 ;  /* 0x00000072ec28723c */ /* 0x008ff00000081028 */
[----:B------:R-:W-:Y:S08]  /*781c0*/  HMMA.1688.F32.TF32 R32, R232, R6, R32 ;  /* 0x00000006e820723c */ /* 0x000ff00000081020 */
[C---:B--2---:R-:W-:Y:S08]  /*781d0*/  HMMA.1688.F32.TF32 R244, R236.reuse, R98, R48 ;  /* 0x00000062ecf4723c */ /* 0x044ff00000081030 */
[C---:B------:R-:W-:Y:S08]  /*781e0*/  HMMA.1688.F32.TF32 R48, R236.reuse, R106, R56 ;  /* 0x0000006aec30723c */ /* 0x040ff00000081038 */
[C---:B----4-:R-:W-:Y:S08]  /*781f0*/  HMMA.1688.F32.TF32 R248, R236.reuse, R70, R84 ;  /* 0x00000046ecf8723c */ /* 0x050ff00000081054 */
[C---:B------:R-:W-:Y:S08]  /*78200*/  HMMA.1688.F32.TF32 R84, R236.reuse, R102, R52 ;  /* 0x00000066ec54723c */ /* 0x040ff00000081034 */
[C---:B------:R-:W-:Y:S07]  /*78210*/  HMMA.1688.F32.TF32 R52, R236.reuse, R110, R60 ;  /* 0x0000006eec34723c */ /* 0x040fee000008103c */
        /* <DEDUP_REMOVED lines=9> */
[----:B------:R-:W-:Y:S01]  /*782b0*/  STL.64 [R1+0xb18], R54 ;  /* 0x000b183601007387 */ /* 0x000fe20000100a00 */
[C---:B-1----:R-:W-:Y:S03]  /*782c0*/  HMMA.1688.F32.TF32 R48, R236.reuse, R118, R44 ;  /* 0x00000076ec30723c */ /* 0x042fe6000008102c */
[----:B------:R-:W-:Y:S04]  /*782d0*/  STL.64 [R1+0xb00], R40 ;  /* 0x000b002801007387 */ /* 0x000fe80000100a00 */
[----:B------:R1:W-:Y:S01]  /*782e0*/  STL.64 [R1+0xb08], R42 ;  /* 0x000b082a01007387 */ /* 0x0003e20000100a00 */
[C---:B------:R-:W-:Y:S08]  /*782f0*/  HMMA.1688.F32.TF32 R44, R236.reuse, R122, R64 ;  /* 0x0000007aec2c723c */ /* 0x040ff00000081040 */
[----:B-1----:R-:W-:Y:S07]  /*78300*/  HMMA.1688.F32.TF32 R40, R236, R126, R72 ;  /* 0x0000007eec28723c */ /* 0x002fee0000081048 */
        /* <DEDUP_REMOVED lines=16> */
[----:B--2---:R-:W-:Y:S01]  /*78410*/  HMMA.1688.F32.TF32 R44, R240, R22, R136 ;  /* 0x00000016f02c723c */ /* 0x004fe20000081088 */
[----:B------:R-:W-:-:S02]  /*78420*/  IMAD.MOV.U32 R247, RZ, RZ, R2 ;  /* 0x000000fffff77224 */ /* 0x000fc400078e0002 */
[----:B------:R-:W-:Y:S04]  /*78430*/  LDS R136, [R21+0x86380] ;  /* 0x0863800015887984 */ /* 0x000fe80000000800 */
[----:B------:R-:W-:Y:S01]  /*78440*/  LDS R138, [R21+0x87380] ;  /* 0x08738000158a7984 */ /* 0x000fe20000000800 */
[C---:B-1----:R-:W-:Y:S03]  /*78450*/  HMMA.1688.F32.TF32 R40, R240.reuse, R26, R132 ;  /* 0x0000001af028723c */ /* 0x042fe60000081084 */
[----:B------:R-:W-:Y:S04]  /*78460*/  LDS R137, [R0+0x86380] ;  /* 0x0863800000897984 */ /* 0x000fe80000000800 */
[----:B------:R-:W1:Y:S04]  /*78470*/  LDS R139, [R0+0x87380] ;  /* 0x08738000008b7984 */ /* 0x000e680000000800 */
        /* <DEDUP_REMOVED lines=9> */
[C---:B---3--:R-:W-:Y:S03]  /*78510*/  HMMA.1688.F32.TF32 R40, R240.reuse, R98, R156 ;  /* 0x00000062f028723c */ /* 0x048fe6000008109c */
[----:B------:R-:W-:Y:S04]  /*78520*/  LDS R132, [R252+0x88000] ;  /* 0x08800000fc847984 */ /* 0x000fe80000000800 */
[----:B------:R-:W-:Y:S01]  /*78530*/  LDS R134, [R252+0x89000] ;  /* 0x08900000fc867984 */ /* 0x000fe20000000800 */
[C---:B--2---:R-:W-:Y:S03]  /*78540*/  HMMA.1688.F32.TF32 R36, R240.reuse, R102, R152 ;  /* 0x00000066f024723c */ /* 0x044fe60000081098 */
[----:B------:R-:W-:Y:S04]  /*78550*/  LDS R133, [R3+0x88000] ;  /* 0x0880000003857984 */ /* 0x000fe80000000800 */
[----:B------:R-:W-:Y:S04]  /*78560*/  LDS R135, [R3+0x89000] ;  /* 0x0890000003877984 */ /* 0x000fe80000000800 */
        /* <DEDUP_REMOVED lines=19> */
[----:B--2---:R-:W-:Y:S03]  /*786a0*/  HMMA.1688.F32.TF32 R36, R240, R126, R208 ;  /* 0x0000007ef024723c */ /* 0x004fe600000810d0 */
[----:B------:R-:W-:Y:S04]  /*786b0*/  LDS R128, [R21+0x88000] ;  /* 0x0880000015807984 */ /* 0x000fe80000000800 */
[----:B------:R-:W-:Y:S04]  /*786c0*/  LDS R130, [R21+0x89000] ;  /* 0x0890000015827984 */ /* 0x000fe80000000800 */
        /* <DEDUP_REMOVED lines=42> */
[----:B------:R-:W-:Y:S04]  /*78970*/  STL.64 [R1+0xd90], R32 ;  /* 0x000d902001007387 */ /* 0x000fe80000100a00 */
[----:B------:R2:W-:Y:S02]  /*78980*/  STL.64 [R1+0xd98], R34 ;  /* 0x000d982201007387 */ /* 0x0005e40000100a00 */
[C---:B--2---:R-:W-:Y:S08]  /*78990*/  HMMA.1688.F32.TF32 R32, R232.reuse, R118, R188 ;  /* 0x00000076e820723c */ /* 0x044ff000000810bc */
[C---:B------:R-:W-:Y:S01]  /*789a0*/  HMMA.1688.F32.TF32 R36, R232.reuse, R122, R192 ;  /* 0x0000007ae824723c */ /* 0x040fe200000810c0 */
[----:B------:R-:W-:Y:S04]  /*789b0*/  LDS R192, [R252+0x88100] ;  /* 0x08810000fcc07984 */ /* 0x000fe80000000800 */
[----:B------:R-:W-:Y:S04]  /*789c0*/  LDS R194, [R252+0x89100] ;  /* 0x08910000fcc27984 */ /* 0x000fe80000000800 */
[----:B------:R-:W-:Y:S04]  /*789d0*/  LDS R193, [R3+0x88100] ;  /* 0x0881000003c17984 */ /* 0x000fe80000000800 */
[----:B------:R-:W-:Y:S04]  /*789e0*/  LDS R195, [R3+0x89100] ;  /* 0x0891000003c37984 */ /* 0x000fe80000000800 */
[----:B------:R-:W-:Y:S04]  /*789f0*/  STL.64 [R1+0xd80], R32 ;  /* 0x000d802001007387 */ /* 0x000fe80000100a00 */
[----:B------:R2:W-:Y:S04]  /*78a00*/  STL.64 [R1+0xd88], R34 ;  /* 0x000d882201007387 */ /* 0x0005e80000100a00 */
[----:B------:R-:W3:Y:S01]  /*78a10*/  LDL.LU R248, [R1+0x1420] ;  /* 0x0014200001f87983 */ /* 0x000ee20000300800 */
[----:B--2---:R-:W-:Y:S03]  /*78a20*/  HMMA.1688.F32.TF32 R32, R232, R126, R196 ;  /* 0x0000007ee820723c */ /* 0x004fe600000810c4 */
[----:B------:R-:W-:Y:S04]  /*78a30*/  STL.64 [R1+0xd60], R36 ;  /* 0x000d602401007387 */ /* 0x000fe80000100a00 */
[----:B------:R-:W-:Y:S11]  /*78a40*/  STL.64 [R1+0xd68], R38 ;  /* 0x000d682601007387 */ /* 0x000ff60000100a00 */
[----:B------:R-:W-:Y:S05]  /*78a50*/  @!UPT UIADD3 URZ, URZ, URZ, URZ ;  /* 0x0000003f3f3ff290 */ /* 0x000fea000fffe03f */
[----:B------:R-:W-:Y:S04]  /*78a60*/  STL.64 [R1+0xa20], R32 ;  /* 0x000a202001007387 */ /* 0x000fe80000100a00 */
[----:B------:R-:W-:Y:S04]  /*78a70*/  STL.64 [R1+0xa28], R34 ;  /* 0x000a282201007387 */ /* 0x000fe80000100a00 */
[----:B------:R-:W3:Y:S04]  /*78a80*/  LDL.LU R249, [R1+0x1424] ;  /* 0x0014240001f97983 */ /* 0x000ee80000300800 */
[----:B------:R-:W3:Y:S04]  /*78a90*/  LDL.LU R250, [R1+0x1428] ;  /* 0x0014280001fa7983 */ /* 0x000ee80000300800 */
[----:B------:R-:W3:Y:S04]  /*78aa0*/  LDL.LU R251, [R1+0x142c] ;  /* 0x00142c0001fb7983 */ /* 0x000ee80000300800 */
[----:B------:R-:W2:Y:S04]  /*78ab0*/  LDL.LU R244, [R1+0x1430] ;  /* 0x0014300001f47983 */ /* 0x000ea80000300800 */
[----:B------:R-:W2:Y:S04]  /*78ac0*/  LDL.LU R245, [R1+0x1434] ;  /* 0x0014340001f57983 */ /* 0x000ea80000300800 */
[----:B------:R-:W2:Y:S04]  /*78ad0*/  LDL.LU R246, [R1+0x1438] ;  /* 0x0014380001f67983 */ /* 0x000ea80000300800 */
[----:B------:R-:W4:Y:S04]  /*78ae0*/  LDL.LU R2, [R1+0x4b70] ;  /* 0x004b700001027983 */ /* 0x000f280000300800 */
[----:B------:R-:W2:Y:S04]  /*78af0*/  LDL.LU R236, [R1+0x1440] ;  /* 0x0014400001ec7983 */ /* 0x000ea80000300800 */
[----:B------:R-:W2:Y:S04]  /*78b00*/  LDL.LU R237, [R1+0x1444] ;  /* 0x0014440001ed7983 */ /* 0x000ea80000300800 */
[----:B------:R-:W2:Y:S04]  /*78b10*/  LDL.LU R238, [R1+0x1448] ;  /* 0x0014480001ee7983 */ /* 0x000ea80000300800 */
[----:B------:R-:W2:Y:S04]  /*78b20*/  LDL.LU R239, [R1+0x144c] ;  /* 0x00144c0001ef7983 */ /* 0x000ea80000300800 */
[----:B------:R-:W1:Y:S04]  /*78b30*/  LDL.LU R212, [R1+0x1450] ;  /* 0x0014500001d47983 */ /* 0x000e680000300800 */
[----:B------:R-:W1:Y:S04]  /*78b40*/  LDL.LU R213, [R1+0x1454] ;  /* 0x0014540001d57983 */ /* 0x000e680000300800 */
[----:B------:R-:W1:Y:S01]  /*78b50*/  LDL.LU R214, [R1+0x1458] ;  /* 0x0014580001d67983 */ /* 0x000e620000300800 */
[----:B----4-:R-:W-:-:S03]  /*78b60*/  IMAD.MOV.U32 R215, RZ, RZ, R2 ;  /* 0x000000ffffd77224 */ /* 0x010fc600078e0002 */
[----:B------:R-:W4:Y:S04]  /*78b70*/  LDL.LU R2, [R1+0x4b6c] ;  /* 0x004b6c0001027983 */ /* 0x000f280000300800 */
[----:B------:R-:W2:Y:S04]  /*78b80*/  LDL.LU R156, [R1+0x1460] ;  /* 0x00146000019c7983 */ /* 0x000ea80000300800 */
[----:B------:R-:W2:Y:S04]  /*78b90*/  LDL.LU R157, [R1+0x1464] ;  /* 0x00146400019d7983 */ /* 0x000ea80000300800 */
[----:B------:R-:W2:Y:S04]  /*78ba0*/  LDL.LU R158, [R1+0x1468] ;  /* 0x00146800019e7983 */ /* 0x000ea80000300800 */
[----:B------:R-:W2:Y:S04]  /*78bb0*/  LDL.LU R159, [R1+0x146c] ;  /* 0x00146c00019f7983 */ /* 0x000ea80000300800 */
[----:B------:R-:W3:Y:S01]  /*78bc0*/  LDL.LU R152, [R1+0x1470] ;  /* 0x0014700001987983 */ /* 0x000ee20000300800 */
[----:B----4-:R-:W-:-:S03]  /*78bd0*/  IMAD.MOV.U32 R153, RZ, RZ, R2 ;  /* 0x000000ffff997224 */ /* 0x010fc600078e0002 */
[----:B------:R-:W4:Y:S04]  /*78be0*/  LDL.LU R2, [R1+0x4b68] ;  /* 0x004b680001027983 */ /* 0x000f280000300800 */
[----:B------:R-:W3:Y:S04]  /*78bf0*/  LDL.LU R154, [R1+0x1478] ;  /* 0x00147800019a7983 */ /* 0x000ee80000300800 */
[----:B------:R-:W3:Y:S01]  /*78c00*/  LDL.LU R155, [R1+0x147c] ;  /* 0x00147c00019b7983 */ /* 0x000ee20000300800 */
[C---:B-1----:R-:W-:Y:S08]  /*78c10*/  HMMA.1688.F32.TF32 R140, R136.reuse, R14, R212 ;  /* 0x0000000e888c723c */ /* 0x042ff000000810d4 */
[C---:B--2---:R-:W-:Y:S01]  /*78c20*/  HMMA.1688.F32.TF32 R144, R136.reuse, R10, R156 ;  /* 0x0000000a8890723c */ /* 0x044fe2000008109c */
[----:B----4-:R-:W1:Y:S04]  /*78c30*/  LDSM.16.M88.4 R32, [R2+0x80] ;  /* 0x000080000220783b */ /* 0x010e680000000200 */
[----:B------:R-:W2:Y:S04]  /*78c40*/  LDSM.16.M88.4 R52, [R2+0x4080] ;  /* 0x004080000234783b */ /* 0x000ea80000000200 */
[----:B------:R-:W4:Y:S04]  /*78c50*/  LDSM.16.M88.4 R216, [R2+0x8080] ;  /* 0x0080800002d8783b */ /* 0x000f280000000200 */
[----:B------:R-:W1:Y:S04]  /*78c60*/  LDSM.16.M88.4 R92, [R2+0xc080] ;  /* 0x00c08000025c783b */ /* 0x000e680000000200 */
[----:B------:R-:W1:Y:S04]  /*78c70*/  LDSM.16.M88.4 R88, [R2+0x10080] ;  /* 0x010080000258783b */ /* 0x000e680000000200 */
[----:B------:R-:W1:Y:S04]  /*78c80*/  LDSM.16.M88.4 R84, [R2+0x14080] ;  /* 0x014080000254783b */ /* 0x000e680000000200 */
[----:B------:R-:W1:Y:S04]  /*78c90*/  LDSM.16.M88.4 R80, [R2+0x18080] ;  /* 0x018080000250783b */ /* 0x000e680000000200 */
[----:B------:R-:W2:Y:S04]  /*78ca0*/  LDSM.16.M88.4 R76, [R2+0x1c080] ;  /* 0x01c08000024c783b */ /* 0x000ea80000000200 */
[----:B------:R-:W2:Y:S04]  /*78cb0*/  LDSM.16.M88.4 R64, [R2+0x20080] ;  /* 0x020080000240783b */ /* 0x000ea80000000200 */
[----:B------:R-:W3:Y:S04]  /*78cc0*/  LDSM.16.M88.4 R60, [R2+0x24080] ;  /* 0x02408000023c783b */ /* 0x000ee80000000200 */
[----:B------:R-:W3:Y:S04]  /*78cd0*/  LDSM.16.M88.4 R56, [R2+0x28080] ;  /* 0x028080000238783b */ /* 0x000ee80000000200 */
[----:B------:R-:W3:Y:S04]  /*78ce0*/  LDSM.16.M88.4 R36, [R2+0x2c080] ;  /* 0x02c080000224783b */ /* 0x000ee80000000200 */
[----:B------:R-:W3:Y:S04]  /*78cf0*/  LDSM.16.M88.4 R40, [R2+0x30080] ;  /* 0x030080000228783b */ /* 0x000ee80000000200 */
[----:B------:R-:W3:Y:S04]  /*78d00*/  LDSM.16.M88.4 R44, [R2+0x34080] ;  /* 0x03408000022c783b */ /* 0x000ee80000000200 */
[----:B------:R-:W3:Y:S04]  /*78d10*/  LDSM.16.M88.4 R48, [R2+0x38080] ;  /* 0x038080000230783b */ /* 0x000ee80000000200 */
[----:B------:R-:W3:Y:S04]  /*78d20*/  LDSM.16.M88.4 R72, [R2+0x3c080] ;  /* 0x03c080000248783b */ /* 0x000ee80000000200 */
[----:B-1----:R-:W-:Y:S04]  /*78d30*/  STL [R1+0x4afc], R34 ;  /* 0x004afc2201007387 */ /* 0x002fe80000100800 */
[----:B------:R-:W-:Y:S04]  /*78d40*/  STL [R1+0x4af8], R35 ;  /* 0x004af82301007387 */ /* 0x000fe80000100800 */
[----:B--2---:R-:W-:Y:S04]  /*78d50*/  STL [R1+0x4b04], R54 ;  /* 0x004b043601007387 */ /* 0x004fe80000100800 */
[----:B------:R-:W-:Y:S04]  /*78d60*/  STL [R1+0x4b00], R55 ;  /* 0x004b003701007387 */ /* 0x000fe80000100800 */
[----:B----4-:R-:W-:Y:S04]  /*78d70*/  STL [R1+0x4a80], R218 ;  /* 0x004a80da01007387 */ /* 0x010fe80000100800 */
[----:B------:R-:W-:Y:S04]  /*78d80*/  STL [R1+0x4a7c], R219 ;  /* 0x004a7cdb01007387 */ /* 0x000fe80000100800 */
[----:B------:R-:W-:Y:S04]  /*78d90*/  STL [R1+0x4a6c], R94 ;  /* 0x004a6c5e01007387 */ /* 0x000fe80000100800 */
[----:B------:R-:W-:Y:S01]  /*78da0*/  STL [R1+0x4a68], R95 ;  /* 0x004a685f01007387 */ /* 0x000fe20000100800 */
[C---:B---3--:R-:W-:Y:S03]  /*78db0*/  HMMA.1688.F32.TF32 R148, R136.reuse, R6, R152 ;  /* 0x000000068894723c */ /* 0x048fe60000081098 */
        /* <DEDUP_REMOVED lines=25> */
[----:B------:R-:W2:Y:S04]  /*78f50*/  LDL.LU R0, [R1+0x4b64] ;  /* 0x004b640001007983 */ /* 0x000ea80000300800 */
[----:B------:R-:W-:Y:S04]  /*78f60*/  STL.64 [R1+0xa10], R148 ;  /* 0x000a109401007387 */ /* 0x000fe80000100a00 */
[----:B------:R1:W-:Y:S04]  /*78f70*/  STL.64 [R1+0xa18], R150 ;  /* 0x000a189601007387 */ /* 0x0003e80000100a00 */
[----:B------:R-:W-:Y:S04]  /*78f80*/  STL.64 [R1+0xa00], R144 ;  /* 0x000a009001007387 */ /* 0x000fe80000100a00 */
[----:B------:R3:W-:Y:S01]  /*78f90*/  STL.64 [R1+0xa08], R146 ;  /* 0x000a089201007387 */ /* 0x0007e20000100a00 */
[C---:B-1----:R-:W-:Y:S03]  /*78fa0*/  HMMA.1688.F32.TF32 R148, R136.reuse, R18, R236 ;  /* 0x000000128894723c */ /* 0x042fe600000810ec */
[----:B------:R-:W-:Y:S04]  /*78fb0*/  STL.64 [R1+0x9e0], R140 ;  /* 0x0009e08c01007387 */ /* 0x000fe80000100a00 */
[----:B------:R1:W-:Y:S01]  /*78fc0*/  STL.64 [R1+0x9e8], R142 ;  /* 0x0009e88e01007387 */ /* 0x0003e20000100a00 */
[C---:B---3--:R-:W-:Y:S08]  /*78fd0*/  HMMA.1688.F32.TF32 R144, R136.reuse, R22, R244 ;  /* 0x000000168890723c */ /* 0x048ff000000810f4 */
[C---:B-1----:R-:W-:Y:S07]  /*78fe0*/  HMMA.1688.F32.TF32 R140, R136.reuse, R26, R248 ;  /* 0x0000001a888c723c */ /* 0x042fee00000810f8 */
[----:B------:R-:W-:Y:S04]  /*78ff0*/  STL.64 [R1+0x9c0], R148 ;  /* 0x0009c09401007387 */ /* 0x000fe80000100a00 */
[----:B------:R-:W-:Y:S04]  /*79000*/  STL.64 [R1+0x9c8], R150 ;  /* 0x0009c89601007387 */ /* 0x000fe80000100a00 */
[----:B------:R-:W3:Y:S04]  /*79010*/  LDL.LU R224, [R1+0x370] ;  /* 0x0003700001e07983 */ /* 0x000ee80000300800 */
[----:B------:R-:W-:Y:S04]  /*79020*/  STL.64 [R1+0x9a0], R144 ;  /* 0x0009a09001007387 */ /* 0x000fe80000100a00 */
[----:B------:R1:W-:Y:S04]  /*79030*/  STL.64 [R1+0x9a8], R146 ;  /* 0x0009a89201007387 */ /* 0x0003e80000100a00 */
[----:B------:R-:W-:Y:S04]  /*79040*/  STL.64 [R1+0x920], R140 ;  /* 0x0009208c01007387 */ /* 0x000fe80000100a00 */
[----:B------:R4:W-:Y:S04]  /*79050*/  STL.64 [R1+0x928], R142 ;  /* 0x0009288e01007387 */ /* 0x0009e80000100a00 */
[----:B------:R-:W3:Y:S04]  /*79060*/  LDL.LU R225, [R1+0x374] ;  /* 0x0003740001e17983 */ /* 0x000ee80000300800 */
[----:B------:R-:W3:Y:S04]  /*79070*/  LDL.LU R226, [R1+0x378] ;  /* 0x0003780001e27983 */ /* 0x000ee80000300800 */
[----:B------:R-:W3:Y:S04]  /*79080*/  LDL.LU R227, [R1+0x37c] ;  /* 0x00037c0001e37983 */ /* 0x000ee80000300800 */
        /* <DEDUP_REMOVED lines=40> */
[C---:B-1----:R-:W-:Y:S08]  /*79310*/  HMMA.1688.F32.TF32 R144, R136.reuse, R70, R212 ;  /* 0x000000468890723c */ /* 0x042ff000000810d4 */
[C---:B--2---:R-:W-:Y:S08]  /*79320*/  HMMA.1688.F32.TF32 R148, R136.reuse, R30, R156 ;  /* 0x0000001e8894723c */ /* 0x044ff0000008109c */
[C---:B----4-:R-:W-:Y:S11]  /*79330*/  HMMA.1688.F32.TF32 R140, R136.reuse, R98, R248 ;  /* 0x00000062888c723c */ /* 0x050ff600000810f8 */
[----:B------:R-:W-:Y:S04]  /*79340*/  @!UPT UIADD3 URZ, URZ, URZ, URZ ;  /* 0x0000003f3f3ff290 */ /* 0x000fe8000fffe03f */
[----:B------:R-:W-:Y:S04]  /*79350*/  STL.64 [R1+0x610], R148 ;  /* 0x0006109401007387 */ /* 0x000fe80000100a00 */
[----:B------:R-:W-:Y:S04]  /*79360*/  STL.64 [R1+0x618], R150 ;  /* 0x0006189601007387 */ /* 0x000fe80000100a00 */
[----:B------:R-:W2:Y:S04]  /*79370*/  LDL.LU R152, [R1+0x390] ;  /* 0x0003900001987983 */ /* 0x000ea80000300800 */
[----:B------:R-:W-:Y:S04]  /*79380*/  STL.64 [R1+0x5f0], R144 ;  /* 0x0005f09001007387 */ /* 0x000fe80000100a00 */
[----:B------:R-:W-:Y:S04]  /*79390*/  STL.64 [R1+0x5f8], R146 ;  /* 0x0005f89201007387 */ /* 0x000fe80000100a00 */
[----:B------:R-:W-:Y:S04]  /*793a0*/  STL.64 [R1+0x320], R140 ;  /* 0x0003208c01007387 */ /* 0x000fe80000100a00 */
[----:B------:R3:W-:Y:S04]  /*793b0*/  STL.64 [R1+0x328], R142 ;  /* 0x0003288e01007387 */ /* 0x0007e80000100a00 */
[----:B------:R-:W2:Y:S04]  /*793c0*/  LDL.LU R153, [R1+0x394] ;  /* 0x0003940001997983 */ /* 0x000ea80000300800 */
[----:B------:R-:W2:Y:S04]  /*793d0*/  LDL.LU R154, [R1+0x398] ;  /* 0x00039800019a7983 */ /* 0x000ea80000300800 */
[----:B------:R-:W2:Y:S04]  /*793e0*/  LDL.LU R155, [R1+0x39c] ;  /* 0x00039c00019b7983 */ /* 0x000ea80000300800 */
[----:B------:R-:W4:Y:S01]  /*793f0*/  LDL.LU R248, [R1+0x3a0] ;  /* 0x0003a00001f87983 */ /* 0x000f220000300800 */
[C---:B---3--:R-:W-:Y:S03]  /*79400*/  HMMA.1688.F32.TF32 R140, R136.reuse, R106, R240 ;  /* 0x0000006a888c723c */ /* 0x048fe600000810f0 */
[----:B------:R-:W4:Y:S04]  /*79410*/  LDL.LU R249, [R1+0x3a4] ;  /* 0x0003a40001f97983 */ /* 0x000f280000300800 */
[----:B------:R-:W4:Y:S04]  /*79420*/  LDL.LU R250, [R1+0x3a8] ;  /* 0x0003a80001fa7983 */ /* 0x000f280000300800 */
[----:B------:R-:W4:Y:S04]  /*79430*/  LDL.LU R251, [R1+0x3ac] ;  /* 0x0003ac0001fb7983 */ /* 0x000f280000300800 */
[----:B------:R-:W3:Y:S01]  /*79440*/  LDL.LU R156, [R1+0x3b0] ;  /* 0x0003b000019c7983 */ /* 0x000ee20000300800 */
[C---:B------:R-:W-:Y:S03]  /*79450*/  HMMA.1688.F32.TF32 R144, R136.reuse, R102, R220 ;  /* 0x000000668890723c */ /* 0x040fe600000810dc */
        /* <DEDUP_REMOVED lines=8> */
[----:B------:R-:W-:Y:S04]  /*794e0*/  STL.64 [R1+0x300], R144 ;  /* 0x0003009001007387 */ /* 0x000fe80000100a00 */
[----:B------:R1:W-:Y:S04]  /*794f0*/  STL.64 [R1+0x308], R146 ;  /* 0x0003089201007387 */ /* 0x0003e80000100a00 */
[----:B------:R-:W-:Y:S04]  /*79500*/  STL.64 [R1+0x2e0], R140 ;  /* 0x0002e08c01007387 */ /* 0x000fe80000100a00 */
[----:B------:R1:W-:Y:S02]  /*79510*/  STL.64 [R1+0x2e8], R142 ;  /* 0x0002e88e01007387 */ /* 0x0003e40000100a00 */
[C---:B-1----:R-:W-:Y:S08]  /*79520*/  HMMA.1688.F32.TF32 R144, R136.reuse, R114, R204 ;  /* 0x000000728890723c */ /* 0x042ff000000810cc */
[C---:B------:R-:W-:Y:S01]  /*79530*/  HMMA.1688.F32.TF32 R140, R136.reuse, R118, R236 ;  /* 0x00000076888c723c */ /* 0x040fe200000810ec */
[----:B------:R-:W-:Y:S04]  /*79540*/  STL.64 [R1+0x2c0], R148 ;  /* 0x0002c09401007387 */ /* 0x000fe80000100a00 */
[----:B------:R-:W-:Y:S04]  /*79550*/  STL.64 [R1+0x2c8], R150 ;  /* 0x0002c89601007387 */ /* 0x000fe80000100a00 */
[----:B------:R-:W3:Y:S06]  /*79560*/  LDL.LU R236, [R1+0x3d0] ;  /* 0x0003d00001ec7983 */ /* 0x000eec0000300800 */
[----:B------:R-:W-:Y:S04]  /*79570*/  STL.64 [R1+0x2a0], R144 ;  /* 0x0002a09001007387 */ /* 0x000fe80000100a00 */
[----:B------:R1:W-:Y:S04]  /*79580*/  STL.64 [R1+0x2a8], R146 ;  /* 0x0002a89201007387 */ /* 0x0003e80000100a00 */
[----:B------:R-:W-:Y:S04]  /*79590*/  STL.64 [R1+0x100], R140 ;  /* 0x0001008c01007387 */ /* 0x000fe80000100a00 */
[----:B------:R1:W-:Y:S04]  /*795a0*/  STL.64 [R1+0x108], R142 ;  /* 0x0001088e01007387 */ /* 0x0003e80000100a00 */
[----:B------:R-:W3:Y:S04]  /*795b0*/  LDL.LU R237, [R1+0x3d4] ;  /* 0x0003d40001ed7983 */ /* 0x000ee80000300800 */
[----:B------:R-:W3:Y:S04]  /*795c0*/  LDL.LU R238, [R1+0x3d8] ;  /* 0x0003d80001ee7983 */ /* 0x000ee80000300800 */
[----:B------:R-:W3:Y:S01]  /*795d0*/  LDL.LU R239, [R1+0x3dc] ;  /* 0x0003dc0001ef7983 */ /* 0x000ee20000300800 */
[C---:B-1----:R-:W-:Y:S08]  /*795e0*/  HMMA.1688.F32.TF32 R144, R136.reuse, R122, R200 ;  /* 0x0000007a8890723c */ /* 0x042ff000000810c8 */
[----:B------:R-:W-:Y:S08]  /*795f0*/  HMMA.1688.F32.TF32 R136, R136, R126, R224 ;  /* 0x0000007e8888723c */ /* 0x000ff000000810e0 */
[----:B------:R-:W-:Y:S07]  /*79600*/  HMMA.1688.F32.TF32 R140, R132, R32, R244 ;  /* 0x00000020848c723c */ /* 0x000fee00000810f4 */
[----:B------:R-:W-:Y:S04]  /*79610*/  STL.64 [R1+0x80], R144 ;  /* 0x0000809001007387 */ /* 0x000fe80000100a00 */
[----:B------:R-:W-:Y:S04]  /*79620*/  STL.64 [R1+0x88], R146 ;  /* 0x0000889201007387 */ /* 0x000fe80000100a00 */
[----:B------:R-:W-:Y:S04]  /*79630*/  STL.64 [R1+0x20], R136 ;  /* 0x0000208801007387 */ /* 0x000fe80000100a00 */
[----:B------:R2:W-:Y:S04]  /*79640*/  STL.64 [R1+0x28], R138 ;  /* 0x0000288a01007387 */ /* 0x0005e80000100a00 */
[----:B------:R1:W-:Y:S04]  /*79650*/  STL.64 [R1+0x10], R140 ;  /* 0x0000108c01007387 */ /* 0x0003e80000100a00 */
[----:B------:R-:W3:Y:S04]  /*79660*/  LDL.LU R244, [R1+0x3e0] ;  /* 0x0003e00001f47983 */ /* 0x000ee80000300800 */
[----:B------:R-:W3:Y:S04]  /*79670*/  LDL.LU R245, [R1+0x3e4] ;  /* 0x0003e40001f57983 */ /* 0x000ee80000300800 */
[----:B------:R-:W3:Y:S01]  /*79680*/  LDL.LU R246, [R1+0x3e8] ;  /* 0x0003e80001f67983 */ /* 0x000ee20000300800 */
[----:B------:R-:W-:Y:S01]  /*79690*/  IMAD.MOV.U32 R247, RZ, RZ, R0 ;  /* 0x000000fffff77224 */ /* 0x000fe200078e0000 */
[----:B------:R-:W-:Y:S01]  /*796a0*/  MOV R55, R143 ;  /* 0x0000008f00377202 */ /* 0x000fe20000000f00 */
[----:B------:R-:W-:-:S05]  /*796b0*/  IMAD.MOV.U32 R54, RZ, RZ, R142 ;  /* 0x000000ffff367224 */ /* 0x000fca00078e008e */
[----:B------:R-:W-:Y:S01]  /*796c0*/  STL [R1+0x4b18], R54 ;  /* 0x004b183601007387 */ /* 0x000fe20000100800 */
[C---:B--2---:R-:W-:Y:S11]  /*796d0*/  HMMA.1688.F32.TF32 R136, R132.reuse, R52, R152 ;  /* 0x000000348488723c */ /* 0x044ff60000081098 */
[----:B------:R-:W-:Y:S11]  /*796e0*/  @!UPT UIADD3 URZ, URZ, URZ, URZ ;  /* 0x0000003f3f3ff290 */ /* 0x000ff6000fffe03f */
[----:B------:R-:W-:Y:S02]  /*796f0*/  @!UPT UIADD3 URZ, URZ, URZ, URZ ;  /* 0x0000003f3f3ff290 */ /* 0x000fe4000fffe03f */
[----:B------:R-:W-:Y:S02]  /*79700*/  IMAD.MOV.U32 R34, RZ, RZ, R136 ;  /* 0x000000ffff227224 */ /* 0x000fe400078e0088 */
[----:B------:R-:W-:Y:S02]  /*79710*/  IMAD.MOV.U32 R35, RZ, RZ, R137 ;  /* 0x000000ffff237224 */ /* 0x000fe400078e0089 */
[----:B------:R-:W-:Y:S02]  /*79720*/  IMAD.MOV.U32 R2, RZ, RZ, R138 ;  /* 0x000000ffff027224 */ /* 0x000fe400078e008a */
[----:B------:R-:W-:Y:S01]  /*79730*/  IMAD.MOV.U32 R0, RZ, RZ, R139 ;  /* 0x000000ffff007224 */ /* 0x000fe200078e008b */
[C---:B----4-:R-:W-:Y:S08]  /*79740*/  HMMA.1688.F32.TF32 R248, R132.reuse, R216, R248 ;  /* 0x000000d884f8723c */ /* 0x050ff000000810f8 */
[C---:B---3--:R-:W-:Y:S08]  /*79750*/  HMMA.1688.F32.TF32 R136, R132.reuse, R88, R212 ;  /* 0x000000588488723c */ /* 0x048ff000000810d4 */
[----:B-1----:R-:W-:Y:S07]  /*79760*/  HMMA.1688.F32.TF32 R140, R132, R92, R156 ;  /* 0x0000005c848c723c */ /* 0x002fee000008109c */
[----:B------:R1:W-:Y:S04]  /*79770*/  STL [R1+0x4ac4], R248 ;  /* 0x004ac4f801007387 */ /* 0x0003e80000100800 */
[----:B------:R2:W-:Y:S05]  /*79780*/  STL [R1+0x4ac0], R249 ;  /* 0x004ac0f901007387 */ /* 0x0005ea0000100800 */
[----:B------:R-:W-:Y:S01]  /*79790*/  MOV R38, R136 ;  /* 0x0000008800267202 */ /* 0x000fe20000000f00 */
[----:B------:R-:W-:-:S02]  /*797a0*/  IMAD.MOV.U32 R39, RZ, RZ, R137 ;  /* 0x000000ffff277224 */ /* 0x000fc400078e0089 */
[----:B------:R-:W-:Y:S02]  /*797b0*/  IMAD.MOV.U32 R58, RZ, RZ, R138 ;  /* 0x000000ffff3a7224 */ /* 0x000fe400078e008a */
[----:B------:R-:W-:Y:S01]  /*797c0*/  IMAD.MOV.U32 R59, RZ, RZ, R139 ;  /* 0x000000ffff3b7224 */ /* 0x000fe200078e008b */
[----:B------:R3:W-:Y:S04]  /*797d0*/  STL [R1+0x4abc], R250 ;  /* 0x004abcfa01007387 */ /* 0x0007e80000100800 */
[----:B------:R4:W-:Y:S04]  /*797e0*/  STL [R1+0x4ab8], R251 ;  /* 0x004ab8fb01007387 */ /* 0x0009e80000100800 */
[----:B------:R-:W-:Y:S04]  /*797f0*/  STL.64 [R1+0x70], R140 ;  /* 0x0000708c01007387 */ /* 0x000fe80000100a00 */
[----:B------:R-:W-:Y:S04]  /*79800*/  STL.64 [R1+0x78], R142 ;  /* 0x0000788e01007387 */ /* 0x000fe80000100a00 */
[----:B------:R1:W-:Y:S04]  /*79810*/  STL [R1+0x4ad4], R59 ;  /* 0x004ad43b01007387 */ /* 0x0003e80000100800 */
[----:B------:R1:W-:Y:S01]  /*79820*/  STL [R1+0x4ad0], R58 ;  /* 0x004ad03a01007387 */ /* 0x0003e20000100800 */
[----:B------:R-:W-:Y:S03]  /*79830*/  HMMA.1688.F32.TF32 R136, R132, R84, R236 ;  /* 0x000000548488723c */ /* 0x000fe600000810ec */
[----:B------:R1:W-:Y:S04]  /*79840*/  STL [R1+0x4acc], R39 ;  /* 0x004acc2701007387 */ /* 0x0003e80000100800 */
[----:B------:R1:W-:Y:S04]  /*79850*/  STL [R1+0x4ac8], R38 ;  /* 0x004ac82601007387 */ /* 0x0003e80000100800 */
[----:B------:R-:W2:Y:S04]  /*79860*/  LDL.LU R236, [R1+0x3f0] ;  /* 0x0003f00001ec7983 */ /* 0x000ea80000300800 */
[----:B------:R-:W2:Y:S04]  /*79870*/  LDL.LU R237, [R1+0x3f4] ;  /* 0x0003f40001ed7983 */ /* 0x000ea80000300800 */
[----:B------:R-:W2:Y:S04]  /*79880*/  LDL.LU R238, [R1+0x3f8] ;  /* 0x0003f80001ee7983 */ /* 0x000ea80000300800 */
[----:B------:R-:W2:Y:S01]  /*79890*/  LDL.LU R239, [R1+0x3fc] ;  /* 0x0003fc0001ef7983 */ /* 0x000ea20000300800 */
[----:B------:R-:W-:Y:S01]  /*798a0*/  IMAD.MOV.U32 R43, RZ, RZ, R139 ;  /* 0x000000ffff2b7224 */ /* 0x000fe200078e008b */
[----:B------:R-:W-:Y:S01]  /*798b0*/  MOV R42, R138 ;  /* 0x0000008a002a7202 */ /* 0x000fe20000000f00 */
[----:B------:R-:W-:-:S02]  /*798c0*/  IMAD.MOV.U32 R47, RZ, RZ, R137 ;  /* 0x000000ffff2f7224 */ /* 0x000fc400078e0089 */
[----:B------:R-:W-:Y:S01]  /*798d0*/  IMAD.MOV.U32 R46, RZ, RZ, R136 ;  /* 0x000000ffff2e7224 */ /* 0x000fe200078e0088 */
[----:B------:R1:W-:Y:S04]  /*798e0*/  STL [R1+0x4ae4], R43 ;  /* 0x004ae42b01007387 */ /* 0x0003e80000100800 */
[----:B------:R1:W-:Y:S04]  /*798f0*/  STL [R1+0x4ae0], R42 ;  /* 0x004ae02a01007387 */ /* 0x0003e80000100800 */
[----:B------:R1:W-:Y:S04]  /*79900*/  STL [R1+0x4adc], R47 ;  /* 0x004adc2f01007387 */ /* 0x0003e80000100800 */
[----:B------:R1:W-:Y:S04]  /*79910*/  STL [R1+0x4ad8], R46 ;  /* 0x004ad82e01007387 */ /* 0x0003e80000100800 */
[----:B------:R-:W3:Y:S04]  /*79920*/  LDL.LU R156, [R1+0x440] ;  /* 0x00044000019c7983 */ /* 0x000ee80000300800 */
[----:B------:R-:W4:Y:S01]  /*79930*/  LDL.LU R157, [R1+0x444] ;  /* 0x00044400019d7983 */ /* 0x000f220000300800 */
[----:B------:R-:W-:Y:S03]  /*79940*/  HMMA.1688.F32.TF32 R136, R132, R80, R244 ;  /* 0x000000508488723c */ /* 0x000fe600000810f4 */
        /* <DEDUP_REMOVED lines=20> */
[----:B------:R-:W-:Y:S02]  /*79a90*/  IMAD.MOV.U32 R66, RZ, RZ, R138 ;  /* 0x000000ffff427224 */ /* 0x000fe400078e008a */
[----:B------:R-:W-:-:S05]  /*79aa0*/  IMAD.MOV.U32 R67, RZ, RZ, R139 ;  /* 0x000000ffff437224 */ /* 0x000fca00078e008b */
[----:B------:R1:W-:Y:S04]  /*79ab0*/  STL [R1+0x4af4], R67 ;  /* 0x004af44301007387 */ /* 0x0003e80000100800 */
[----:B------:R1:W-:Y:S04]  /*79ac0*/  STL [R1+0x4af0], R66 ;  /* 0x004af04201007387 */ /* 0x0003e80000100800 */
[----:B------:R1:W-:Y:S04]  /*79ad0*/  STL [R1+0x4aec], R63 ;  /* 0x004aec3f01007387 */ /* 0x0003e80000100800 */
[----:B------:R1:W-:Y:S04]  /*79ae0*/  STL [R1+0x4ae8], R62 ;  /* 0x004ae83e01007387 */ /* 0x0003e80000100800 */
[----:B------:R-:W4:Y:S04]  /*79af0*/  LDL.LU R212, [R1+0x450] ;  /* 0x0004500001d47983 */ /* 0x000f280000300800 */
[----:B------:R-:W4:Y:S04]  /*79b00*/  LDL.LU R213, [R1+0x454] ;  /* 0x0004540001d57983 */ /* 0x000f280000300800 */
[----:B------:R-:W4:Y:S04]  /*79b10*/  LDL.LU R214, [R1+0x458] ;  /* 0x0004580001d67983 */ /* 0x000f280000300800 */
[----:B------:R-:W4:Y:S01]  /*79b20*/  LDL.LU R215, [R1+0x45c] ;  /* 0x00045c0001d77983 */ /* 0x000f220000300800 */
[----:B--2---:R-:W-:Y:S03]  /*79b30*/  HMMA.1688.F32.TF32 R136, R132, R76, R236 ;  /* 0x0000004c8488723c */ /* 0x004fe600000810ec */
[----:B------:R-:W2:Y:S04]  /*79b40*/  LDL.LU R236, [R1+0x470] ;  /* 0x0004700001ec7983 */ /* 0x000ea80000300800 */
[----:B------:R-:W2:Y:S04]  /*79b50*/  LDL.LU R237, [R1+0x474] ;  /* 0x0004740001ed7983 */ /* 0x000ea80000300800 */
[----:B------:R-:W2:Y:S04]  /*79b60*/  LDL.LU R238, [R1+0x478] ;  /* 0x0004780001ee7983 */ /* 0x000ea80000300800 */
[----:B------:R-:W2:Y:S09]  /*79b70*/  LDL.LU R239, [R1+0x47c] ;  /* 0x00047c0001ef7983 */ /* 0x000eb20000300800 */
[----:B-1----:R-:W-:Y:S01]  /*79b80*/  MOV R248, R136 ;  /* 0x0000008800f87202 */ /* 0x002fe20000000f00 */
[----:B------:R-:W-:-:S02]  /*79b90*/  IMAD.MOV.U32 R249, RZ, RZ, R137 ;  /* 0x000000fffff97224 */ /* 0x000fc400078e0089 */
[----:B---3--:R-:W-:Y:S02]  /*79ba0*/  IMAD.MOV.U32 R250, RZ, RZ, R138 ;  /* 0x000000fffffa7224 */ /* 0x008fe400078e008a */
[----:B----4-:R-:W-:Y:S02]  /*79bb0*/  IMAD.MOV.U32 R251, RZ, RZ, R139 ;  /* 0x000000fffffb7224 */ /* 0x010fe400078e008b */
[C---:B------:R-:W-:Y:S11]  /*79bc0*/  HMMA.1688.F32.TF32 R136, R132.reuse, R60, R200 ;  /* 0x0000003c8488723c */ /* 0x040ff600000810c8 */
[----:B------:R-:W-:Y:S11]  /*79bd0*/  @!UPT UIADD3 URZ, URZ, URZ, URZ ;  /* 0x0000003f3f3ff290 */ /* 0x000ff6000fffe03f */
[----:B------:R-:W-:Y:S02]  /*79be0*/  @!UPT UIADD3 URZ, URZ, URZ, URZ ;  /* 0x0000003f3f3ff290 */ /* 0x000fe4000fffe03f */
[----:B------:R-:W-:Y:S01]  /*79bf0*/  IMAD.MOV.U32 R78, RZ, RZ, R136 ;  /* 0x000000ffff4e7224 */ /* 0x000fe200078e0088 */
[----:B------:R-:W-:Y:S01]  /*79c00*/  MOV R219, R138 ;  /* 0x0000008a00db7202 */ /* 0x000fe20000000f00 */
[----:B------:R-:W-:Y:S02]  /*79c10*/  IMAD.MOV.U32 R218, RZ, RZ, R137 ;  /* 0x000000ffffda7224 */ /* 0x000fe400078e0089 */
[----:B------:R-:W-:Y:S02]  /*79c20*/  IMAD.MOV.U32 R79, RZ, RZ, R139 ;  /* 0x000000ffff4f7224 */ /* 0x000fe400078e008b */
[C---:B------:R-:W-:Y:S08]  /*79c30*/  HMMA.1688.F32.TF32 R136, R132.reuse, R56, R224 ;  /* 0x000000388488723c */ /* 0x040ff000000810e0 */
[C---:B------:R-:W-:Y:S11]  /*79c40*/  HMMA.1688.F32.TF32 R244, R132.reuse, R64, R244 ;  /* 0x0000004084f4723c */ /* 0x040ff600000810f4 */
[----:B------:R-:W-:Y:S05]  /*79c50*/  @!UPT UIADD3 URZ, URZ, URZ, URZ ;  /* 0x0000003f3f3ff290 */ /* 0x000fea000fffe03f */
[----:B------:R-:W-:Y:S02]  /*79c60*/  IMAD.MOV.U32 R82, RZ, RZ, R136 ;  /* 0x000000ffff527224 */ /* 0x000fe400078e0088 */
[----:B------:R-:W-:Y:S02]  /*79c70*/  IMAD.MOV.U32 R83, RZ, RZ, R137 ;  /* 0x000000ffff537224 */ /* 0x000fe400078e0089 */
[----:B------:R-:W-:Y:S02]  /*79c80*/  IMAD.MOV.U32 R94, RZ, RZ, R138 ;  /* 0x000000ffff5e7224 */ /* 0x000fe400078e008a */
[----:B------:R-:W-:Y:S02]  /*79c90*/  IMAD.MOV.U32 R95, RZ, RZ, R139 ;  /* 0x000000ffff5f7224 */ /* 0x000fe400078e008b */
[----:B------:R-:W-:Y:S01]  /*79ca0*/  HMMA.1688.F32.TF32 R136, R132, R36, R152 ;  /* 0x000000248488723c */ /* 0x000fe20000081098 */
[----:B------:R-:W-:Y:S04]  /*79cb0*/  STL.64 [R1+0x4b10], R250 ;  /* 0x004b10fa01007387 */ /* 0x000fe80000100a00 */
[----:B------:R-:W-:Y:S04]  /*79cc0*/  STL.64 [R1+0x4b08], R248 ;  /* 0x004b08f801007387 */ /* 0x000fe80000100a00 */
[----:B------:R-:W-:Y:S04]  /*79cd0*/  STL.64 [R1+0x4b28], R246 ;  /* 0x004b28f601007387 */ /* 0x000fe80000100a00 */
[----:B------:R-:W-:Y:S04]  /*79ce0*/  STL.64 [R1+0x4b20], R244 ;  /* 0x004b20f401007387 */ /* 0x000fe80000100a00 */
[----:B------:R-:W3:Y:S07]  /*79cf0*/  LDL R54, [R1+0xb34] ;  /* 0x000b340001367983 */ /* 0x000eee0000100800 */
[----:B------:R-:W-:Y:S01]  /*79d00*/  MOV R59, R136 ;  /* 0x00000088003b7202 */ /* 0x000fe20000000f00 */
[----:B------:R-:W-:-:S02]  /*79d10*/  IMAD.MOV.U32 R58, RZ, RZ, R137 ;  /* 0x000000ffff3a7224 */ /* 0x000fc400078e0089 */
[----:B------:R-:W-:Y:S02]  /*79d20*/  IMAD.MOV.U32 R39, RZ, RZ, R138 ;  /* 0x000000ffff277224 */ /* 0x000fe400078e008a */
[----:B------:R-:W-:Y:S02]  /*79d30*/  IMAD.MOV.U32 R38, RZ, RZ, R139 ;  /* 0x000000ffff267224 */ /* 0x000fe400078e008b */
[----:B------:R-:W-:Y:S01]  /*79d40*/  HMMA.1688.F32.TF32 R136, R132, R40, R156 ;  /* 0x000000288488723c */ /* 0x000fe2000008109c */
        /* <DEDUP_REMOVED lines=65> */
[----:B------:R-:W-:-:S03]  /*7a160*/  IMAD.MOV.U32 R43, RZ, RZ, R136 ;  /* 0x000000ffff2b7224 */ /* 0x000fc600078e0088 */
[----:B------:R-:W4:Y:S01]  /*7a170*/  LDL.LU R225, [R1+0x1354] ;  /* 0x0013540001e17983 */ /* 0x000f220000300800 */
[----:B------:R-:W-:Y:S01]  /*7a180*/  IMAD.MOV.U32 R42, RZ, RZ, R137 ;  /* 0x000000ffff2a7224 */ /* 0x000fe200078e0089 */
[----:B------:R-:W-:Y:S02]  /*7a190*/  MOV R47, R138 ;  /* 0x0000008a002f7202 */ /* 0x000fe40000000f00 */
[----:B------:R-:W4:Y:S01]  /*7a1a0*/  LDL.LU R226, [R1+0x1358] ;  /* 0x0013580001e27983 */ /* 0x000f220000300800 */
[----:B------:R-:W-:-:S03]  /*7a1b0*/  IMAD.MOV.U32 R46, RZ, RZ, R139 ;  /* 0x000000ffff2e7224 */ /* 0x000fc600078e008b */
[----:B------:R-:W4:Y:S01]  /*7a1c0*/  LDL.LU R227, [R1+0x135c] ;  /* 0x00135c0001e37983 */ /* 0x000f220000300800 */
[----:B------:R-:W-:Y:S03]  /*7a1d0*/  HMMA.1688.F32.TF32 R136, R132, R44, R212 ;  /* 0x0000002c8488723c */ /* 0x000fe600000810d4 */
[----:B------:R-:W4:Y:S04]  /*7a1e0*/  LDL.LU R212, [R1+0x1330] ;  /* 0x0013300001d47983 */ /* 0x000f280000300800 */
[----:B------:R-:W4:Y:S04]  /*7a1f0*/  LDL.LU R213, [R1+0x1334] ;  /* 0x0013340001d57983 */ /* 0x000f280000300800 */
[----:B------:R-:W4:Y:S04]  /*7a200*/  LDL.LU R214, [R1+0x1338] ;  /* 0x0013380001d67983 */ /* 0x000f280000300800 */
[----:B------:R-:W4:Y:S09]  /*7a210*/  LDL.LU R215, [R1+0x133c] ;  /* 0x00133c0001d77983 */ /* 0x000f320000300800 */
[----:B------:R-:W-:-:S02]  /*7a220*/  IMAD.MOV.U32 R67, RZ, RZ, R136 ;  /* 0x000000ffff437224 */ /* 0x000fc400078e0088 */
[----:B------:R-:W-:Y:S02]  /*7a230*/  IMAD.MOV.U32 R66, RZ, RZ, R137 ;  /* 0x000000ffff427224 */ /* 0x000fe400078e0089 */
[----:B------:R-:W-:Y:S02]  /*7a240*/  IMAD.MOV.U32 R63, RZ, RZ, R138 ;  /* 0x000000ffff3f7224 */ /* 0x000fe400078e008a */
[----:B------:R-:W-:Y:S02]  /*7a250*/  IMAD.MOV.U32 R62, RZ, RZ, R139 ;  /* 0x000000ffff3e7224 */ /* 0x000fe400078e008b */
[----:B--2---:R-:W-:Y:S01]  /*7a260*/  HMMA.1688.F32.TF32 R136, R132, R48, R236 ;  /* 0x000000308488723c */ /* 0x004fe200000810ec */
[----:B------:R-:W2:Y:S04]  /*7a270*/  LDL.LU R236, [R1+0x1320] ;  /* 0x0013200001ec7983 */ /* 0x000ea80000300800 */
[----:B------:R-:W2:Y:S02]  /*7a280*/  LDL.LU R237, [R1+0x1324] ;  /* 0x0013240001ed7983 */ /* 0x000ea40000300800 */
[----:B------:R-:W-:-:S02]  /*7a290*/  IMAD.MOV.U32 R238, RZ, RZ, R25 ;  /* 0x000000ffffee7224 */ /* 0x000fc400078e0019 */
[----:B------:R-:W-:Y:S11]  /*7a2a0*/  IMAD.MOV.U32 R239, RZ, RZ, R24 ;  /* 0x000000ffffef7224 */ /* 0x000ff600078e0018 */
[----:B------:R-:W-:Y:S04]  /*7a2b0*/  @!UPT UIADD3 URZ, URZ, URZ, URZ ;  /* 0x0000003f3f3ff290 */ /* 0x000fe8000fffe03f */
[----:B------:R-:W-:Y:S01]  /*7a2c0*/  MOV R86, R136 ;  /* 0x0000008800567202 */ /* 0x000fe20000000f00 */
[----:B------:R-:W-:Y:S02]  /*7a2d0*/  IMAD.MOV.U32 R90, RZ, RZ, R137 ;  /* 0x000000ffff5a7224 */ /* 0x000fe400078e0089 */
[----:B------:R-:W-:Y:S02]  /*7a2e0*/  IMAD.MOV.U32 R91, RZ, RZ, R138 ;  /* 0x000000ffff5b7224 */ /* 0x000fe400078e008a */
[----:B------:R-:W-:Y:S01]  /*7a2f0*/  IMAD.MOV.U32 R87, RZ, RZ, R139 ;  /* 0x000000ffff577224 */ /* 0x000fe200078e008b */
[----:B---3--:R-:W-:Y:S08]  /*7a300*/  HMMA.1688.F32.TF32 R132, R132, R72, R176 ;  /* 0x000000488484723c */ /* 0x008ff000000810b0 */
[C---:B------:R-:W-:Y:S08]  /*7a310*/  HMMA.1688.F32.TF32 R24, R128.reuse, R32, R172 ;  /* 0x000000208018723c */ /* 0x040ff000000810ac */
[C---:B----4-:R-:W-:Y:S07]  /*7a320*/  HMMA.1688.F32.TF32 R136, R128.reuse, R52, R168 ;  /* 0x000000348088723c */ /* 0x050fee00000810a8 */
[----:B------:R-:W-:Y:S04]  /*7a330*/  STL.64 [R1+0x90], R132 ;  /* 0x0000908401007387 */ /* 0x000fe80000100a00 */
[----:B------:R1:W-:Y:S02]  /*7a340*/  STL.64 [R1+0x98], R134 ;  /* 0x0000988601007387 */ /* 0x0003e40000100a00 */
[C---:B-1----:R-:W-:Y:S02]  /*7a350*/  HMMA.1688.F32.TF32 R132, R128.reuse, R216, R164 ;  /* 0x000000d88084723c */ /* 0x042fe400000810a4 */
[----:B------:R-:W-:Y:S04]  /*7a360*/  STL.64 [R1+0x290], R24 ;  /* 0x0002901801007387 */ /* 0x000fe80000100a00 */
[----:B------:R-:W-:Y:S04]  /*7a370*/  STL.64 [R1+0x298], R26 ;  /* 0x0002981a01007387 */ /* 0x000fe80000100a00 */
[----:B------:R-:W-:Y:S04]  /*7a380*/  STL.64 [R1+0x280], R136 ;  /* 0x0002808801007387 */ /* 0x000fe80000100a00 */
[----:B------:R-:W-:Y:S01]  /*7a390*/  STL.64 [R1+0x288], R138 ;  /* 0x0002888a01007387 */ /* 0x000fe20000100a00 */
[C---:B------:R-:W-:Y:S03]  /*7a3a0*/  HMMA.1688.F32.TF32 R140, R128.reuse, R76, R140 ;  /* 0x0000004c808c723c */ /* 0x040fe6000008108c */
[----:B------:R-:W-:Y:S04]  /*7a3b0*/  LDS R24, [R252+0x88080] ;  /* 0x08808000fc187984 */ /* 0x000fe80000000800 */
[----:B------:R-:W-:Y:S04]  /*7a3c0*/  LDS R26, [R252+0x89080] ;  /* 0x08908000fc1a7984 */ /* 0x000fe80000000800 */
[----:B------:R-:W-:Y:S04]  /*7a3d0*/  STL.64 [R1+0x270], R132 ;  /* 0x0002708401007387 */ /* 0x000fe80000100a00 */
[----:B------:R1:W-:Y:S04]  /*7a3e0*/  STL.64 [R1+0x278], R134 ;  /* 0x0002788601007387 */ /* 0x0003e80000100a00 */
[----:B------:R-:W-:Y:S04]  /*7a3f0*/  LDS R25, [R3+0x88080] ;  /* 0x0880800003197984 */ /* 0x000fe80000000800 */
[----:B------:R-:W3:Y:S01]  /*7a400*/  LDS R27, [R3+0x89080] ;  /* 0x08908000031b7984 */ /* 0x000ee20000000800 */
        /* <DEDUP_REMOVED lines=8> */
[C---:B------:R-:W-:Y:S11]  /*7a490*/  HMMA.1688.F32.TF32 R136, R128.reuse, R80, R144 ;  /* 0x000000508088723c */ /* 0x040ff60000081090 */
[----:B------:R-:W-:Y:S04]  /*7a4a0*/  @!UPT UIADD3 URZ, URZ, URZ, URZ ;  /* 0x0000003f3f3ff290 */ /* 0x000fe8000fffe03f */
[----:B------:R-:W-:Y:S04]  /*7a4b0*/  STL.64 [R1+0x240], R132 ;  /* 0x0002408401007387 */ /* 0x000fe80000100a00 */
[----:B------:R1:W-:Y:S02]  /*7a4c0*/  STL.64 [R1+0x248], R134 ;  /* 0x0002488601007387 */ /* 0x0003e40000100a00 */
[C---:B-1----:R-:W-:Y:S02]  /*7a4d0*/  HMMA.1688.F32.TF32 R132, R128.reuse, R64, R220 ;  /* 0x000000408084723c */ /* 0x042fe400000810dc */
[----:B------:R-:W-:Y:S04]  /*7a4e0*/  STL.64 [R1+0x230], R136 ;  /* 0x0002308801007387 */ /* 0x000fe80000100a00 */
[----:B------:R-:W-:Y:S04]  /*7a4f0*/  STL.64 [R1+0x238], R138 ;  /* 0x0002388a01007387 */ /* 0x000fe80000100a00 */
[----:B------:R-:W-:Y:S04]  /*7a500*/  STL.64 [R1+0x220], R140 ;  /* 0x0002208c01007387 */ /* 0x000fe80000100a00 */
[----:B------:R1:W-:Y:S04]  /*7a510*/  STL.64 [R1+0x228], R142 ;  /* 0x0002288e01007387 */ /* 0x0003e80000100a00 */
[----:B------:R-:W-:Y:S04]  /*7a520*/  LDS R136, [R21+0x88080] ;  /* 0x0880800015887984 */ /* 0x000fe80000000800 */
[----:B------:R4:W-:Y:S04]  /*7a530*/  LDS R138, [R21+0x89080] ;  /* 0x08908000158a7984 */ /* 0x0009e80000000800 */
[----:B------:R-:W-:Y:S04]  /*7a540*/  STL.64 [R1+0x210], R132 ;  /* 0x0002108401007387 */ /* 0x000fe80000100a00 */
[----:B------:R2:W-:Y:S01]  /*7a550*/  STL.64 [R1+0x218], R134 ;  /* 0x0002188601007387 */ /* 0x0005e20000100a00 */
[C---:B-1----:R-:W-:Y:S03]  /*7a560*/  HMMA.1688.F32.TF32 R140, R128.reuse, R56, R208 ;  /* 0x00000038808c723c */ /* 0x042fe600000810d0 */
[----:B----4-:R-:W4:Y:S04]  /*7a570*/  LDL.LU R21, [R1+0x4b60] ;  /* 0x004b600001157983 */ /* 0x010f280000300800 */
[----:B------:R-:W-:Y:S01]  /*7a580*/  LDS R137, [R54+0x88080] ;  /* 0x0880800036897984 */ /* 0x000fe20000000800 */
[C---:B--2---:R-:W-:Y:S03]  /*7a590*/  HMMA.1688.F32.TF32 R132, R128.reuse, R60, R240 ;  /* 0x0000003c8084723c */ /* 0x044fe600000810f0 */
[----:B------:R-:W1:Y:S11]  /*7a5a0*/  LDS R139, [R54+0x89080] ;  /* 0x08908000368b7984 */ /* 0x000e760000000800 */
[----:B------:R-:W-:Y:S09]  /*7a5b0*/  @!UPT UIADD3 URZ, URZ, URZ, URZ ;  /* 0x0000003f3f3ff290 */ /* 0x000ff2000fffe03f */
        /* <DEDUP_REMOVED lines=9> */
[C---:B--2---:R-:W-:Y:S08]  /*7a650*/  HMMA.1688.F32.TF32 R132, R128.reuse, R48, R152 ;  /* 0x000000308084723c */ /* 0x044ff00000081098 */
[----:B------:R-:W-:Y:S01]  /*7a660*/  HMMA.1688.F32.TF32 R128, R128, R72, R156 ;  /* 0x000000488080723c */ /* 0x000fe2000008109c */
        /* <DEDUP_REMOVED lines=8> */
[C---:B---3--:R-:W-:Y:S08]  /*7a6f0*/  HMMA.1688.F32.TF32 R132, R24.reuse, R32, R212 ;  /* 0x000000201884723c */ /* 0x048ff000000810d4 */
[----:B--2---:R-:W-:Y:S11]  /*7a700*/  HMMA.1688.F32.TF32 R128, R24, R52, R236 ;  /* 0x000000341880723c */ /* 0x004ff600000810ec */
[----:B------:R-:W-:Y:S04]  /*7a710*/  @!UPT UIADD3 URZ, URZ, URZ, URZ ;  /* 0x0000003f3f3ff290 */ /* 0x000fe8000fffe03f */
[----:B------:R-:W-:Y:S04]  /*7a720*/  STL.64 [R1+0x190], R132 ;  /* 0x0001908401007387 */ /* 0x000fe80000100a00 */
[----:B------:R-:W-:Y:S04]  /*7a730*/  STL.64 [R1+0x198], R134 ;  /* 0x0001988601007387 */ /* 0x000fe80000100a00 */
[----:B------:R-:W-:Y:S04]  /*7a740*/  STL [R1+0x180], R128 ;  /* 0x0001808001007387 */ /* 0x000fe80000100800 */
[----:B------:R-:W-:Y:S04]  /*7a750*/  STL [R1+0x18c], R131 ;  /* 0x00018c8301007387 */ /* 0x000fe80000100800 */
        /* <DEDUP_REMOVED lines=44> */
[----:B------:R-:W-:Y:S01]  /*7aa20*/  MOV R236, R13 ;  /* 0x0000000d00ec7202 */ /* 0x000fe20000000f00 */
[----:B------:R-:W-:-:S02]  /*7aa30*/  IMAD.MOV.U32 R237, RZ, RZ, R12 ;  /* 0x000000ffffed7224 */ /* 0x000fc400078e000c */
[----:B------:R-:W-:Y:S02]  /*7aa40*/  IMAD.MOV.U32 R238, RZ, RZ, R9 ;  /* 0x000000ffffee7224 */ /* 0x000fe400078e0009 */
[----:B------:R-:W-:Y:S01]  /*7aa50*/  IMAD.MOV.U32 R239, RZ, RZ, R8 ;  /* 0x000000ffffef7224 */ /* 0x000fe200078e0008 */
[----:B------:R-:W-:Y:S01]  /*7aa60*/  MOV R74, R129 ;  /* 0x00000081004a7202 */ /* 0x000fe20000000f00 */
[----:B------:R-:W-:-:S05]  /*7aa70*/  IMAD.MOV.U32 R75, RZ, RZ, R130 ;  /* 0x000000ffff4b7224 */ /* 0x000fca00078e0082 */
[----:B------:R1:W-:Y:S04]  /*7aa80*/  STL [R1+0x4a44], R75 ;  /* 0x004a444b01007387 */ /* 0x0003e80000100800 */
[----:B------:R1:W-:Y:S01]  /*7aa90*/  STL [R1+0x4a40], R74 ;  /* 0x004a404a01007387 */ /* 0x0003e20000100800 */
[----:B------:R-:W-:Y:S02]  /*7aaa0*/  IMAD.MOV.U32 R158, RZ, RZ, R17 ;  /* 0x000000ffff9e7224 */ /* 0x000fe400078e0011 */
[----:B------:R-:W-:Y:S02]  /*7aab0*/  IMAD.MOV.U32 R159, RZ, RZ, R16 ;  /* 0x000000ffff9f7224 */ /* 0x000fe400078e0010 */
[----:B----4-:R-:W-:Y:S02]  /*7aac0*/  IMAD.MOV.U32 R156, RZ, RZ, R21 ;  /* 0x000000ffff9c7224 */ /* 0x010fe400078e0015 */
[----:B------:R-:W-:-:S07]  /*7aad0*/  IMAD.MOV.U32 R157, RZ, RZ, R20 ;  /* 0x000000ffff9d7224 */ /* 0x000fce00078e0014 */
[C---:B------:R-:W-:Y:S07]  /*7aae0*/  HMMA.1688.F32.TF32 R20, R24.reuse, R40, R156 ;  /* 0x000000281814723c */ /* 0x040fee000008109c */
[----:B------:R-:W-:Y:S01]  /*7aaf0*/  IMAD.MOV.U32 R156, RZ, RZ, R116 ;  /* 0x000000ffff9c7224 */ /* 0x000fe200078e0074 */
[----:B------:R-:W-:Y:S01]  /*7ab00*/  MOV R158, R120 ;  /* 0x00000078009e7202 */ /* 0x000fe20000000f00 */
[----:B------:R-:W-:Y:S02]  /*7ab10*/  IMAD.MOV.U32 R157, RZ, RZ, R117 ;  /* 0x000000ffff9d7224 */ /* 0x000fe400078e0075 */
[----:B------:R-:W-:Y:S01]  /*7ab20*/  IMAD.MOV.U32 R159, RZ, RZ, R121 ;  /* 0x000000ffff9f7224 */ /* 0x000fe200078e0079 */
[C---:B--2---:R-:W-:Y:S08]  /*7ab30*/  HMMA.1688.F32.TF32 R8, R24.reuse, R92, R144 ;  /* 0x0000005c1808723c */ /* 0x044ff00000081090 */
[----:B---3--:R-:W-:Y:S11]  /*7ab40*/  HMMA.1688.F32.TF32 R12, R24, R216, R148 ;  /* 0x000000d8180c723c */ /* 0x008ff60000081094 */
[----:B------:R-:W-:Y:S05]  /*7ab50*/  @!UPT UIADD3 URZ, URZ, URZ, URZ ;  /* 0x0000003f3f3ff290 */ /* 0x000fea000fffe03f */
[----:B-1----:R-:W-:Y:S02]  /*7ab60*/  IMAD.MOV.U32 R75, RZ, RZ, R10 ;  /* 0x000000ffff4b7224 */ /* 0x002fe400078e000a */
[----:B------:R-:W-:-:S05]  /*7ab70*/  IMAD.MOV.U32 R74, RZ, RZ, R11 ;  /* 0x000000ffff4a7224 */ /* 0x000fca00078e000b */
[----:B------:R-:W-:Y:S04]  /*7ab80*/  STL.64 [R1+0x170], R12 ;  /* 0x0001700c01007387 */ /* 0x000fe80000100a00 */
[----:B------:R-:W-:Y:S04]  /*7ab90*/  STL.64 [R1+0x178], R14 ;  /* 0x0001780e01007387 */ /* 0x000fe80000100a00 */
[----:B------:R1:W-:Y:S02]  /*7aba0*/  STL.64 [R1+0x160], R8 ;  /* 0x0001600801007387 */ /* 0x0003e40000100a00 */
[C---:B-1----:R-:W-:Y:S02]  /*7abb0*/  HMMA.1688.F32.TF32 R8, R24.reuse, R88, R140 ;  /* 0x000000581808723c */ /* 0x042fe4000008108c */
[----:B------:R-:W-:Y:S04]  /*7abc0*/  STL [R1+0x4a4c], R74 ;  /* 0x004a4c4a01007387 */ /* 0x000fe80000100800 */
[----:B------:R-:W-:Y:S02]  /*7abd0*/  STL [R1+0x4a48], R75 ;  /* 0x004a484b01007387 */ /* 0x000fe40000100800 */
        /* <DEDUP_REMOVED lines=8> */
[----:B------:R-:W-:Y:S09]  /*7ac60*/  STL.64 [R1+0x138], R14 ;  /* 0x0001380e01007387 */ /* 0x000ff20000100a00 */
[----:B------:R-:W-:Y:S01]  /*7ac70*/  STL [R1+0x120], R8 ;  /* 0x0001200801007387 */ /* 0x000fe20000100800 */
[----:B------:R-:W-:Y:S01]  /*7ac80*/  MOV R50, R9 ;  /* 0x0000000900327202 */ /* 0x000fe20000000f00 */
[----:B------:R-:W-:-:S02]  /*7ac90*/  IMAD.MOV.U32 R51, RZ, RZ, R10 ;  /* 0x000000ffff337224 */ /* 0x000fc400078e000a */
[----:B------:R1:W-:Y:S02]  /*7aca0*/  STL [R1+0x12c], R11 ;  /* 0x00012c0b01007387 */ /* 0x0003e40000100800 */
[C---:B-1----:R-:W-:Y:S08]  /*7acb0*/  HMMA.1688.F32.TF32 R8, R24.reuse, R64, R204 ;  /* 0x000000401808723c */ /* 0x042ff000000810cc */
[C---:B------:R-:W-:Y:S08]  /*7acc0*/  HMMA.1688.F32.TF32 R12, R24.reuse, R56, R224 ;  /* 0x00000038180c723c */ /* 0x040ff000000810e0 */
[----:B------:R-:W-:Y:S07]  /*7acd0*/  HMMA.1688.F32.TF32 R16, R24, R36, R152 ;  /* 0x000000241810723c */ /* 0x000fee0000081098 */
[----:B------:R1:W-:Y:S01]  /*7ace0*/  STL.64 [R1+0x110], R8 ;  /* 0x0001100801007387 */ /* 0x0003e20000100a00 */
[----:B------:R-:W-:-:S02]  /*7acf0*/  IMAD.MOV.U32 R74, RZ, RZ, R10 ;  /* 0x000000ffff4a7224 */ /* 0x000fc400078e000a */
[----:B------:R-:W-:Y:S01]  /*7ad00*/  IMAD.MOV.U32 R75, RZ, RZ, R11 ;  /* 0x000000ffff4b7224 */ /* 0x000fe200078e000b */
[C---:B------:R-:W-:Y:S08]  /*7ad10*/  HMMA.1688.F32.TF32 R184, R24.reuse, R44, R212 ;  /* 0x0000002c18b8723c */ /* 0x040ff000000810d4 */
[C---:B-1----:R-:W-:Y:S11]  /*7ad20*/  HMMA.1688.F32.TF32 R8, R24.reuse, R60, R200 ;  /* 0x0000003c1808723c */ /* 0x042ff600000810c8 */
        /* <DEDUP_REMOVED lines=42> */
[----:B------:R-:W-:Y:S01]  /*7afd0*/  HMMA.1688.F32.TF32 R188, R24, R48, R236 ;  /* 0x0000003018bc723c */ /* 0x000fe200000810ec */
[----:B------:R-:W-:-:S06]  /*7afe0*/  MOV R226, R113 ;  /* 0x0000007100e27202 */ /* 0x000fcc0000000f00 */
        /* <DEDUP_REMOVED lines=9> */
[----:B------:R-:W-:Y:S05]  /*7b080*/  STL.64 [R1+0x4920], R190 ;  /* 0x004920be01007387 */ /* 0x000fea0000100a00 */
[----:B------:R-:W-:Y:S01]  /*7b090*/  HMMA.1688.F32.TF32 R112, R136, R76, R152 ;  /* 0x0000004c8870723c */ /* 0x000fe20000081098 */
[----:B------:R-:W-:Y:S01]  /*7b0a0*/  STL.64 [R1+0x4918], R188 ;  /* 0x004918bc01007387 */ /* 0x000fe20000100a00 */
[----:B--2---:R-:W-:-:S02]  /*7b0b0*/  IMAD.MOV.U32 R225, RZ, RZ, R116 ;  /* 0x000000ffffe17224 */ /* 0x004fc400078e0074 */
[----:B---3--:R-:W-:Y:S02]  /*7b0c0*/  IMAD.MOV.U32 R224, RZ, RZ, R117 ;  /* 0x000000ffffe07224 */ /* 0x008fe400078e0075 */
[----:B----4-:R-:W-:Y:S02]  /*7b0d0*/  IMAD.MOV.U32 R203, RZ, RZ, R120 ;  /* 0x000000ffffcb7224 */ /* 0x010fe400078e0078 */
[----:B------:R-:W-:-:S03]  /*7b0e0*/  IMAD.MOV.U32 R202, RZ, RZ, R121 ;  /* 0x000000ffffca7224 */ /* 0x000fc600078e0079 */
[C---:B------:R-:W-:Y:S08]  /*7b0f0*/  HMMA.1688.F32.TF32 R108, R136.reuse, R80, R224 ;  /* 0x00000050886c723c */ /* 0x040ff000000810e0 */
[C---:B------:R-:W-:Y:S08]  /*7b100*/  HMMA.1688.F32.TF32 R116, R136.reuse, R64, R156 ;  /* 0x000000408874723c */ /* 0x040ff0000008109c */
[----:B------:R-:W-:Y:S08]  /*7b110*/  HMMA.1688.F32.TF32 R28, R136, R32, R220 ;  /* 0x00000020881c723c */ /* 0x000ff000000810dc */
[----:B------:R-:W-:Y:S08]  /*7b120*/  HMMA.1688.F32.TF32 R24, R24, R72, R140 ;  /* 0x000000481818723c */ /* 0x000ff0000008108c */
[C---:B------:R-:W-:Y:S08]  /*7b130*/  HMMA.1688.F32.TF32 R140, R136.reuse, R88, R204 ;  /* 0x00000058888c723c */ /* 0x040ff000000810cc */
[C---:B------:R-:W-:Y:S08]  /*7b140*/  HMMA.1688.F32.TF32 R68, R136.reuse, R52, R240 ;  /* 0x000000348844723c */ /* 0x040ff000000810f0 */
[C---:B------:R-:W-:Y:S01]  /*7b150*/  HMMA.1688.F32.TF32 R212, R136.reuse, R216, R212 ;  /* 0x000000d888d4723c */ /* 0x040fe200000810d4 */
[----:B------:R-:W-:Y:S07]  /*7b160*/  STL.64 [R1+0x4930], R26 ;  /* 0x0049301a01007387 */ /* 0x000fee0000100a00 */
        /* <DEDUP_REMOVED lines=55> */
[----:B------:R-:W2:Y:S01]  /*7b4e0*/  LDL.LU R237, [R1+0x704] ;  /* 0x0007040001ed7983 */ /* 0x000ea20000300800 */
[----:B------:R-:W-:-:S02]  /*7b4f0*/  IMAD.MOV.U32 R158, RZ, RZ, R101 ;  /* 0x000000ffff9e7224 */ /* 0x000fc400078e0065 */
[----:B------:R-:W-:Y:S01]  /*7b500*/  IMAD.MOV.U32 R159, RZ, RZ, R100 ;  /* 0x000000ffff9f7224 */ /* 0x000fe200078e0064 */
[----:B------:R-:W-:Y:S01]  /*7b510*/  MOV R156, R105 ;  /* 0x00000069009c7202 */ /* 0x000fe20000000f00 */
[----:B------:R-:W-:Y:S02]  /*7b520*/  IMAD.MOV.U32 R157, RZ, RZ, R104 ;  /* 0x000000ffff9d7224 */ /* 0x000fe400078e0068 */
[----:B------:R-:W-:Y:S02]  /*7b530*/  IMAD.MOV.U32 R238, RZ, RZ, R125 ;  /* 0x000000ffffee7224 */ /* 0x000fe400078e007d */
[----:B------:R-:W-:Y:S01]  /*7b540*/  IMAD.MOV.U32 R239, RZ, RZ, R124 ;  /* 0x000000ffffef7224 */ /* 0x000fe200078e007c */
[----:B------:R-:W-:Y:S04]  /*7b550*/  STL.64 [R1+0x49d0], R122 ;  /* 0x0049d07a01007387 */ /* 0x000fe80000100a00 */
[----:B------:R-:W-:Y:S01]  /*7b560*/  STL.64 [R1+0x49c8], R120 ;  /* 0x0049c87801007387 */ /* 0x000fe20000100a00 */
[C---:B---3--:R-:W-:Y:S08]  /*7b570*/  HMMA.1688.F32.TF32 R104, R136.reuse, R36, R220 ;  /* 0x000000248868723c */ /* 0x048ff000000810dc */
[C---:B----4-:R-:W-:Y:S08]  /*7b580*/  HMMA.1688.F32.TF32 R100, R136.reuse, R56, R148 ;  /* 0x000000388864723c */ /* 0x050ff00000081094 */
[C---:B--2---:R-:W-:Y:S08]  /*7b590*/  HMMA.1688.F32.TF32 R124, R136.reuse, R40, R240 ;  /* 0x00000028887c723c */ /* 0x044ff000000810f0 */
[C---:B------:R-:W-:Y:S07]  /*7b5a0*/  HMMA.1688.F32.TF32 R128, R136.reuse, R44, R208 ;  /* 0x0000002c8880723c */ /* 0x040fee00000810d0 */
[----:B------:R1:W-:Y:S04]  /*7b5b0*/  STL [R1+0x48c4], R103 ;  /* 0x0048c46701007387 */ /* 0x0003e80000100800 */
[----:B-1----:R-:W2:Y:S01]  /*7b5c0*/  LDL R103, [R1+0xb30] ;  /* 0x000b300001677983 */ /* 0x002ea20000100800 */
[C---:B------:R-:W-:Y:S08]  /*7b5d0*/  HMMA.1688.F32.TF32 R132, R136.reuse, R48, R204 ;  /* 0x000000308884723c */ /* 0x040ff000000810cc */
[----:B------:R-:W-:Y:S08]  /*7b5e0*/  HMMA.1688.F32.TF32 R136, R136, R72, R200 ;  /* 0x000000488888723c */ /* 0x000ff000000810c8 */
        /* <DEDUP_REMOVED lines=107> */
[----:B------:R-:W-:Y:S04]  /*7bca0*/  LDS R238, [R103+0x89100] ;  /* 0x0891000067ee7984 */ /* 0x000fe80000000800 */
[----:B------:R-:W-:Y:S04]  /*7bcb0*/  LDS R237, [R54+0x88100] ;  /* 0x0881000036ed7984 */ /* 0x000fe80000000800 */
[----:B------:R-:W3:Y:S01]  /*7bcc0*/  LDS R239, [R54+0x89100] ;  /* 0x0891000036ef7984 */ /* 0x000ee20000000800 */
[----:B------:R-:W-:-:S02]  /*7bcd0*/  IMAD.MOV.U32 R250, RZ, RZ, R5 ;  /* 0x000000fffffa7224 */ /* 0x000fc400078e0005 */
[----:B------:R-:W-:Y:S01]  /*7bce0*/  IMAD.MOV.U32 R251, RZ, RZ, R4 ;  /* 0x000000fffffb7224 */ /* 0x000fe200078e0004 */
[C---:B---3--:R-:W-:Y:S08]  /*7bcf0*/  HMMA.1688.F32.TF32 R28, R236.reuse, R216, R188 ;  /* 0x000000d8ec1c723c */ /* 0x048ff000000810bc */
[C---:B------:R-:W-:Y:S08]  /*7bd00*/  HMMA.1688.F32.TF32 R24, R236.reuse, R92, R184 ;  /* 0x0000005cec18723c */ /* 0x040ff000000810b8 */
[C---:B------:R-:W-:Y:S08]  /*7bd10*/  HMMA.1688.F32.TF32 R20, R236.reuse, R88, R20 ;  /* 0x00000058ec14723c */ /* 0x040ff00000081014 */
[C---:B------:R-:W-:Y:S01]  /*7bd20*/  HMMA.1688.F32.TF32 R12, R236.reuse, R80, R12 ;  /* 0x00000050ec0c723c */ /* 0x040fe2000008100c */
[----:B------:R-:W-:Y:S04]  /*7bd30*/  STL.64 [R1+0x2b0], R28 ;  /* 0x0002b01c01007387 */ /* 0x000fe80000100a00 */
[----:B------:R-:W-:Y:S04]  /*7bd40*/  STL.64 [R1+0x2b8], R30 ;  /* 0x0002b81e01007387 */ /* 0x000fe80000100a00 */
[----:B------:R-:W-:Y:S01]  /*7bd50*/  STL.64 [R1+0x2d0], R24 ;  /* 0x0002d01801007387 */ /* 0x000fe20000100a00 */
[C---:B----4-:R-:W-:Y:S03]  /*7bd60*/  HMMA.1688.F32.TF32 R8, R236.reuse, R76, R8 ;  /* 0x0000004cec08723c */ /* 0x050fe60000081008 */
[----:B------:R-:W-:Y:S04]  /*7bd70*/  STL.64 [R1+0x2d8], R26 ;  /* 0x0002d81a01007387 */ /* 0x000fe80000100a00 */
[----:B------:R-:W-:Y:S04]  /*7bd80*/  STL.64 [R1+0x2f0], R20 ;  /* 0x0002f01401007387 */ /* 0x000fe80000100a00 */
[----:B------:R-:W-:Y:S01]  /*7bd90*/  STL.64 [R1+0x2f8], R22 ;  /* 0x0002f81601007387 */ /* 0x000fe20000100a00 */
[C---:B------:R-:W-:Y:S11]  /*7bda0*/  HMMA.1688.F32.TF32 R16, R236.reuse, R84, R16 ;  /* 0x00000054ec10723c */ /* 0x040ff60000081010 */
[----:B------:R-:W-:Y:S11]  /*7bdb0*/  @!UPT UIADD3 URZ, URZ, URZ, URZ ;  /* 0x0000003f3f3ff290 */ /* 0x000ff6000fffe03f */
[----:B------:R-:W-:Y:S01]  /*7bdc0*/  @!UPT UIADD3 URZ, URZ, URZ, URZ ;  /* 0x0000003f3f3ff290 */ /* 0x000fe2000fffe03f */
[----:B------:R-:W-:Y:S04]  /*7bdd0*/  STL.64 [R1+0x310], R16 ;  /* 0x0003101001007387 */ /* 0x000fe80000100a00 */
[----:B------:R1:W-:Y:S04]  /*7bde0*/  STL.64 [R1+0x318], R18 ;  /* 0x0003181201007387 */ /* 0x0003e80000100a00 */
[----:B------:R-:W-:Y:S04]  /*7bdf0*/  STL.64 [R1+0x330], R12 ;  /* 0x0003300c01007387 */ /* 0x000fe80000100a00 */
[----:B------:R2:W-:Y:S01]  /*7be00*/  STL.64 [R1+0x338], R14 ;  /* 0x0003380e01007387 */ /* 0x0005e20000100a00 */
[C---:B-1----:R-:W-:Y:S08]  /*7be10*/  HMMA.1688.F32.TF32 R16, R236.reuse, R64, R244 ;  /* 0x00000040ec10723c */ /* 0x042ff000000810f4 */
[----:B--2---:R-:W-:Y:S01]  /*7be20*/  HMMA.1688.F32.TF32 R12, R236, R60, R248 ;  /* 0x0000003cec0c723c */ /* 0x004fe200000810f8 */
[----:B------:R1:W-:Y:S04]  /*7be30*/  STL.64 [R1+0x340], R8 ;  /* 0x0003400801007387 */ /* 0x0003e80000100a00 */
[----:B------:R2:W-:Y:S04]  /*7be40*/  STL.64 [R1+0x348], R10 ;  /* 0x0003480a01007387 */ /* 0x0005e80000100a00 */
[----:B-1----:R-:W3:Y:S06]  /*7be50*/  LDL.LU R8, [R1+0x770] ;  /* 0x0007700001087983 */ /* 0x002eec0000300800 */
[----:B------:R-:W-:Y:S04]  /*7be60*/  STL.64 [R1+0x350], R16 ;  /* 0x0003501001007387 */ /* 0x000fe80000100a00 */
[----:B------:R-:W-:Y:S04]  /*7be70*/  STL.64 [R1+0x358], R18 ;  /* 0x0003581201007387 */ /* 0x000fe80000100a00 */
[----:B------:R1:W-:Y:S04]  /*7be80*/  STL.64 [R1+0x360], R12 ;  /* 0x0003600c01007387 */ /* 0x0003e80000100a00 */
[----:B------:R4:W-:Y:S04]  /*7be90*/  STL.64 [R1+0x368], R14 ;  /* 0x0003680e01007387 */ /* 0x0009e80000100a00 */
[----:B------:R-:W3:Y:S04]  /*7bea0*/  LDL.LU R9, [R1+0x774] ;  /* 0x0007740001097983 */ /* 0x000ee80000300800 */
[----:B--2---:R-:W3:Y:S04]  /*7beb0*/  LDL.LU R10, [R1+0x778] ;  /* 0x00077800010a7983 */ /* 0x004ee80000300800 */
[----:B------:R-:W3:Y:S04]  /*7bec0*/  LDL.LU R11, [R1+0x77c] ;  /* 0x00077c00010b7983 */ /* 0x000ee80000300800 */
[----:B-1----:R-:W2:Y:S04]  /*7bed0*/  LDL.LU R12, [R1+0x7a0] ;  /* 0x0007a000010c7983 */ /* 0x002ea80000300800 */
        /* <DEDUP_REMOVED lines=104> */
[C---:B------:R-:W-:Y:S01]  /*7c560*/  HMMA.1688.F32.TF32 R168, R192.reuse, R64, R240 ;  /* 0x00000040c0a8723c */ /* 0x040fe200000810f0 */
[----:B------:R-:W-:Y:S04]  /*7c570*/  LDS R240, [R252+0x88180] ;  /* 0x08818000fcf07984 */ /* 0x000fe80000000800 */
[----:B------:R-:W-:Y:S04]  /*7c580*/  LDS R242, [R252+0x89180] ;  /* 0x08918000fcf27984 */ /* 0x000fe80000000800 */
[----:B------:R-:W-:Y:S04]  /*7c590*/  LDS R241, [R3+0x88180] ;  /* 0x0881800003f17984 */ /* 0x000fe80000000800 */
[----:B------:R-:W2:Y:S01]  /*7c5a0*/  LDS R243, [R3+0x89180] ;  /* 0x0891800003f37984 */ /* 0x000ea20000000800 */
[C---:B------:R-:W-:Y:S08]  /*7c5b0*/  HMMA.1688.F32.TF32 R156, R192.reuse, R84, R156 ;  /* 0x00000054c09c723c */ /* 0x040ff0000008109c */
[C---:B------:R-:W-:Y:S08]  /*7c5c0*/  HMMA.1688.F32.TF32 R204, R192.reuse, R80, R204 ;  /* 0x00000050c0cc723c */ /* 0x040ff000000810cc */
[----:B------:R-:W-:Y:S08]  /*7c5d0*/  HMMA.1688.F32.TF32 R208, R192, R76, R208 ;  /* 0x0000004cc0d0723c */ /* 0x000ff000000810d0 */
[C---:B--2---:R-:W-:Y:S08]  /*7c5e0*/  HMMA.1688.F32.TF32 R116, R240.reuse, R92, R116 ;  /* 0x0000005cf074723c */ /* 0x044ff00000081074 */
[----:B---3--:R-:W-:Y:S08]  /*7c5f0*/  HMMA.1688.F32.TF32 R104, R240, R52, R104 ;  /* 0x00000034f068723c */ /* 0x008ff00000081068 */
[C---:B----4-:R-:W-:Y:S08]  /*7c600*/  HMMA.1688.F32.TF32 R128, R236.reuse, R72, R128 ;  /* 0x00000048ec80723c */ /* 0x050ff00000081080 */
[C---:B------:R-:W-:Y:S08]  /*7c610*/  HMMA.1688.F32.TF32 R132, R236.reuse, R48, R132 ;  /* 0x00000030ec84723c */ /* 0x040ff00000081084 */
[C---:B------:R-:W-:Y:S08]  /*7c620*/  HMMA.1688.F32.TF32 R136, R236.reuse, R44, R136 ;  /* 0x0000002cec88723c */ /* 0x040ff00000081088 */
[C---:B------:R-:W-:Y:S08]  /*7c630*/  HMMA.1688.F32.TF32 R148, R236.reuse, R56, R148 ;  /* 0x00000038ec94723c */ /* 0x040ff00000081094 */
[C---:B------:R-:W-:Y:S11]  /*7c640*/  HMMA.1688.F32.TF32 R224, R236.reuse, R36, R224 ;  /* 0x00000024ece0723c */ /* 0x040ff600000810e0 */
[----:B------:R-:W-:Y:S04]  /*7c650*/  @!UPT UIADD3 URZ, URZ, URZ, URZ ;  /* 0x0000003f3f3ff290 */ /* 0x000fe8000fffe03f */
[----:B------:R-:W-:Y:S04]  /*7c660*/  STL.64 [R1+0x370], R148 ;  /* 0x0003709401007387 */ /* 0x000fe80000100a00 */
[----:B------:R1:W-:Y:S02]  /*7c670*/  STL.64 [R1+0x378], R150 ;  /* 0x0003789601007387 */ /* 0x0003e40000100a00 */
[----:B-1----:R-:W-:Y:S08]  /*7c680*/  HMMA.1688.F32.TF32 R148, R236, R40, R220 ;  /* 0x00000028ec94723c */ /* 0x002ff000000810dc */
[C---:B------:R-:W-:Y:S01]  /*7c690*/  HMMA.1688.F32.TF32 R124, R240.reuse, R32, R124 ;  /* 0x00000020f07c723c */ /* 0x040fe2000008107c */
[----:B------:R-:W-:Y:S04]  /*7c6a0*/  STL.64 [R1+0x380], R224 ;  /* 0x000380e001007387 */ /* 0x000fe80000100a00 */
[----:B------:R-:W-:Y:S10]  /*7c6b0*/  STL.64 [R1+0x388], R226 ;  /* 0x000388e201007387 */ /* 0x000ff40000100a00 */
        /* <DEDUP_REMOVED lines=12> */
[----:B------:R1:W-:Y:S02]  /*7c780*/  STL.64 [R1+0x3e8], R106 ;  /* 0x0003e86a01007387 */ /* 0x0003e40000100a00 */
[----:B-1----:R-:W-:Y:S02]  /*7c790*/  HMMA.1688.F32.TF32 R104, R240, R88, R112 ;  /* 0x00000058f068723c */ /* 0x002fe40000081070 */
[----:B------:R-:W-:Y:S04]  /*7c7a0*/  STL.64 [R1+0x3f0], R120 ;  /* 0x0003f07801007387 */ /* 0x000fe80000100a00 */
[----:B------:R-:W-:Y:S02]  /*7c7b0*/  STL.64 [R1+0x3f8], R122 ;  /* 0x0003f87a01007387 */ /* 0x000fe40000100a00 */
[C---:B------:R-:W-:Y:S02]  /*7c7c0*/  HMMA.1688.F32.TF32 R172, R192.reuse, R60, R172 ;  /* 0x0000003cc0ac723c */ /* 0x040fe400000810ac */
[----:B------:R-:W-:Y:S04]  /*7c7d0*/  STL.64 [R1+0x400], R116 ;  /* 0x0004007401007387 */ /* 0x000fe80000100a00 */
[----:B------:R-:W-:Y:S02]  /*7c7e0*/  STL.64 [R1+0x408], R118 ;  /* 0x0004087601007387 */ /* 0x000fe40000100a00 */
[C---:B------:R-:W-:Y:S08]  /*7c7f0*/  HMMA.1688.F32.TF32 R176, R192.reuse, R56, R176 ;  /* 0x00000038c0b0723c */ /* 0x040ff000000810b0 */
[C---:B------:R-:W-:Y:S01]  /*7c800*/  HMMA.1688.F32.TF32 R180, R192.reuse, R36, R180 ;  /* 0x00000024c0b4723c */ /* 0x040fe200000810b4 */
[----:B------:R-:W-:Y:S07]  /*7c810*/  STL.64 [R1+0x410], R104 ;  /* 0x0004106801007387 */ /* 0x000fee0000100a00 */
[C---:B------:R-:W-:Y:S01]  /*7c820*/  HMMA.1688.F32.TF32 R160, R192.reuse, R40, R160 ;  /* 0x00000028c0a0723c */ /* 0x040fe200000810a0 */
[----:B------:R1:W-:Y:S07]  /*7c830*/  STL.64 [R1+0x418], R106 ;  /* 0x0004186a01007387 */ /* 0x0003ee0000100a00 */
[C---:B------:R-:W-:Y:S08]  /*7c840*/  HMMA.1688.F32.TF32 R164, R192.reuse, R44, R164 ;  /* 0x0000002cc0a4723c */ /* 0x040ff000000810a4 */
[C---:B------:R-:W-:Y:S08]  /*7c850*/  HMMA.1688.F32.TF32 R228, R192.reuse, R48, R228 ;  /* 0x00000030c0e4723c */ /* 0x040ff000000810e4 */
[----:B------:R-:W-:Y:S01]  /*7c860*/  HMMA.1688.F32.TF32 R192, R192, R72, R232 ;  /* 0x00000048c0c0723c */ /* 0x000fe200000810e8 */
[----:B------:R-:W-:Y:S04]  /*7c870*/  LDS R232, [R103+0x88180] ;  /* 0x0881800067e87984 */ /* 0x000fe80000000800 */
[----:B------:R-:W-:Y:S03]  /*7c880*/  LDS R234, [R103+0x89180] ;  /* 0x0891800067ea7984 */ /* 0x000fe60000000800 */
[C---:B------:R-:W-:Y:S01]  /*7c890*/  HMMA.1688.F32.TF32 R112, R240.reuse, R84, R108 ;  /* 0x00000054f070723c */ /* 0x040fe2000008106c */
[----:B------:R-:W-:Y:S04]  /*7c8a0*/  LDS R233, [R54+0x88180] ;  /* 0x0881800036e97984 */ /* 0x000fe80000000800 */
[----:B------:R-:W2:Y:S03]  /*7c8b0*/  LDS R235, [R54+0x89180] ;  /* 0x0891800036eb7984 */ /* 0x000ea60000000800 */
[C---:B------:R-:W-:Y:S08]  /*7c8c0*/  HMMA.1688.F32.TF32 R108, R240.reuse, R80, R144 ;  /* 0x00000050f06c723c */ /* 0x040ff00000081090 */
[C---:B-1----:R-:W-:Y:S08]  /*7c8d0*/  HMMA.1688.F32.TF32 R104, R240.reuse, R76, R140 ;  /* 0x0000004cf068723c */ /* 0x042ff0000008108c */
[C---:B------:R-:W-:Y:S01]  /*7c8e0*/  HMMA.1688.F32.TF32 R96, R240.reuse, R64, R96 ;  /* 0x00000040f060723c */ /* 0x040fe20000081060 */
        /* <DEDUP_REMOVED lines=10> */
[C---:B-1----:R-:W-:Y:S08]  /*7c990*/  HMMA.1688.F32.TF32 R96, R240.reuse, R36, R28 ;  /* 0x00000024f060723c */ /* 0x042ff0000008101c */
[C---:B------:R-:W-:Y:S08]  /*7c9a0*/  HMMA.1688.F32.TF32 R68, R240.reuse, R40, R24 ;  /* 0x00000028f044723c */ /* 0x040ff00000081018 */
[C---:B------:R-:W-:Y:S08]  /*7c9b0*/  HMMA.1688.F32.TF32 R28, R240.reuse, R44, R188 ;  /* 0x0000002cf01c723c */ /* 0x040ff000000810bc */
[C---:B------:R-:W-:Y:S08]  /*7c9c0*/  HMMA.1688.F32.TF32 R24, R240.reuse, R48, R184 ;  /* 0x00000030f018723c */ /* 0x040ff000000810b8 */
[----:B------:R-:W-:Y:S08]  /*7c9d0*/  HMMA.1688.F32.TF32 R20, R240, R72, R20 ;  /* 0x00000048f014723c */ /* 0x000ff00000081014 */
[C---:B--2---:R-:W-:Y:S01]  /*7c9e0*/  HMMA.1688.F32.TF32 R16, R232.reuse, R32, R16 ;  /* 0x00000020e810723c */ /* 0x044fe20000081010 */
[----:B------:R-:W-:Y:S07]  /*7c9f0*/  STL.64 [R1+0x4d0], R108 ;  /* 0x0004d06c01007387 */ /* 0x000fee0000100a00 */
        /* <DEDUP_REMOVED lines=24> */
[----:B--2---:R-:W-:Y:S03]  /*7cb80*/  HMMA.1688.F32.TF32 R8, R232, R88, R248 ;  /* 0x00000058e808723c */ /* 0x004fe600000810f8 */
[----:B------:R-:W-:Y:S04]  /*7cb90*/  LDS R241, [R54+0x88200] ;  /* 0x0882000036f17984 */ /* 0x000fe80000000800 */
[----:B------:R-:W-:Y:S08]  /*7cba0*/  LDS R243, [R54+0x89200] ;  /* 0x0892000036f37984 */ /* 0x000ff00000000800 */
[----:B------:R-:W-:Y:S04]  /*7cbb0*/  STL.64 [R1+0x5a0], R12 ;  /* 0x0005a00c01007387 */ /* 0x000fe80000100a00 */
[----:B------:R-:W-:Y:S04]  /*7cbc0*/  STL.64 [R1+0x5a8], R14 ;  /* 0x0005a80e01007387 */ /* 0x000fe80000100a00 */
[----:B------:R-:W2:Y:S04]  /*7cbd0*/  LDL.LU R244, [R1+0xff0] ;  /* 0x000ff00001f47983 */ /* 0x000ea80000300800 */
[----:B------:R1:W-:Y:S04]  /*7cbe0*/  STL.64 [R1+0x590], R8 ;  /* 0x0005900801007387 */ /* 0x0003e80000100a00 */
[----:B------:R3:W-:Y:S04]  /*7cbf0*/  STL.64 [R1+0x598], R10 ;  /* 0x0005980a01007387 */ /* 0x0007e80000100a00 */
[----:B------:R-:W2:Y:S04]  /*7cc00*/  LDL.LU R245, [R1+0xff4] ;  /* 0x000ff40001f57983 */ /* 0x000ea80000300800 */
[----:B------:R-:W2:Y:S04]  /*7cc10*/  LDL.LU R246, [R1+0xff8] ;  /* 0x000ff80001f67983 */ /* 0x000ea80000300800 */
[----:B------:R-:W2:Y:S04]  /*7cc20*/  LDL.LU R247, [R1+0xffc] ;  /* 0x000ffc0001f77983 */ /* 0x000ea80000300800 */
[----:B-1----:R-:W4:Y:S04]  /*7cc30*/  LDL.LU R8, [R1+0x1000] ;  /* 0x0010000001087983 */ /* 0x002f280000300800 */
[----:B------:R-:W4:Y:S04]  /*7cc40*/  LDL.LU R9, [R1+0x1004] ;  /* 0x0010040001097983 */ /* 0x000f280000300800 */
[----:B---3--:R-:W4:Y:S04]  /*7cc50*/  LDL.LU R10, [R1+0x1008] ;  /* 0x00100800010a7983 */ /* 0x008f280000300800 */
[----:B------:R-:W4:Y:S04]  /*7cc60*/  LDL.LU R11, [R1+0x100c] ;  /* 0x00100c00010b7983 */ /* 0x000f280000300800 */
        /* <DEDUP_REMOVED lines=85> */
[----:B------:R-:W-:Y:S01]  /*7d1c0*/  HMMA.1688.F32.TF32 R200, R236, R52, R200 ;  /* 0x00000034ecc8723c */ /* 0x000fe200000810c8 */
[----:B------:R-:W-:Y:S04]  /*7d1d0*/  LDS R236, [R252+0x88200] ;  /* 0x08820000fcec7984 */ /* 0x000fe80000000800 */
[----:B------:R-:W-:Y:S04]  /*7d1e0*/  LDS R238, [R252+0x89200] ;  /* 0x08920000fcee7984 */ /* 0x000fe80000000800 */
[----:B------:R-:W-:Y:S04]  /*7d1f0*/  LDS R237, [R3+0x88200] ;  /* 0x0882000003ed7984 */ /* 0x000fe80000000800 */
[----:B------:R-:W1:Y:S01]  /*7d200*/  LDS R239, [R3+0x89200] ;  /* 0x0892000003ef7984 */ /* 0x000e620000000800 */
[C---:B--2---:R-:W-:Y:S08]  /*7d210*/  HMMA.1688.F32.TF32 R104, R232.reuse, R64, R104 ;  /* 0x00000040e868723c */ /* 0x044ff00000081068 */
[C---:B---3--:R-:W-:Y:S08]  /*7d220*/  HMMA.1688.F32.TF32 R128, R232.reuse, R80, R128 ;  /* 0x00000050e880723c */ /* 0x048ff00000081080 */
[C---:B----4-:R-:W-:Y:S08]  /*7d230*/  HMMA.1688.F32.TF32 R132, R232.reuse, R84, R132 ;  /* 0x00000054e884723c */ /* 0x050ff00000081084 */
[C---:B------:R-:W-:Y:S11]  /*7d240*/  HMMA.1688.F32.TF32 R124, R232.reuse, R76, R124 ;  /* 0x0000004ce87c723c */ /* 0x040ff6000008107c */
[----:B------:R-:W-:Y:S04]  /*7d250*/  @!UPT UIADD3 URZ, URZ, URZ, URZ ;  /* 0x0000003f3f3ff290 */ /* 0x000fe8000fffe03f */
[----:B------:R-:W-:Y:S04]  /*7d260*/  STL.64 [R1+0x580], R132 ;  /* 0x0005808401007387 */ /* 0x000fe80000100a00 */
[----:B------:R-:W-:Y:S04]  /*7d270*/  STL.64 [R1+0x588], R134 ;  /* 0x0005888601007387 */ /* 0x000fe80000100a00 */
        /* <DEDUP_REMOVED lines=13> */
[----:B------:R-:W-:Y:S02]  /*7d350*/  STL.64 [R1+0x538], R118 ;  /* 0x0005387601007387 */ /* 0x000fe40000100a00 */
[C---:B------:R-:W-:Y:S08]  /*7d360*/  HMMA.1688.F32.TF32 R112, R232.reuse, R40, R108 ;  /* 0x00000028e870723c */ /* 0x040ff0000008106c */
[C---:B------:R-:W-:Y:S07]  /*7d370*/  HMMA.1688.F32.TF32 R108, R232.reuse, R44, R144 ;  /* 0x0000002ce86c723c */ /* 0x040fee0000081090 */
[----:B------:R-:W-:Y:S01]  /*7d380*/  STL.64 [R1+0x520], R104 ;  /* 0x0005206801007387 */ /* 0x000fe20000100a00 */
[C---:B------:R-:W-:Y:S03]  /*7d390*/  HMMA.1688.F32.TF32 R96, R232.reuse, R72, R96 ;  /* 0x00000048e860723c */ /* 0x040fe60000081060 */
[----:B------:R2:W-:Y:S05]  /*7d3a0*/  STL.64 [R1+0x528], R106 ;  /* 0x0005286a01007387 */ /* 0x0005ea0000100a00 */
[----:B--2---:R-:W-:Y:S01]  /*7d3b0*/  HMMA.1688.F32.TF32 R104, R232, R48, R140 ;  /* 0x00000030e868723c */ /* 0x004fe2000008108c */
        /* <DEDUP_REMOVED lines=13> */
[C---:B--2---:R-:W-:Y:S08]  /*7d490*/  HMMA.1688.F32.TF32 R96, R236.reuse, R52, R68 ;  /* 0x00000034ec60723c */ /* 0x044ff00000081044 */
        /* <DEDUP_REMOVED lines=15> */
[C---:B--2---:R-:W-:Y:S08]  /*7d590*/  HMMA.1688.F32.TF32 R24, R236.reuse, R76, R16 ;  /* 0x0000004cec18723c */ /* 0x044ff00000081010 */
        /* <DEDUP_REMOVED lines=22> */
[----:B---3--:R-:W3:Y:S04]  /*7d700*/  LDL.LU R8, [R1+0x860] ;  /* 0x0008600001087983 */ /* 0x008ee80000300800 */
[----:B------:R-:W3:Y:S04]  /*7d710*/  LDL.LU R9, [R1+0x864] ;  /* 0x0008640001097983 */ /* 0x000ee80000300800 */
[----:B----4-:R-:W3:Y:S04]  /*7d720*/  LDL.LU R10, [R1+0x868] ;  /* 0x00086800010a7983 */ /* 0x010ee80000300800 */
[----:B------:R-:W3:Y:S04]  /*7d730*/  LDL.LU R11, [R1+0x86c] ;  /* 0x00086c00010b7983 */ /* 0x000ee80000300800 */
[----:B------:R-:W1:Y:S04]  /*7d740*/  LDL.LU R20, [R1+0x800] ;  /* 0x0008000001147983 */ /* 0x000e680000300800 */
[----:B------:R-:W1:Y:S04]  /*7d750*/  LDL.LU R21, [R1+0x804] ;  /* 0x0008040001157983 */ /* 0x000e680000300800 */
[----:B------:R-:W1:Y:S04]  /*7d760*/  LDL.LU R22, [R1+0x808] ;  /* 0x0008080001167983 */ /* 0x000e680000300800 */
[----:B------:R-:W1:Y:S04]  /*7d770*/  LDL.LU R23, [R1+0x80c] ;  /* 0x00080c0001177983 */ /* 0x000e680000300800 */
        /* <DEDUP_REMOVED lines=99> */
[----:B------:R-:W-:Y:S08]  /*7ddb0*/  HMMA.1688.F32.TF32 R132, R240, R32, R132 ;  /* 0x00000020f084723c */ /* 0x000ff00000081084 */
[C---:B------:R-:W-:Y:S08]  /*7ddc0*/  HMMA.1688.F32.TF32 R136, R236.reuse, R72, R136 ;  /* 0x00000048ec88723c */ /* 0x040ff00000081088 */
[C---:B------:R-:W-:Y:S08]  /*7ddd0*/  HMMA.1688.F32.TF32 R148, R236.reuse, R40, R148 ;  /* 0x00000028ec94723c */ /* 0x040ff00000081094 */
[C---:B------:R-:W-:Y:S11]  /*7dde0*/  HMMA.1688.F32.TF32 R224, R236.reuse, R44, R224 ;  /* 0x0000002cece0723c */ /* 0x040ff600000810e0 */
[----:B------:R-:W-:Y:S04]  /*7ddf0*/  @!UPT UIADD3 URZ, URZ, URZ, URZ ;  /* 0x0000003f3f3ff290 */ /* 0x000fe8000fffe03f */
[----:B------:R-:W-:Y:S04]  /*7de00*/  STL.64 [R1+0x6b0], R148 ;  /* 0x0006b09401007387 */ /* 0x000fe80000100a00 */
[----:B------:R2:W-:Y:S02]  /*7de10*/  STL.64 [R1+0x6b8], R150 ;  /* 0x0006b89601007387 */ /* 0x0005e40000100a00 */
[----:B--2---:R-:W-:Y:S08]  /*7de20*/  HMMA.1688.F32.TF32 R148, R236, R48, R220 ;  /* 0x00000030ec94723c */ /* 0x004ff000000810dc */
[C---:B------:R-:W-:Y:S01]  /*7de30*/  HMMA.1688.F32.TF32 R124, R240.reuse, R216, R124 ;  /* 0x000000d8f07c723c */ /* 0x040fe2000008107c */
[----:B------:R-:W-:Y:S04]  /*7de40*/  STL.64 [R1+0x6c0], R224 ;  /* 0x0006c0e001007387 */ /* 0x000fe80000100a00 */
[----:B------:R-:W-:Y:S03]  /*7de50*/  STL.64 [R1+0x6c8], R226 ;  /* 0x0006c8e201007387 */ /* 0x000fe60000100a00 */
[C---:B------:R-:W-:Y:S01]  /*7de60*/  HMMA.1688.F32.TF32 R120, R240.reuse, R88, R120 ;  /* 0x00000058f078723c */ /* 0x040fe20000081078 */
[----:B------:R-:W-:Y:S04]  /*7de70*/  LDS R236, [R252+0x88300] ;  /* 0x08830000fcec7984 */ /* 0x000fe80000000800 */
[----:B------:R-:W-:Y:S04]  /*7de80*/  LDS R238, [R252+0x89300] ;  /* 0x08930000fcee7984 */ /* 0x000fe80000000800 */
        /* <DEDUP_REMOVED lines=15> */
[C---:B--2---:R-:W-:Y:S03]  /*7df80*/  HMMA.1688.F32.TF32 R104, R240.reuse, R80, R112 ;  /* 0x00000050f068723c */ /* 0x044fe60000081070 */
[----:B------:R-:W-:Y:S04]  /*7df90*/  STL.64 [R1+0x730], R120 ;  /* 0x0007307801007387 */ /* 0x000fe80000100a00 */
[----:B------:R-:W-:Y:S01]  /*7dfa0*/  STL.64 [R1+0x738], R122 ;  /* 0x0007387a01007387 */ /* 0x000fe20000100a00 */
[C---:B------:R-:W-:Y:S03]  /*7dfb0*/  HMMA.1688.F32.TF32 R112, R240.reuse, R76, R108 ;  /* 0x0000004cf070723c */ /* 0x040fe6000008106c */
[----:B------:R-:W-:Y:S04]  /*7dfc0*/  STL.64 [R1+0x740], R116 ;  /* 0x0007407401007387 */ /* 0x000fe80000100a00 */
[----:B------:R-:W-:Y:S01]  /*7dfd0*/  STL.64 [R1+0x748], R118 ;  /* 0x0007487601007387 */ /* 0x000fe20000100a00 */
[C---:B------:R-:W-:Y:S07]  /*7dfe0*/  HMMA.1688.F32.TF32 R108, R240.reuse, R64, R144 ;  /* 0x00000040f06c723c */ /* 0x040fee0000081090 */
[----:B------:R-:W-:Y:S04]  /*7dff0*/  STL.64 [R1+0x750], R104 ;  /* 0x0007506801007387 */ /* 0x000fe80000100a00 */
[----:B------:R2:W-:Y:S02]  /*7e000*/  STL.64 [R1+0x758], R106 ;  /* 0x0007586a01007387 */ /* 0x0005e40000100a00 */
[C---:B--2---:R-:W-:Y:S02]  /*7e010*/  HMMA.1688.F32.TF32 R104, R240.reuse, R60, R140 ;  /* 0x0000003cf068723c */ /* 0x044fe4000008108c */
[----:B------:R-:W-:Y:S04]  /*7e020*/  STL.64 [R1+0x760], R112 ;  /* 0x0007607001007387 */ /* 0x000fe80000100a00 */
[----:B------:R-:W-:Y:S04]  /*7e030*/  STL.64 [R1+0x768], R114 ;  /* 0x0007687201007387 */ /* 0x000fe80000100a00 */
[----:B------:R-:W-:Y:S04]  /*7e040*/  STL.64 [R1+0x770], R108 ;  /* 0x0007706c01007387 */ /* 0x000fe80000100a00 */
[----:B------:R2:W-:Y:S09]  /*7e050*/  STL.64 [R1+0x778], R110 ;  /* 0x0007786e01007387 */ /* 0x0005f20000100a00 */
[----:B------:R-:W-:Y:S01]  /*7e060*/  STL.64 [R1+0x7f0], R104 ;  /* 0x0007f06801007387 */ /* 0x000fe20000100a00 */
[C---:B--2---:R-:W-:Y:S03]  /*7e070*/  HMMA.1688.F32.TF32 R108, R240.reuse, R36, R212 ;  /* 0x00000024f06c723c */ /* 0x044fe600000810d4 */
[----:B------:R2:W-:Y:S04]  /*7e080*/  STL.64 [R1+0x7f8], R106 ;  /* 0x0007f86a01007387 */ /* 0x0005e80000100a00 */
[----:B------:R-:W-:Y:S04]  /*7e090*/  STL.64 [R1+0x7e0], R96 ;  /* 0x0007e06001007387 */ /* 0x000fe80000100a00 */
[----:B------:R3:W-:Y:S01]  /*7e0a0*/  STL.64 [R1+0x7e8], R98 ;  /* 0x0007e86201007387 */ /* 0x0007e20000100a00 */
[C---:B--2---:R-:W-:Y:S08]  /*7e0b0*/  HMMA.1688.F32.TF32 R104, R240.reuse, R40, R68 ;  /* 0x00000028f068723c */ /* 0x044ff00000081044 */
[C---:B---3--:R-:W-:Y:S08]  /*7e0c0*/  HMMA.1688.F32.TF32 R96, R240.reuse, R44, R28 ;  /* 0x0000002cf060723c */ /* 0x048ff0000008101c */
[C---:B------:R-:W-:Y:S08]  /*7e0d0*/  HMMA.1688.F32.TF32 R68, R240.reuse, R48, R24 ;  /* 0x00000030f044723c */ /* 0x040ff00000081018 */
[----:B------:R-:W-:Y:S08]  /*7e0e0*/  HMMA.1688.F32.TF32 R28, R240, R72, R188 ;  /* 0x00000048f01c723c */ /* 0x000ff000000810bc */
[C---:B-1----:R-:W-:Y:S08]  /*7e0f0*/  HMMA.1688.F32.TF32 R20, R232.reuse, R52, R20 ;  /* 0x00000034e814723c */ /* 0x042ff00000081014 */
[C---:B------:R-:W-:Y:S01]  /*7e100*/  HMMA.1688.F32.TF32 R16, R232.reuse, R216, R16 ;  /* 0x000000d8e810723c */ /* 0x040fe20000081010 */
        /* <DEDUP_REMOVED lines=127> */
[C---:B------:R-:W-:Y:S11]  /*7e900*/  HMMA.1688.F32.TF32 R120, R232.reuse, R36, R120 ;  /* 0x00000024e878723c */ /* 0x040ff60000081078 */
[----:B------:R-:W-:Y:S04]  /*7e910*/  @!UPT UIADD3 URZ, URZ, URZ, URZ ;  /* 0x0000003f3f3ff290 */ /* 0x000fe8000fffe03f */
[----:B------:R-:W-:Y:S04]  /*7e920*/  STL.64 [R1+0x880], R132 ;  /* 0x0008808401007387 */ /* 0x000fe80000100a00 */
[----:B------:R-:W-:Y:S04]  /*7e930*/  STL.64 [R1+0x888], R134 ;  /* 0x0008888601007387 */ /* 0x000fe80000100a00 */
[----:B------:R-:W-:Y:S04]  /*7e940*/  STL.64 [R1+0x870], R128 ;  /* 0x0008708001007387 */ /* 0x000fe80000100a00 */
[----:B------:R4:W-:Y:S02]  /*7e950*/  STL.64 [R1+0x878], R130 ;  /* 0x0008788201007387 */ /* 0x0009e40000100a00 */
[C---:B----4-:R-:W-:Y:S08]  /*7e960*/  HMMA.1688.F32.TF32 R128, R232.reuse, R60, R124 ;  /* 0x0000003ce880723c */ /* 0x050ff0000008107c */
[C---:B------:R-:W-:Y:S08]  /*7e970*/  HMMA.1688.F32.TF32 R124, R232.reuse, R56, R104 ;  /* 0x00000038e87c723c */ /* 0x040ff00000081068 */
[C---:B------:R-:W-:Y:S07]  /*7e980*/  HMMA.1688.F32.TF32 R104, R232.reuse, R40, R116 ;  /* 0x00000028e868723c */ /* 0x040fee0000081074 */
        /* <DEDUP_REMOVED lines=9> */
[----:B------:R2:W-:Y:S02]  /*7ea20*/  STL.64 [R1+0x838], R106 ;  /* 0x0008386a01007387 */ /* 0x0005e40000100a00 */
[----:B--2---:R-:W-:Y:S02]  /*7ea30*/  HMMA.1688.F32.TF32 R104, R232, R72, R144 ;  /* 0x00000048e868723c */ /* 0x004fe40000081090 */
        /* <DEDUP_REMOVED lines=12> */
[----:B------:R-:W2:Y:S01]  /*7eb00*/  LDS R235, [R54+0x89300] ;  /* 0x0893000036eb7984 */ /* 0x000ea20000000800 */
        /* <DEDUP_REMOVED lines=36> */
[----:B------:R-:W-:Y:S04]  /*7ed50*/  STL.64 [R1+0x9f0], R12 ;  /* 0x0009f00c01007387 */ /* 0x000fe80000100a00 */
[----:B------:R-:W-:Y:S04]  /*7ed60*/  STL.64 [R1+0x9f8], R14 ;  /* 0x0009f80e01007387 */ /* 0x000fe80000100a00 */
[----:B------:R1:W-:Y:S04]  /*7ed70*/  STL.64 [R1+0xcc0], R8 ;  /* 0x000cc00801007387 */ /* 0x0003e80000100a00 */
[----:B------:R4:W-:Y:S04]  /*7ed80*/  STL.64 [R1+0xcc8], R10 ;  /* 0x000cc80a01007387 */ /* 0x0009e80000100a00 */
[----:B------:R-:W3:Y:S04]  /*7ed90*/  LDL.LU R245, [R1+0xa54] ;  /* 0x000a540001f57983 */ /* 0x000ee80000300800 */
[----:B------:R-:W3:Y:S04]  /*7eda0*/  LDL.LU R246, [R1+0xa58] ;  /* 0x000a580001f67983 */ /* 0x000ee80000300800 */
[----:B------:R-:W3:Y:S04]  /*7edb0*/  LDL.LU R247, [R1+0xa5c] ;  /* 0x000a5c0001f77983 */ /* 0x000ee80000300800 */
[----:B-1----:R-:W2:Y:S04]  /*7edc0*/  LDL.LU R8, [R1+0xa60] ;  /* 0x000a600001087983 */ /* 0x002ea80000300800 */
[----:B------:R-:W2:Y:S04]  /*7edd0*/  LDL.LU R9, [R1+0xa64] ;  /* 0x000a640001097983 */ /* 0x000ea80000300800 */
[----:B----4-:R-:W4:Y:S04]  /*7ede0*/  LDL.LU R10, [R1+0xa68] ;  /* 0x000a6800010a7983 */ /* 0x010f280000300800 */
        /* <DEDUP_REMOVED lines=105> */
[----:B------:R-:W-:Y:S08]  /*7f480*/  HMMA.1688.F32.TF32 R136, R236, R52, R136 ;  /* 0x00000034ec88723c */ /* 0x000ff00000081088 */
[C---:B------:R-:W-:Y:S08]  /*7f490*/  HMMA.1688.F32.TF32 R148, R240.reuse, R48, R148 ;  /* 0x00000030f094723c */ /* 0x040ff00000081094 */
[----:B------:R-:W-:Y:S08]  /*7f4a0*/  HMMA.1688.F32.TF32 R240, R240, R72, R224 ;  /* 0x00000048f0f0723c */ /* 0x000ff000000810e0 */
[C---:B------:R-:W-:Y:S07]  /*7f4b0*/  HMMA.1688.F32.TF32 R220, R236.reuse, R32, R220 ;  /* 0x00000020ecdc723c */ /* 0x040fee00000810dc */
[----:B------:R-:W-:Y:S01]  /*7f4c0*/  STL.64 [R1+0xd50], R148 ;  /* 0x000d509401007387 */ /* 0x000fe20000100a00 */
[C---:B------:R-:W-:Y:S03]  /*7f4d0*/  HMMA.1688.F32.TF32 R124, R236.reuse, R88, R124 ;  /* 0x00000058ec7c723c */ /* 0x040fe6000008107c */
[----:B------:R1:W-:Y:S04]  /*7f4e0*/  STL.64 [R1+0xd58], R150 ;  /* 0x000d589601007387 */ /* 0x0003e80000100a00 */
[----:B-1----:R-:W2:Y:S04]  /*7f4f0*/  LDL.LU.64 R150, [R1+0x4b48] ;  /* 0x004b480001967983 */ /* 0x002ea80000300a00 */
[----:B------:R-:W2:Y:S04]  /*7f500*/  LDL.LU.64 R148, [R1+0x4b40] ;  /* 0x004b400001947983 */ /* 0x000ea80000300a00 */
[----:B------:R-:W3:Y:S04]  /*7f510*/  LDL.LU.64 R226, [R1+0x4b38] ;  /* 0x004b380001e27983 */ /* 0x000ee80000300a00 */
[----:B------:R-:W3:Y:S04]  /*7f520*/  LDL.LU.64 R224, [R1+0x4b30] ;  /* 0x004b300001e07983 */ /* 0x000ee80000300a00 */
        /* <DEDUP_REMOVED lines=19> */
[----:B------:R-:W-:Y:S04]  /*7f660*/  STL.64 [R1+0xd10], R120 ;  /* 0x000d107801007387 */ /* 0x000fe80000100a00 */
[----:B------:R-:W-:Y:S01]  /*7f670*/  STL.64 [R1+0xd18], R122 ;  /* 0x000d187a01007387 */ /* 0x000fe20000100a00 */
[C---:B------:R-:W-:Y:S03]  /*7f680*/  HMMA.1688.F32.TF32 R112, R236.reuse, R60, R108 ;  /* 0x0000003cec70723c */ /* 0x040fe6000008106c */
[----:B------:R-:W-:Y:S04]  /*7f690*/  STL.64 [R1+0xd00], R116 ;  /* 0x000d007401007387 */ /* 0x000fe80000100a00 */
[----:B------:R-:W-:Y:S01]  /*7f6a0*/  STL.64 [R1+0xd08], R118 ;  /* 0x000d087601007387 */ /* 0x000fe20000100a00 */
[C---:B------:R-:W-:Y:S03]  /*7f6b0*/  HMMA.1688.F32.TF32 R108, R236.reuse, R56, R144 ;  /* 0x00000038ec6c723c */ /* 0x040fe60000081090 */
[----:B------:R-:W-:Y:S04]  /*7f6c0*/  LDS R241, [R3+0x88380] ;  /* 0x0883800003f17984 */ /* 0x000fe80000000800 */
[----:B------:R-:W1:Y:S04]  /*7f6d0*/  LDS R243, [R3+0x89380] ;  /* 0x0893800003f37984 */ /* 0x000e680000000800 */
[----:B------:R-:W-:Y:S04]  /*7f6e0*/  STL.64 [R1+0xcf0], R104 ;  /* 0x000cf06801007387 */ /* 0x000fe80000100a00 */
[----:B------:R4:W-:Y:S02]  /*7f6f0*/  STL.64 [R1+0xcf8], R106 ;  /* 0x000cf86a01007387 */ /* 0x0009e40000100a00 */
[C---:B----4-:R-:W-:Y:S02]  /*7f700*/  HMMA.1688.F32.TF32 R104, R236.reuse, R36, R140 ;  /* 0x00000024ec68723c */ /* 0x050fe4000008108c */
[----:B------:R-:W-:Y:S04]  /*7f710*/  STL.64 [R1+0xd70], R112 ;  /* 0x000d707001007387 */ /* 0x000fe80000100a00 */
[----:B------:R-:W-:Y:S04]  /*7f720*/  STL.64 [R1+0xd78], R114 ;  /* 0x000d787201007387 */ /* 0x000fe80000100a00 */
[----:B------:R-:W-:Y:S04]  /*7f730*/  STL.64 [R1+0xce0], R108 ;  /* 0x000ce06c01007387 */ /* 0x000fe80000100a00 */
[----:B------:R4:W-:Y:S09]  /*7f740*/  STL.64 [R1+0xce8], R110 ;  /* 0x000ce86e01007387 */ /* 0x0009f20000100a00 */
[----:B------:R-:W-:Y:S01]  /*7f750*/  STL.64 [R1+0xc70], R104 ;  /* 0x000c706801007387 */ /* 0x000fe20000100a00 */
[C---:B----4-:R-:W-:Y:S03]  /*7f760*/  HMMA.1688.F32.TF32 R108, R236.reuse, R44, R212 ;  /* 0x0000002cec6c723c */ /* 0x050fe600000810d4 */
[----:B------:R4:W-:Y:S04]  /*7f770*/  STL.64 [R1+0xc78], R106 ;  /* 0x000c786a01007387 */ /* 0x0009e80000100a00 */
[----:B------:R-:W-:Y:S04]  /*7f780*/  STL.64 [R1+0xc40], R96 ;  /* 0x000c406001007387 */ /* 0x000fe80000100a00 */
[----:B------:R1:W-:Y:S01]  /*7f790*/  STL.64 [R1+0xc48], R98 ;  /* 0x000c486201007387 */ /* 0x0003e20000100a00 */
[C---:B----4-:R-:W-:Y:S08]  /*7f7a0*/  HMMA.1688.F32.TF32 R104, R236.reuse, R48, R68 ;  /* 0x00000030ec68723c */ /* 0x050ff00000081044 */
[----:B-1----:R-:W-:Y:S08]  /*7f7b0*/  HMMA.1688.F32.TF32 R96, R236, R72, R28 ;  /* 0x00000048ec60723c */ /* 0x002ff0000008101c */
[C---:B------:R-:W-:Y:S08]  /*7f7c0*/  HMMA.1688.F32.TF32 R20, R232.reuse, R92, R20 ;  /* 0x0000005ce814723c */ /* 0x040ff00000081014 */
[C---:B------:R-:W-:Y:S01]  /*7f7d0*/  HMMA.1688.F32.TF32 R16, R232.reuse, R88, R16 ;  /* 0x00000058e810723c */ /* 0x040fe20000081010 */
[----:B------:R-:W-:Y:S04]  /*7f7e0*/  STL.64 [R1+0xc20], R108 ;  /* 0x000c206c01007387 */ /* 0x000fe80000100a00 */
[----:B------:R-:W-:Y:S03]  /*7f7f0*/  LDS R237, [R54+0x88380] ;  /* 0x0883800036ed7984 */ /* 0x000fe60000000800 */
[C---:B------:R-:W-:Y:S01]  /*7f800*/  HMMA.1688.F32.TF32 R68, R232.reuse, R32, R24 ;  /* 0x00000020e844723c */ /* 0x040fe20000081018 */
[----:B------:R-:W-:Y:S04]  /*7f810*/  LDS R239, [R54+0x89380] ;  /* 0x0893800036ef7984 */ /* 0x000fe80000000800 */
[----:B------:R-:W-:Y:S03]  /*7f820*/  LDS R236, [R103+0x88380] ;  /* 0x0883800067ec7984 */ /* 0x000fe60000000800 */
[C---:B------:R-:W-:Y:S01]  /*7f830*/  HMMA.1688.F32.TF32 R28, R232.reuse, R52, R188 ;  /* 0x00000034e81c723c */ /* 0x040fe200000810bc */
[----:B------:R-:W1:Y:S07]  /*7f840*/  LDS R238, [R103+0x89380] ;  /* 0x0893800067ee7984 */ /* 0x000e6e0000000800 */
        /* <DEDUP_REMOVED lines=20> */
[C---:B----4-:R-:W-:Y:S08]  /*7f990*/  HMMA.1688.F32.TF32 R16, R232.reuse, R76, R244 ;  /* 0x0000004ce810723c */ /* 0x050ff000000810f4 */
[----:B-1----:R-:W-:Y:S01]  /*7f9a0*/  HMMA.1688.F32.TF32 R12, R232, R64, R248 ;  /* 0x00000040e80c723c */ /* 0x002fe200000810f8 */
[----:B------:R1:W-:Y:S04]  /*7f9b0*/  STL.64 [R1+0xb00], R8 ;  /* 0x000b000801007387 */ /* 0x0003e80000100a00 */
[----:B------:R4:W-:Y:S04]  /*7f9c0*/  STL.64 [R1+0xb08], R10 ;  /* 0x000b080a01007387 */ /* 0x0009e80000100a00 */
[----:B-1----:R-:W2:Y:S06]  /*7f9d0*/  LDL.LU R8, [R1+0xa00] ;  /* 0x000a000001087983 */ /* 0x002eac0000300800 */
[----:B------:R-:W-:Y:S04]  /*7f9e0*/  STL.64 [R1+0xae0], R16 ;  /* 0x000ae01001007387 */ /* 0x000fe80000100a00 */
[----:B------:R-:W-:Y:S04]  /*7f9f0*/  STL.64 [R1+0xae8], R18 ;  /* 0x000ae81201007387 */ /* 0x000fe80000100a00 */
[----:B------:R1:W-:Y:S04]  /*7fa00*/  STL.64 [R1+0xab0], R12 ;  /* 0x000ab00c01007387 */ /* 0x0003e80000100a00 */
[----:B------:R1:W-:Y:S04]  /*7fa10*/  STL.64 [R1+0xab8], R14 ;  /* 0x000ab80e01007387 */ /* 0x0003e80000100a00 */
[----:B------:R-:W2:Y:S04]  /*7fa20*/  LDL.LU R9, [R1+0xa04] ;  /* 0x000a040001097983 */ /* 0x000ea80000300800 */
[----:B----4-:R-:W2:Y:S04]  /*7fa30*/  LDL.LU R10, [R1+0xa08] ;  /* 0x000a0800010a7983 */ /* 0x010ea80000300800 */
[----:B------:R-:W2:Y:S04]  /*7fa40*/  LDL.LU R11, [R1+0xa0c] ;  /* 0x000a0c00010b7983 */ /* 0x000ea80000300800 */
[----:B-1----:R-:W4:Y:S04]  /*7fa50*/  LDL.LU R12, [R1+0xa10] ;  /* 0x000a1000010c7983 */ /* 0x002f280000300800 */
        /* <DEDUP_REMOVED lines=95> */
[----:B--2---:R-:W-:Y:S08]  /*80050*/  HMMA.1688.F32.TF32 R20, R240, R48, R20 ;  /* 0x00000030f014723c */ /* 0x004ff00000081014 */
[C---:B----4-:R-:W-:Y:S08]  /*80060*/  HMMA.1688.F32.TF32 R12, R236.reuse, R32, R12 ;  /* 0x00000020ec0c723c */ /* 0x050ff0000008100c */
[----:B------:R-:W-:Y:S08]  /*80070*/  HMMA.1688.F32.TF32 R8, R236, R52, R8 ;  /* 0x00000034ec08723c */ /* 0x000ff00000081008 */
[----:B---3--:R-:W-:Y:S08]  /*80080*/  HMMA.1688.F32.TF32 R116, R240, R216, R116 ;  /* 0x000000d8f074723c */ /* 0x008ff00000081074 */
[C---:B------:R-:W-:Y:S08]  /*80090*/  HMMA.1688.F32.TF32 R128, R232.reuse, R48, R128 ;  /* 0x00000030e880723c */ /* 0x040ff00000081080 */
[C---:B------:R-:W-:Y:S08]  /*800a0*/  HMMA.1688.F32.TF32 R132, R232.reuse, R44, R132 ;  /* 0x0000002ce884723c */ /* 0x040ff00000081084 */
[C---:B------:R-:W-:Y:S08]  /*800b0*/  HMMA.1688.F32.TF32 R136, R232.reuse, R40, R136 ;  /* 0x00000028e888723c */ /* 0x040ff00000081088 */
[C---:B------:R-:W-:Y:S08]  /*800c0*/  HMMA.1688.F32.TF32 R248, R232.reuse, R56, R248 ;  /* 0x00000038e8f8723c */ /* 0x040ff000000810f8 */
[C---:B------:R-:W-:Y:S08]  /*800d0*/  HMMA.1688.F32.TF32 R244, R232.reuse, R60, R244 ;  /* 0x0000003ce8f4723c */ /* 0x040ff000000810f4 */
[C---:B------:R-:W-:Y:S11]  /*800e0*/  HMMA.1688.F32.TF32 R220, R232.reuse, R36, R220 ;  /* 0x00000024e8dc723c */ /* 0x040ff600000810dc */
[----:B------:R-:W-:Y:S04]  /*800f0*/  @!UPT UIADD3 URZ, URZ, URZ, URZ ;  /* 0x0000003f3f3ff290 */ /* 0x000fe8000fffe03f */
[----:B------:R-:W-:Y:S01]  /*80100*/  STL.64 [R1+0xaa0], R244 ;  /* 0x000aa0f401007387 */ /* 0x000fe20000100a00 */
[----:B------:R-:W-:Y:S03]  /*80110*/  HMMA.1688.F32.TF32 R124, R232, R72, R124 ;  /* 0x00000048e87c723c */ /* 0x000fe6000008107c */
[----:B------:R1:W-:Y:S04]  /*80120*/  STL.64 [R1+0xaa8], R246 ;  /* 0x000aa8f601007387 */ /* 0x0003e80000100a00 */
[----:B------:R-:W-:Y:S01]  /*80130*/  LDS R232, [R252+0x8a000] ;  /* 0x08a00000fce87984 */ /* 0x000fe20000000800 */
[C---:B------:R-:W-:Y:S03]  /*80140*/  HMMA.1688.F32.TF32 R120, R240.reuse, R52, R120 ;  /* 0x00000034f078723c */ /* 0x040fe60000081078 */
[----:B------:R-:W-:Y:S04]  /*80150*/  LDS R234, [R252+0x8b000] ;  /* 0x08b00000fcea7984 */ /* 0x000fe80000000800 */
[----:B-1----:R-:W2:Y:S01]  /*80160*/  LDL.LU.64 R246, [R1+0x4b28] ;  /* 0x004b280001f67983 */ /* 0x002ea20000300a00 */
[C---:B------:R-:W-:Y:S03]  /*80170*/  HMMA.1688.F32.TF32 R104, R240.reuse, R32, R104 ;  /* 0x00000020f068723c */ /* 0x040fe60000081068 */
[----:B------:R-:W2:Y:S04]  /*80180*/  LDL.LU.64 R244, [R1+0x4b20] ;  /* 0x004b200001f47983 */ /* 0x000ea80000300a00 */
[----:B------:R-:W3:Y:S04]  /*80190*/  LDL.LU R54, [R1+0x4b18] ;  /* 0x004b180001367983 */ /* 0x000ee80000300800 */
[----:B------:R-:W-:Y:S04]  /*801a0*/  STL.64 [R1+0xa90], R248 ;  /* 0x000a90f801007387 */ /* 0x000fe80000100a00 */
[----:B------:R1:W-:Y:S04]  /*801b0*/  STL.64 [R1+0xa98], R250 ;  /* 0x000a98fa01007387 */ /* 0x0003e80000100a00 */
[----:B------:R-:W-:Y:S04]  /*801c0*/  LDS R233, [R3+0x8a000] ;  /* 0x08a0000003e97984 */ /* 0x000fe80000000800 */
[----:B------:R-:W4:Y:S04]  /*801d0*/  LDS R235, [R3+0x8b000] ;  /* 0x08b0000003eb7984 */ /* 0x000f280000000800 */
[----:B-1----:R-:W2:Y:S04]  /*801e0*/  LDL.LU.64 R250, [R1+0x4b10] ;  /* 0x004b100001fa7983 */ /* 0x002ea80000300a00 */
[----:B------:R-:W2:Y:S04]  /*801f0*/  LDL.LU.64 R248, [R1+0x4b08] ;  /* 0x004b080001f87983 */ /* 0x000ea80000300a00 */
        /* <DEDUP_REMOVED lines=12> */
[C---:B-1----:R-:W-:Y:S02]  /*802c0*/  HMMA.1688.F32.TF32 R104, R240.reuse, R92, R112 ;  /* 0x0000005cf068723c */ /* 0x042fe40000081070 */
[----:B------:R-:W-:Y:S04]  /*802d0*/  STL.64 [R1+0xac0], R120 ;  /* 0x000ac07801007387 */ /* 0x000fe80000100a00 */
[----:B------:R-:W-:Y:S02]  /*802e0*/  STL.64 [R1+0xac8], R122 ;  /* 0x000ac87a01007387 */ /* 0x000fe40000100a00 */
[C---:B------:R-:W-:Y:S02]  /*802f0*/  HMMA.1688.F32.TF32 R112, R240.reuse, R88, R108 ;  /* 0x00000058f070723c */ /* 0x040fe4000008106c */
[----:B------:R-:W-:Y:S04]  /*80300*/  STL.64 [R1+0xad0], R116 ;  /* 0x000ad07401007387 */ /* 0x000fe80000100a00 */
[----:B------:R-:W-:Y:S02]  /*80310*/  STL.64 [R1+0xad8], R118 ;  /* 0x000ad87601007387 */ /* 0x000fe40000100a00 */
[C---:B------:R-:W-:Y:S07]  /*80320*/  HMMA.1688.F32.TF32 R108, R240.reuse, R84, R144 ;  /* 0x00000054f06c723c */ /* 0x040fee0000081090 */
[----:B------:R-:W-:Y:S01]  /*80330*/  STL.64 [R1+0xaf0], R104 ;  /* 0x000af06801007387 */ /* 0x000fe20000100a00 */
[C---:B------:R-:W-:Y:S03]  /*80340*/  HMMA.1688.F32.TF32 R96, R240.reuse, R76, R96 ;  /* 0x0000004cf060723c */ /* 0x040fe60000081060 */
[----:B------:R1:W-:Y:S05]  /*80350*/  STL.64 [R1+0xaf8], R106 ;  /* 0x000af86a01007387 */ /* 0x0003ea0000100a00 */
[C---:B-1----:R-:W-:Y:S01]  /*80360*/  HMMA.1688.F32.TF32 R104, R240.reuse, R80, R140 ;  /* 0x00000050f068723c */ /* 0x042fe2000008108c */
[----:B------:R-:W-:Y:S04]  /*80370*/  STL.64 [R1+0xb10], R112 ;  /* 0x000b107001007387 */ /* 0x000fe80000100a00 */
[----:B------:R-:W-:Y:S04]  /*80380*/  STL.64 [R1+0xb18], R114 ;  /* 0x000b187201007387 */ /* 0x000fe80000100a00 */
[----:B------:R-:W-:Y:S04]  /*80390*/  STL.64 [R1+0xb40], R108 ;  /* 0x000b406c01007387 */ /* 0x000fe80000100a00 */
[----:B------:R1:W-:Y:S10]  /*803a0*/  STL.64 [R1+0xb48], R110 ;  /* 0x000b486e01007387 */ /* 0x0003f40000100a00 */
[----:B------:R-:W-:Y:S01]  /*803b0*/  STL.64 [R1+0xb60], R104 ;  /* 0x000b606801007387 */ /* 0x000fe20000100a00 */
[C---:B-1----:R-:W-:Y:S03]  /*803c0*/  HMMA.1688.F32.TF32 R108, R240.reuse, R64, R212 ;  /* 0x00000040f06c723c */ /* 0x042fe600000810d4 */
[----:B------:R1:W-:Y:S04]  /*803d0*/  STL.64 [R1+0xb68], R106 ;  /* 0x000b686a01007387 */ /* 0x0003e80000100a00 */
[----:B------:R-:W-:Y:S04]  /*803e0*/  STL.64 [R1+0xb80], R96 ;  /* 0x000b806001007387 */ /* 0x000fe80000100a00 */
[----:B------:R4:W-:Y:S01]  /*803f0*/  STL.64 [R1+0xb88], R98 ;  /* 0x000b886201007387 */ /* 0x0009e20000100a00 */
[C---:B-1----:R-:W-:Y:S08]  /*80400*/  HMMA.1688.F32.TF32 R104, R240.reuse, R60, R68 ;  /* 0x0000003cf068723c */ /* 0x042ff00000081044 */
[C---:B----4-:R-:W-:Y:S08]  /*80410*/  HMMA.1688.F32.TF32 R96, R240.reuse, R56, R28 ;  /* 0x00000038f060723c */ /* 0x050ff0000008101c */
        /* <DEDUP_REMOVED lines=15> */
[----:B------:R4:W-:Y:S04]  /*80510*/  STL.64 [R1+0xc68], R26 ;  /* 0x000c681a01007387 */ /* 0x0009e80000100a00 */
[----:B------:R1:W-:Y:S04]  /*80520*/  STL.64 [R1+0xcd0], R20 ;  /* 0x000cd01401007387 */ /* 0x0003e80000100a00 */
[----:B------:R1:W-:Y:S04]  /*80530*/  STL.64 [R1+0xcd8], R22 ;  /* 0x000cd81601007387 */ /* 0x0003e80000100a00 */
[----:B------:R2:W-:Y:S04]  /*80540*/  STL.64 [R1+0xc50], R16 ;  /* 0x000c501001007387 */ /* 0x0005e80000100a00 */
[----:B------:R2:W-:Y:S04]  /*80550*/  STL.64 [R1+0xc58], R18 ;  /* 0x000c581201007387 */ /* 0x0005e80000100a00 */
[----:B-1----:R-:W3:Y:S04]  /*80560*/  LDL.LU R24, [R1+0x2c0] ;  /* 0x0002c00001187983 */ /* 0x002ee80000300800 */
[----:B------:R1:W-:Y:S04]  /*80570*/  STL.64 [R1+0xa20], R12 ;  /* 0x000a200c01007387 */ /* 0x0003e80000100a00 */
[----:B------:R1:W-:Y:S04]  /*80580*/  STL.64 [R1+0xa28], R14 ;  /* 0x000a280e01007387 */ /* 0x0003e80000100a00 */
[----:B------:R1:W-:Y:S04]  /*80590*/  STL.64 [R1+0xa10], R8 ;  /* 0x000a100801007387 */ /* 0x0003e80000100a00 */
[----:B------:R1:W-:Y:S04]  /*805a0*/  STL.64 [R1+0xa18], R10 ;  /* 0x000a180a01007387 */ /* 0x0003e80000100a00 */
[----:B------:R-:W3:Y:S04]  /*805b0*/  LDL.LU R25, [R1+0x2c4] ;  /* 0x0002c40001197983 */ /* 0x000ee80000300800 */
[----:B----4-:R-:W4:Y:S04]  /*805c0*/  LDL.LU R26, [R1+0x2c8] ;  /* 0x0002c800011a7983 */ /* 0x010f280000300800 */
[----:B------:R-:W4:Y:S04]  /*805d0*/  LDL.LU R27, [R1+0x2cc] ;  /* 0x0002cc00011b7983 */ /* 0x000f280000300800 */
        /* <DEDUP_REMOVED lines=40> */
[----:B------:R-:W-:Y:S04]  /*80860*/  LDS R240, [R252+0x8a080] ;  /* 0x08a08000fcf07984 */ /* 0x000fe80000000800 */
[----:B------:R-:W-:Y:S04]  /*80870*/  LDS R242, [R252+0x8b080] ;  /* 0x08b08000fcf27984 */ /* 0x000fe80000000800 */
[----:B------:R-:W-:Y:S04]  /*80880*/  LDS R241, [R3+0x8a080] ;  /* 0x08a0800003f17984 */ /* 0x000fe80000000800 */
[----:B------:R-:W-:Y:S01]  /*80890*/  LDS R243, [R3+0x8b080] ;  /* 0x08b0800003f37984 */ /* 0x000fe20000000800 */
[C---:B---3--:R-:W-:Y:S08]  /*808a0*/  HMMA.1688.F32.TF32 R104, R236.reuse, R92, R212 ;  /* 0x0000005cec68723c */ /* 0x048ff000000810d4 */
[C---:B----4-:R-:W-:Y:S08]  /*808b0*/  HMMA.1688.F32.TF32 R108, R236.reuse, R216, R96 ;  /* 0x000000d8ec6c723c */ /* 0x050ff00000081060 */
[C---:B------:R-:W-:Y:S11]  /*808c0*/  HMMA.1688.F32.TF32 R96, R236.reuse, R88, R184 ;  /* 0x00000058ec60723c */ /* 0x040ff600000810b8 */
[----:B------:R-:W-:Y:S04]  /*808d0*/  @!UPT UIADD3 URZ, URZ, URZ, URZ ;  /* 0x0000003f3f3ff290 */ /* 0x000fe8000fffe03f */
[----:B------:R-:W-:Y:S04]  /*808e0*/  STL.64 [R1+0xa00], R108 ;  /* 0x000a006c01007387 */ /* 0x000fe80000100a00 */
[----:B------:R-:W-:Y:S04]  /*808f0*/  STL.64 [R1+0xa08], R110 ;  /* 0x000a086e01007387 */ /* 0x000fe80000100a00 */
[----:B------:R-:W3:Y:S04]  /*80900*/  LDL.LU R184, [R1+0x100] ;  /* 0x0001000001b87983 */ /* 0x000ee80000300800 */
[----:B------:R-:W-:Y:S04]  /*80910*/  STL.64 [R1+0x9e0], R104 ;  /* 0x0009e06801007387 */ /* 0x000fe80000100a00 */
[----:B------:R-:W-:Y:S04]  /*80920*/  STL.64 [R1+0x9e8], R106 ;  /* 0x0009e86a01007387 */ /* 0x000fe80000100a00 */
[----:B------:R-:W-:Y:S04]  /*80930*/  STL.64 [R1+0x9c0], R96 ;  /* 0x0009c06001007387 */ /* 0x000fe80000100a00 */
[----:B------:R1:W-:Y:S04]  /*80940*/  STL.64 [R1+0x9c8], R98 ;  /* 0x0009c86201007387 */ /* 0x0003e80000100a00 */
[----:B------:R-:W3:Y:S04]  /*80950*/  LDL.LU R185, [R1+0x104] ;  /* 0x0001040001b97983 */ /* 0x000ee80000300800 */
[----:B------:R-:W3:Y:S01]  /*80960*/  LDL.LU R186, [R1+0x108] ;  /* 0x0001080001ba7983 */ /* 0x000ee20000300800 */
[C---:B-1----:R-:W-:Y:S03]  /*80970*/  HMMA.1688.F32.TF32 R96, R236.reuse, R84, R20 ;  /* 0x00000054ec60723c */ /* 0x042fe60000081014 */
[----:B------:R-:W3:Y:S04]  /*80980*/  LDL.LU R187, [R1+0x10c] ;  /* 0x00010c0001bb7983 */ /* 0x000ee80000300800 */
[----:B------:R-:W4:Y:S11]  /*80990*/  LDL.LU R20, [R1+0x80] ;  /* 0x0000800001147983 */ /* 0x000f360000300800 */
[----:B------:R-:W-:Y:S05]  /*809a0*/  @!UPT UIADD3 URZ, URZ, URZ, URZ ;  /* 0x0000003f3f3ff290 */ /* 0x000fea000fffe03f */
[----:B------:R-:W-:Y:S04]  /*809b0*/  STL.64 [R1+0x9a0], R96 ;  /* 0x0009a06001007387 */ /* 0x000fe80000100a00 */
[----:B------:R2:W-:Y:S04]  /*809c0*/  STL.64 [R1+0x9a8], R98 ;  /* 0x0009a86201007387 */ /* 0x0005e80000100a00 */
[----:B------:R-:W4:Y:S04]  /*809d0*/  LDL.LU R21, [R1+0x84] ;  /* 0x0000840001157983 */ /* 0x000f280000300800 */
[----:B------:R-:W4:Y:S01]  /*809e0*/  LDL.LU R22, [R1+0x88] ;  /* 0x0000880001167983 */ /* 0x000f220000300800 */
[C---:B--2---:R-:W-:Y:S03]  /*809f0*/  HMMA.1688.F32.TF32 R96, R236.reuse, R80, R16 ;  /* 0x00000050ec60723c */ /* 0x044fe60000081010 */
[----:B------:R-:W4:Y:S04]  /*80a00*/  LDL.LU R23, [R1+0x8c] ;  /* 0x00008c0001177983 */ /* 0x000f280000300800 */
[----:B------:R-:W2:Y:S11]  /*80a10*/  LDL.LU R16, [R1+0x20] ;  /* 0x0000200001107983 */ /* 0x000eb60000300800 */
[----:B------:R-:W-:Y:S05]  /*80a20*/  @!UPT UIADD3 URZ, URZ, URZ, URZ ;  /* 0x0000003f3f3ff290 */ /* 0x000fea000fffe03f */
[----:B------:R-:W-:Y:S04]  /*80a30*/  STL.64 [R1+0x920], R96 ;  /* 0x0009206001007387 */ /* 0x000fe80000100a00 */
[----:B------:R1:W-:Y:S04]  /*80a40*/  STL.64 [R1+0x928], R98 ;  /* 0x0009286201007387 */ /* 0x0003e80000100a00 */
[----:B------:R-:W2:Y:S04]  /*80a50*/  LDL.LU R17, [R1+0x24] ;  /* 0x0000240001117983 */ /* 0x000ea80000300800 */
[----:B------:R-:W2:Y:S01]  /*80a60*/  LDL.LU R18, [R1+0x28] ;  /* 0x0000280001127983 */ /* 0x000ea20000300800 */
[C---:B-1----:R-:W-:Y:S03]  /*80a70*/  HMMA.1688.F32.TF32 R96, R236.reuse, R76, R12 ;  /* 0x0000004cec60723c */ /* 0x042fe6000008100c */
[----:B------:R-:W2:Y:S04]  /*80a80*/  LDL.LU R19, [R1+0x2c] ;  /* 0x00002c0001137983 */ /* 0x000ea80000300800 */
[----:B------:R-:W2:Y:S11]  /*80a90*/  LDL.LU R12, [R1+0x10] ;  /* 0x00001000010c7983 */ /* 0x000eb60000300800 */
[----:B------:R-:W-:Y:S05]  /*80aa0*/  @!UPT UIADD3 URZ, URZ, URZ, URZ ;  /* 0x0000003f3f3ff290 */ /* 0x000fea000fffe03f */
[----:B------:R-:W-:Y:S04]  /*80ab0*/  STL.64 [R1+0x5f0], R96 ;  /* 0x0005f06001007387 */ /* 0x000fe80000100a00 */
[----:B------:R1:W-:Y:S01]  /*80ac0*/  STL.64 [R1+0x5f8], R98 ;  /* 0x0005f86201007387 */ /* 0x0003e20000100a00 */
[----:B------:R-:W-:Y:S01]  /*80ad0*/  MOV R14, R54 ;  /* 0x00000036000e7202 */ /* 0x000fe20000000f00 */
[----:B------:R-:W-:Y:S02]  /*80ae0*/  IMAD.MOV.U32 R15, RZ, RZ, R55 ;  /* 0x000000ffff0f7224 */ /* 0x000fe400078e0037 */
[----:B------:R-:W2:Y:S04]  /*80af0*/  LDL.LU R13, [R1+0x14] ;  /* 0x00001400010d7983 */ /* 0x000ea80000300800 */
[----:B------:R-:W2:Y:S01]  /*80b00*/  LDL.LU R54, [R1+0x4b04] ;  /* 0x004b040001367983 */ /* 0x000ea20000300800 */
[----:B-1----:R-:W-:Y:S03]  /*80b10*/  HMMA.1688.F32.TF32 R96, R236, R64, R8 ;  /* 0x00000040ec60723c */ /* 0x002fe60000081008 */
[----:B------:R-:W2:Y:S04]  /*80b20*/  LDL.LU R55, [R1+0x4b00] ;  /* 0x004b000001377983 */ /* 0x000ea80000300800 */
[----:B------:R-:W-:-:S02]  /*80b30*/  IMAD.MOV.U32 R8, RZ, RZ, R34 ;  /* 0x000000ffff087224 */ /* 0x000fc400078e0022 */
[----:B------:R-:W2:Y:S01]  /*80b40*/  LDL.LU R34, [R1+0x4afc] ;  /* 0x004afc0001227983 */ /* 0x000ea20000300800 */
[----:B------:R-:W-:Y:S11]  /*80b50*/  IMAD.MOV.U32 R9, RZ, RZ, R35 ;  /* 0x000000ffff097224 */ /* 0x000ff600078e0023 */
[----:B------:R-:W-:Y:S02]  /*80b60*/  @!UPT UIADD3 URZ, URZ, URZ, URZ ;  /* 0x0000003f3f3ff290 */ /* 0x000fe4000fffe03f */
[----:B------:R-:W-:Y:S04]  /*80b70*/  STL.64 [R1+0x320], R96 ;  /* 0x0003206001007387 */ /* 0x000fe80000100a00 */
[----:B------:R1:W-:Y:S04]  /*80b80*/  STL.64 [R1+0x328], R98 ;  /* 0x0003286201007387 */ /* 0x0003e80000100a00 */
[----:B------:R-:W2:Y:S01]  /*80b90*/  LDL.LU R35, [R1+0x4af8] ;  /* 0x004af80001237983 */ /* 0x000ea20000300800 */
[C---:B-1----:R-:W-:Y:S08]  /*80ba0*/  HMMA.1688.F32.TF32 R96, R236.reuse, R60, R68 ;  /* 0x0000003cec60723c */ /* 0x042ff00000081044 */
[C---:B------:R-:W-:Y:S08]  /*80bb0*/  HMMA.1688.F32.TF32 R68, R236.reuse, R56, R28 ;  /* 0x00000038ec44723c */ /* 0x040ff0000008101c */
[C---:B------:R-:W-:Y:S08]  /*80bc0*/  HMMA.1688.F32.TF32 R28, R236.reuse, R36, R24 ;  /* 0x00000024ec1c723c */ /* 0x040ff00000081018 */
[----:B------:R-:W-:Y:S01]  /*80bd0*/  HMMA.1688.F32.TF32 R24, R236, R40, R188 ;  /* 0x00000028ec18723c */ /* 0x000fe200000810bc */
[----:B------:R-:W-:Y:S01]  /*80be0*/  IMAD.MOV.U32 R11, RZ, RZ, R0 ;  /* 0x000000ffff0b7224 */ /* 0x000fe200078e0000 */
[----:B------:R-:W-:Y:S04]  /*80bf0*/  STL.64 [R1+0x300], R96 ;  /* 0x0003006001007387 */ /* 0x000fe80000100a00 */
[----:B------:R-:W-:Y:S04]  /*80c00*/  STL.64 [R1+0x308], R98 ;  /* 0x0003086201007387 */ /* 0x000fe80000100a00 */
[----:B------:R-:W-:Y:S04]  /*80c10*/  STL.64 [R1+0x2e0], R68 ;  /* 0x0002e04401007387 */ /* 0x000fe80000100a00 */
[----:B------:R-:W-:Y:S04]  /*80c20*/  STL.64 [R1+0x2e8], R70 ;  /* 0x0002e84601007387 */ /* 0x000fe80000100a00 */
[----:B------:R-:W-:Y:S06]  /*80c30*/  STL.64 [R1+0xd60], R28 ;  /* 0x000d601c01007387 */ /* 0x000fec0000100a00 */
[----:B------:R-:W-:Y:S01]  /*80c40*/  MOV R0, R24 ;  /* 0x0000001800007202 */ /* 0x000fe20000000f00 */
[----:B------:R-:W-:Y:S01]  /*80c50*/  STL.64 [R1+0xd68], R30 ;  /* 0x000d681e01007387 */ /* 0x000fe20000100a00 */
[----:B------:R-:W-:-:S02]  /*80c60*/  IMAD.MOV.U32 R217, RZ, RZ, R25 ;  /* 0x000000ffffd97224 */ /* 0x000fc400078e0019 */
[----:B------:R-:W-:Y:S01]  /*80c70*/  IMAD.MOV.U32 R216, RZ, RZ, R26 ;  /* 0x000000ffffd87224 */ /* 0x000fe200078e001a */
[----:B------:R1:W-:Y:S01]  /*80c80*/  STL [R1+0x48c0], R0 ;  /* 0x0048c00001007387 */ /* 0x0003e20000100800 */
[----:B------:R-:W-:-:S03]  /*80c90*/  IMAD.MOV.U32 R89, RZ, RZ, R27 ;  /* 0x000000ffff597224 */ /* 0x000fc600078e001b */
[----:B-1----:R-:W2:Y:S01]  /*80ca0*/  LDL R0, [R1+0xb34] ;  /* 0x000b340001007983 */ /* 0x002ea20000100800 */
[C---:B---3--:R-:W-:Y:S08]  /*80cb0*/  HMMA.1688.F32.TF32 R24, R236.reuse, R44, R184 ;  /* 0x0000002cec18723c */ /* 0x048ff000000810b8 */
[C---:B----4-:R-:W-:Y:S08]  /*80cc0*/  HMMA.1688.F32.TF32 R20, R236.reuse, R48, R20 ;  /* 0x00000030ec14723c */ /* 0x050ff00000081014 */
[----:B--2---:R-:W-:Y:S11]  /*80cd0*/  HMMA.1688.F32.TF32 R16, R236, R72, R16 ;  /* 0x00000048ec10723c */ /* 0x004ff60000081010 */
[----:B------:R-:W-:Y:S05]  /*80ce0*/  @!UPT UIADD3 URZ, URZ, URZ, URZ ;  /* 0x0000003f3f3ff290 */ /* 0x000fea000fffe03f */
[----:B------:R-:W-:Y:S01]  /*80cf0*/  IMAD.MOV.U32 R37, RZ, RZ, R20 ;  /* 0x000000ffff257224 */ /* 0x000fe200078e0014 */
[----:B------:R-:W-:Y:S07]  /*80d00*/  HMMA.1688.F32.TF32 R12, R232, R34, R12 ;  /* 0x00000022e80c723c */ /* 0x000fee000008100c */
[----:B------:R-:W-:Y:S01]  /*80d10*/  MOV R60, R16 ;  /* 0x00000010003c7202 */ /* 0x000fe20000000f00 */
[----:B------:R-:W-:Y:S01]  /*80d20*/  IMAD.MOV.U32 R57, RZ, RZ, R17 ;  /* 0x000000ffff397224 */ /* 0x000fe200078e0011 */
[----:B------:R-:W-:Y:S01]  /*80d30*/  MOV R64, R26 ;  /* 0x0000001a00407202 */ /* 0x000fe20000000f00 */
[----:B------:R-:W-:-:S02]  /*80d40*/  IMAD.MOV.U32 R16, RZ, RZ, R43 ;  /* 0x000000ffff107224 */ /* 0x000fc400078e002b */
[----:B------:R-:W-:Y:S01]  /*80d50*/  IMAD.MOV.U32 R188, RZ, RZ, R78 ;  /* 0x000000ffffbc7224 */ /* 0x000fe200078e004e */
[----:B------:R-:W-:Y:S01]  /*80d60*/  MOV R190, R219 ;  /* 0x000000db00be7202 */ /* 0x000fe20000000f00 */
[----:B------:R-:W-:Y:S01]  /*80d70*/  IMAD.MOV.U32 R41, RZ, RZ, R18 ;  /* 0x000000ffff297224 */ /* 0x000fe200078e0012 */
[----:B------:R-:W-:Y:S01]  /*80d80*/  MOV R18, R47 ;  /* 0x0000002f00127202 */ /* 0x000fe20000000f00 */
[----:B------:R-:W-:Y:S01]  /*80d90*/  IMAD.MOV.U32 R17, RZ, RZ, R42 ;  /* 0x000000ffff117224 */ /* 0x000fe200078e002a */
[----:B------:R-:W-:Y:S01]  /*80da0*/  LDS R236, [R103+0x8a000] ;  /* 0x08a0000067ec7984 */ /* 0x000fe20000000800 */
[----:B------:R-:W-:Y:S02]  /*80db0*/  IMAD.MOV.U32 R40, RZ, RZ, R19 ;  /* 0x000000ffff287224 */ /* 0x000fe400078e0013 */
[----:B------:R-:W-:Y:S01]  /*80dc0*/  IMAD.MOV.U32 R19, RZ, RZ, R46 ;  /* 0x000000ffff137224 */ /* 0x000fe200078e002e */
[----:B------:R-:W-:Y:S03]  /*80dd0*/  LDS R238, [R103+0x8b000] ;  /* 0x08b0000067ee7984 */ /* 0x000fe60000000800 */
[----:B------:R-:W-:Y:S01]  /*80de0*/  IMAD.MOV.U32 R56, RZ, RZ, R12 ;  /* 0x000000ffff387224 */ /* 0x000fe200078e000c */
[----:B------:R-:W-:Y:S01]  /*80df0*/  MOV R12, R67 ;  /* 0x00000043000c7202 */ /* 0x000fe20000000f00 */
[----:B------:R-:W-:Y:S01]  /*80e00*/  IMAD.MOV.U32 R53, RZ, RZ, R13 ;  /* 0x000000ffff357224 */ /* 0x000fe200078e000d */
[----:B------:R-:W-:Y:S01]  /*80e10*/  MOV R45, R14 ;  /* 0x0000000e002d7202 */ /* 0x000fe20000000f00 */
[----:B------:R-:W2:Y:S01]  /*80e20*/  LDL.LU R67, [R1+0x4af4] ;  /* 0x004af40001437983 */ /* 0x000ea20000300800 */
[----:B------:R-:W-:-:S02]  /*80e30*/  IMAD.MOV.U32 R13, RZ, RZ, R66 ;  /* 0x000000ffff0d7224 */ /* 0x000fc400078e0042 */
[----:B------:R-:W-:Y:S01]  /*80e40*/  IMAD.MOV.U32 R44, RZ, RZ, R15 ;  /* 0x000000ffff2c7224 */ /* 0x000fe200078e000f */
[----:B------:R-:W3:Y:S01]  /*80e50*/  LDL.LU R66, [R1+0x4af0] ;  /* 0x004af00001427983 */ /* 0x000ee20000300800 */
[----:B------:R-:W-:Y:S02]  /*80e60*/  IMAD.MOV.U32 R14, RZ, RZ, R63 ;  /* 0x000000ffff0e7224 */ /* 0x000fe400078e003f */
[----:B------:R-:W-:Y:S01]  /*80e70*/  IMAD.MOV.U32 R15, RZ, RZ, R62 ;  /* 0x000000ffff0f7224 */ /* 0x000fe200078e003e */
[----:B------:R-:W4:Y:S04]  /*80e80*/  LDL.LU R63, [R1+0x4aec] ;  /* 0x004aec00013f7983 */ /* 0x000f280000300800 */
        /* <DEDUP_REMOVED lines=9> */
[----:B------:R-:W-:Y:S02]  /*80f20*/  IMAD.MOV.U32 R32, RZ, RZ, R23 ;  /* 0x000000ffff207224 */ /* 0x000fe400078e0017 */
[----:B------:R-:W-:Y:S01]  /*80f30*/  IMAD.MOV.U32 R22, RZ, RZ, R39 ;  /* 0x000000ffff167224 */ /* 0x000fe200078e0027 */
[----:B------:R-:W4:Y:S01]  /*80f40*/  LDL.LU R59, [R1+0x4ad4] ;  /* 0x004ad400013b7983 */ /* 0x000f220000300800 */
[----:B------:R-:W-:-:S03]  /*80f50*/  IMAD.MOV.U32 R23, RZ, RZ, R38 ;  /* 0x000000ffff177224 */ /* 0x000fc600078e0026 */
[----:B------:R-:W4:Y:S04]  /*80f60*/  LDL.LU R58, [R1+0x4ad0] ;  /* 0x004ad000013a7983 */ /* 0x000f280000300800 */
[----:B------:R-:W4:Y:S04]  /*80f70*/  LDL.LU R39, [R1+0x4acc] ;  /* 0x004acc0001277983 */ /* 0x000f280000300800 */
[----:B------:R-:W4:Y:S01]  /*80f80*/  LDL.LU R38, [R1+0x4ac8] ;  /* 0x004ac80001267983 */ /* 0x000f220000300800 */
[----:B------:R-:W-:Y:S01]  /*80f90*/  IMAD.MOV.U32 R88, RZ, RZ, R24 ;  /* 0x000000ffff587224 */ /* 0x000fe200078e0018 */
[----:B------:R-:W-:Y:S01]  /*80fa0*/  MOV R24, R248 ;  /* 0x000000f800187202 */ /* 0x000fe20000000f00 */
[----:B------:R-:W-:Y:S01]  /*80fb0*/  IMAD.MOV.U32 R65, RZ, RZ, R25 ;  /* 0x000000ffff417224 */ /* 0x000fe200078e0019 */
[----:B------:R-:W4:Y:S01]  /*80fc0*/  LDL.LU R248, [R1+0x4ac4] ;  /* 0x004ac40001f87983 */ /* 0x000f220000300800 */
[----:B------:R-:W-:-:S02]  /*80fd0*/  IMAD.MOV.U32 R25, RZ, RZ, R249 ;  /* 0x000000ffff197224 */ /* 0x000fc400078e00f9 */
[----:B------:R-:W-:Y:S01]  /*80fe0*/  IMAD.MOV.U32 R61, RZ, RZ, R27 ;  /* 0x000000ffff3d7224 */ /* 0x000fe200078e001b */
[----:B------:R-:W4:Y:S01]  /*80ff0*/  LDL.LU R249, [R1+0x4ac0] ;  /* 0x004ac00001f97983 */ /* 0x000f220000300800 */
[----:B------:R-:W-:Y:S02]  /*81000*/  IMAD.MOV.U32 R26, RZ, RZ, R250 ;  /* 0x000000ffff1a7224 */ /* 0x000fe400078e00fa */
[----:B------:R-:W-:Y:S01]  /*81010*/  IMAD.MOV.U32 R27, RZ, RZ, R251 ;  /* 0x000000ffff1b7224 */ /* 0x000fe200078e00fb */
[----:B------:R-:W4:Y:S04]  /*81020*/  LDL.LU R250, [R1+0x4abc] ;  /* 0x004abc0001fa7983 */ /* 0x000f280000300800 */
[----:B------:R-:W4:Y:S04]  /*81030*/  LDL.LU R251, [R1+0x4ab8] ;  /* 0x004ab80001fb7983 */ /* 0x000f280000300800 */
[----:B------:R-:W4:Y:S04]  /*81040*/  LDL.LU R96, [R1+0x70] ;  /* 0x0000700001607983 */ /* 0x000f280000300800 */
[----:B------:R-:W4:Y:S04]  /*81050*/  LDL.LU R97, [R1+0x74] ;  /* 0x0000740001617983 */ /* 0x000f280000300800 */
[----:B------:R-:W4:Y:S04]  /*81060*/  LDL.LU R98, [R1+0x78] ;  /* 0x0000780001627983 */ /* 0x000f280000300800 */
[----:B------:R-:W4:Y:S01]  /*81070*/  LDL.LU R99, [R1+0x7c] ;  /* 0x00007c0001637983 */ /* 0x000f220000300800 */
[----:B------:R-:W-:-:S02]  /*81080*/  IMAD.MOV.U32 R189, RZ, RZ, R218 ;  /* 0x000000ffffbd7224 */ /* 0x000fc400078e00da */
[----:B------:R-:W-:Y:S01]  /*81090*/  IMAD.MOV.U32 R10, RZ, RZ, R2 ;  /* 0x000000ffff0a7224 */ /* 0x000fe200078e0002 */
[----:B------:R-:W-:Y:S01]  /*810a0*/  LDS R237, [R0+0x8a000] ;  /* 0x08a0000000ed7984 */ /* 0x000fe20000000800 */
[----:B------:R-:W-:Y:S02]  /*810b0*/  IMAD.MOV.U32 R191, RZ, RZ, R79 ;  /* 0x000000ffffbf7224 */ /* 0x000fe400078e004f */
[----:B------:R-:W-:Y:S01]  /*810c0*/  IMAD.MOV.U32 R184, RZ, RZ, R82 ;  /* 0x000000ffffb87224 */ /* 0x000fe200078e0052 */
[----:B------:R-:W1:Y:S01]  /*810d0*/  LDS R239, [R0+0x8b000] ;  /* 0x08b0000000ef7984 */ /* 0x000e620000000800 */
[----:B--2---:R-:W-:Y:S02]  /*810e0*/  IMAD.MOV.U32 R31, RZ, RZ, R67 ;  /* 0x000000ffff1f7224 */ /* 0x004fe400078e0043 */
[----:B---3--:R-:W-:Y:S02]  /*810f0*/  IMAD.MOV.U32 R30, RZ, RZ, R66 ;  /* 0x000000ffff1e7224 */ /* 0x008fe400078e0042 */
[----:B----4-:R-:W-:-:S02]  /*81100*/  IMAD.MOV.U32 R29, RZ, RZ, R63 ;  /* 0x000000ffff1d7224 */ /* 0x010fc400078e003f */
[----:B------:R-:W-:Y:S01]  /*81110*/  IMAD.MOV.U32 R71, RZ, RZ, R43 ;  /* 0x000000ffff477224 */ /* 0x000fe200078e002b */
[----:B------:R-:W-:Y:S01]  /*81120*/  MOV R70, R42 ;  /* 0x0000002a00467202 */ /* 0x000fe20000000f00 */
[----:B------:R-:W-:Y:S02]  /*81130*/  IMAD.MOV.U32 R69, RZ, RZ, R47 ;  /* 0x000000ffff457224 */ /* 0x000fe400078e002f */
[----:B------:R-:W-:Y:S02]  /*81140*/  IMAD.MOV.U32 R68, RZ, RZ, R46 ;  /* 0x000000ffff447224 */ /* 0x000fe400078e002e */
[----:B------:R-:W2:Y:S04]  /*81150*/  LDL.LU R46, [R1+0x4ab4] ;  /* 0x004ab400012e7983 */ /* 0x000ea80000300800 */
[----:B------:R-:W2:Y:S04]  /*81160*/  LDL.LU R47, [R1+0x4ab0] ;  /* 0x004ab000012f7983 */ /* 0x000ea80000300800 */
[----:B------:R-:W3:Y:S01]  /*81170*/  LDL.LU R42, [R1+0x4aac] ;  /* 0x004aac00012a7983 */ /* 0x000ee20000300800 */
[----:B------:R-:W-:-:S02]  /*81180*/  IMAD.MOV.U32 R214, RZ, RZ, R58 ;  /* 0x000000ffffd67224 */ /* 0x000fc400078e003a */
[----:B------:R-:W-:Y:S01]  /*81190*/  IMAD.MOV.U32 R213, RZ, RZ, R39 ;  /* 0x000000ffffd57224 */ /* 0x000fe200078e0027 */
[----:B------:R-:W3:Y:S01]  /*811a0*/  LDL.LU R43, [R1+0x4aa8] ;  /* 0x004aa800012b7983 */ /* 0x000ee20000300800 */
[----:B------:R-:W-:-:S03]  /*811b0*/  IMAD.MOV.U32 R212, RZ, RZ, R38 ;  /* 0x000000ffffd47224 */ /* 0x000fc600078e0026 */
[----:B------:R-:W4:Y:S01]  /*811c0*/  LDL.LU R38, [R1+0x4aa4] ;  /* 0x004aa40001267983 */ /* 0x000f220000300800 */
[----:B------:R-:W-:Y:S01]  /*811d0*/  IMAD.MOV.U32 R215, RZ, RZ, R59 ;  /* 0x000000ffffd77224 */ /* 0x000fe200078e003b */
[----:B------:R-:W-:Y:S02]  /*811e0*/  MOV R28, R62 ;  /* 0x0000003e001c7202 */ /* 0x000fe40000000f00 */
        /* <DEDUP_REMOVED lines=10> */
[----:B------:R-:W-:Y:S01]  /*81290*/  HMMA.1688.F32.TF32 R8, R232, R54, R8 ;  /* 0x00000036e808723c */ /* 0x000fe20000081008 */
[----:B------:R-:W-:-:S02]  /*812a0*/  IMAD.MOV.U32 R185, RZ, RZ, R83 ;  /* 0x000000ffffb97224 */ /* 0x000fc400078e0053 */
[----:B------:R-:W3:Y:S01]  /*812b0*/  LDL.LU R79, [R1+0x4a78] ;  /* 0x004a7800014f7983 */ /* 0x000ee20000300800 */
[----:B------:R-:W-:-:S03]  /*812c0*/  IMAD.MOV.U32 R186, RZ, RZ, R94 ;  /* 0x000000ffffba7224 */ /* 0x000fc600078e005e */
[----:B------:R-:W3:Y:S01]  /*812d0*/  LDL.LU R82, [R1+0x4a74] ;  /* 0x004a740001527983 */ /* 0x000ee20000300800 */
[----:B------:R-:W-:-:S03]  /*812e0*/  IMAD.MOV.U32 R187, RZ, RZ, R95 ;  /* 0x000000ffffbb7224 */ /* 0x000fc600078e005f */
[----:B------:R-:W3:Y:S04]  /*812f0*/  LDL.LU R83, [R1+0x4a70] ;  /* 0x004a700001537983 */ /* 0x000ee80000300800 */
[----:B------:R-:W3:Y:S04]  /*81300*/  LDL.LU R94, [R1+0x4a6c] ;  /* 0x004a6c00015e7983 */ /* 0x000ee80000300800 */
[----:B------:R-:W3:Y:S05]  /*81310*/  LDL.LU R95, [R1+0x4a68] ;  /* 0x004a6800015f7983 */ /* 0x000eea0000300800 */
[----:B------:R-:W-:-:S02]  /*81320*/  IMAD.MOV.U32 R52, RZ, RZ, R8 ;  /* 0x000000ffff347224 */ /* 0x000fc400078e0008 */
[----:B------:R-:W-:Y:S02]  /*81330*/  IMAD.MOV.U32 R49, RZ, RZ, R9 ;  /* 0x000000ffff317224 */ /* 0x000fe400078e0009 */
[----:B------:R-:W-:Y:S02]  /*81340*/  IMAD.MOV.U32 R48, RZ, RZ, R10 ;  /* 0x000000ffff307224 */ /* 0x000fe400078e000a */
[----:B------:R-:W-:Y:S02]  /*81350*/  IMAD.MOV.U32 R2, RZ, RZ, R11 ;  /* 0x000000ffff027224 */ /* 0x000fe400078e000b */
[----:B--2---:R-:W-:Y:S11]  /*81360*/  HMMA.1688.F32.TF32 R8, R232, R218, R248 ;  /* 0x000000dae808723c */ /* 0x004ff600000810f8 */
[----:B------:R-:W-:Y:S11]  /*81370*/  @!UPT UIADD3 URZ, URZ, URZ, URZ ;  /* 0x0000003f3f3ff290 */ /* 0x000ff6000fffe03f */
[----:B------:R-:W-:Y:S02]  /*81380*/  @!UPT UIADD3 URZ, URZ, URZ, URZ ;  /* 0x0000003f3f3ff290 */ /* 0x000fe4000fffe03f */
[----:B------:R-:W-:Y:S01]  /*81390*/  MOV R85, R8 ;  /* 0x0000000800557202 */ /* 0x000fe20000000f00 */
[----:B------:R-:W-:Y:S02]  /*813a0*/  IMAD.MOV.U32 R84, RZ, RZ, R9 ;  /* 0x000000ffff547224 */ /* 0x000fe400078e0009 */
[----:B------:R-:W-:Y:S02]  /*813b0*/  IMAD.MOV.U32 R8, RZ, RZ, R86 ;  /* 0x000000ffff087224 */ /* 0x000fe400078e0056 */
[----:B------:R-:W-:Y:S01]  /*813c0*/  IMAD.MOV.U32 R81, RZ, RZ, R10 ;  /* 0x000000ffff517224 */ /* 0x000fe200078e000a */
[----:B------:R-:W2:Y:S01]  /*813d0*/  LDL.LU R86, [R1+0x4a64] ;  /* 0x004a640001567983 */ /* 0x000ea20000300800 */
[----:B------:R-:W-:Y:S01]  /*813e0*/  IMAD.MOV.U32 R9, RZ, RZ, R90 ;  /* 0x000000ffff097224 */ /* 0x000fe200078e005a */
[----:B------:R-:W-:Y:S02]  /*813f0*/  MOV R10, R91 ;  /* 0x0000005b000a7202 */ /* 0x000fe40000000f00 */
[----:B------:R-:W2:Y:S04]  /*81400*/  LDL.LU R90, [R1+0x4a60] ;  /* 0x004a6000015a7983 */ /* 0x000ea80000300800 */
[----:B------:R-:W2:Y:S01]  /*81410*/  LDL.LU R91, [R1+0x4a5c] ;  /* 0x004a5c00015b7983 */ /* 0x000ea20000300800 */
[----:B------:R-:W-:-:S02]  /*81420*/  IMAD.MOV.U32 R80, RZ, RZ, R11 ;  /* 0x000000ffff507224 */ /* 0x000fc400078e000b */
[----:B------:R-:W-:Y:S02]  /*81430*/  IMAD.MOV.U32 R11, RZ, RZ, R87 ;  /* 0x000000ffff0b7224 */ /* 0x000fe400078e0057 */
[----:B------:R-:W2:Y:S01]  /*81440*/  LDL.LU R87, [R1+0x4a58] ;  /* 0x004a580001577983 */ /* 0x000ea20000300800 */
[C---:B---3--:R-:W-:Y:S11]  /*81450*/  HMMA.1688.F32.TF32 R96, R232.reuse, R94, R96 ;  /* 0x0000005ee860723c */ /* 0x048ff60000081060 */
[----:B------:R-:W-:Y:S11]  /*81460*/  @!UPT UIADD3 URZ, URZ, URZ, URZ ;  /* 0x0000003f3f3ff290 */ /* 0x000ff6000fffe03f */
[----:B------:R-:W-:Y:S02]  /*81470*/  @!UPT UIADD3 URZ, URZ, URZ, URZ ;  /* 0x0000003f3f3ff290 */ /* 0x000fe4000fffe03f */
[----:B------:R-:W-:Y:S02]  /*81480*/  IMAD.MOV.U32 R77, RZ, RZ, R96 ;  /* 0x000000ffff4d7224 */ /* 0x000fe400078e0060 */
[----:B------:R-:W-:Y:S02]  /*81490*/  IMAD.MOV.U32 R76, RZ, RZ, R97 ;  /* 0x000000ffff4c7224 */ /* 0x000fe400078e0061 */
[----:B------:R-:W-:Y:S02]  /*814a0*/  IMAD.MOV.U32 R73, RZ, RZ, R98 ;  /* 0x000000ffff497224 */ /* 0x000fe400078e0062 */
[----:B------:R-:W-:Y:S01]  /*814b0*/  IMAD.MOV.U32 R72, RZ, RZ, R99 ;  /* 0x000000ffff487224 */ /* 0x000fe200078e0063 */
[C---:B----4-:R-:W-:Y:S08]  /*814c0*/  HMMA.1688.F32.TF32 R20, R232.reuse, R38, R20 ;  /* 0x00000026e814723c */ /* 0x050ff00000081014 */
[C---:B------:R-:W-:Y:S08]  /*814d0*/  HMMA.1688.F32.TF32 R16, R232.reuse, R42, R16 ;  /* 0x0000002ae810723c */ /* 0x040ff00000081010 */
[----:B------:R-:W-:Y:S01]  /*814e0*/  HMMA.1688.F32.TF32 R12, R232, R46, R12 ;  /* 0x0000002ee80c723c */ /* 0x000fe2000008100c */
[----:B------:R-:W-:-:S02]  /*814f0*/  IMAD.MOV.U32 R250, RZ, RZ, R74 ;  /* 0x000000fffffa7224 */ /* 0x000fc400078e004a */
[----:B------:R-:W-:-:S05]  /*81500*/  IMAD.MOV.U32 R251, RZ, RZ, R75 ;  /* 0x000000fffffb7224 */ /* 0x000fca00078e004b */
[C---:B--2---:R-:W-:Y:S11]  /*81510*/  HMMA.1688.F32.TF32 R96, R232.reuse, R90, R212 ;  /* 0x0000005ae860723c */ /* 0x044ff600000810d4 */
[----:B------:R-:W-:Y:S11]  /*81520*/  @!UPT UIADD3 URZ, URZ, URZ, URZ ;  /* 0x0000003f3f3ff290 */ /* 0x000ff6000fffe03f */
[----:B------:R-:W-:Y:S01]  /*81530*/  @!UPT UIADD3 URZ, URZ, URZ, URZ ;  /* 0x0000003f3f3ff290 */ /* 0x000fe2000fffe03f */
[----:B------:R2:W-:Y:S01]  /*81540*/  STL.64 [R1+0xfe0], R96 ;  /* 0x000fe06001007387 */ /* 0x0005e20000100a00 */
[----:B------:R-:W-:Y:S01]  /*81550*/  MOV R93, R98 ;  /* 0x00000062005d7202 */ /* 0x000fe20000000f00 */
[----:B------:R-:W-:Y:S02]  /*81560*/  IMAD.MOV.U32 R92, RZ, RZ, R99 ;  /* 0x000000ffff5c7224 */ /* 0x000fe400078e0063 */
        /* <DEDUP_REMOVED lines=13> */
[----:B---3--:R-:W-:Y:S01]  /*81640*/  HMMA.1688.F32.TF32 R24, R232, R58, R184 ;  /* 0x0000003ae818723c */ /* 0x008fe200000810b8 */
[----:B------:R-:W-:-:S02]  /*81650*/  IMAD.MOV.U32 R245, RZ, RZ, R50 ;  /* 0x000000fffff57224 */ /* 0x000fc400078e0032 */
[----:B------:R-:W-:Y:S11]  /*81660*/  IMAD.MOV.U32 R246, RZ, RZ, R51 ;  /* 0x000000fffff67224 */ /* 0x000ff600078e0033 */
[----:B------:R-:W-:Y:S01]  /*81670*/  @!UPT UIADD3 URZ, URZ, URZ, URZ ;  /* 0x0000003f3f3ff290 */ /* 0x000fe2000fffe03f */
        /* <DEDUP_REMOVED lines=13> */
[----:B------:R-:W4:Y:S04]  /*81750*/  LDL.LU R247, [R1+0x12c] ;  /* 0x00012c0001f77983 */ /* 0x000f280000300800 */
[----:B------:R-:W4:Y:S04]  /*81760*/  LDL.LU R248, [R1+0x110] ;  /* 0x0001100001f87983 */ /* 0x000f280000300800 */
[----:B------:R-:W4:Y:S04]  /*81770*/  LDL.LU R249, [R1+0x114] ;  /* 0x0001140001f97983 */ /* 0x000f280000300800 */
[----:B------:R-:W4:Y:S04]  /*81780*/  LDL.LU R74, [R1+0x4a4c] ;  /* 0x004a4c00014a7983 */ /* 0x000f280000300800 */
[----:B------:R-:W4:Y:S04]  /*81790*/  LDL.LU R75, [R1+0x4a48] ;  /* 0x004a4800014b7983 */ /* 0x000f280000300800 */
[----:B---3--:R-:W3:Y:S01]  /*817a0*/  LDL.LU R12, [R1+0x150] ;  /* 0x00015000010c7983 */ /* 0x008ee20000300800 */
[----:B--2---:R-:W-:Y:S01]  /*817b0*/  HMMA.1688.F32.TF32 R8, R232, R50, R8 ;  /* 0x00000032e808723c */ /* 0x004fe20000081008 */
[----:B----4-:R-:W-:Y:S11]  /*817c0*/  IMAD.MOV.U32 R19, RZ, RZ, R74 ;  /* 0x000000ffff137224 */ /* 0x010ff600078e004a */
[----:B------:R-:W-:Y:S11]  /*817d0*/  @!UPT UIADD3 URZ, URZ, URZ, URZ ;  /* 0x0000003f3f3ff290 */ /* 0x000ff6000fffe03f */
[----:B------:R2:W-:Y:S04]  /*817e0*/  STL.64 [R1+0x1470], R8 ;  /* 0x0014700801007387 */ /* 0x0005e80000100a00 */
[----:B------:R4:W-:Y:S04]  /*817f0*/  STL.64 [R1+0x1478], R10 ;  /* 0x0014780a01007387 */ /* 0x0009e80000100a00 */
[----:B------:R-:W3:Y:S01]  /*81800*/  LDL.LU R13, [R1+0x154] ;  /* 0x00015400010d7983 */ /* 0x000ee20000300800 */
[----:B------:R-:W-:-:S03]  /*81810*/  MOV R18, R75 ;  /* 0x0000004b00127202 */ /* 0x000fc60000000f00 */
[----:B------:R-:W3:Y:S04]  /*81820*/  LDL.LU R14, [R1+0x158] ;  /* 0x00015800010e7983 */ /* 0x000ee80000300800 */
[----:B------:R-:W3:Y:S04]  /*81830*/  LDL.LU R15, [R1+0x15c] ;  /* 0x00015c00010f7983 */ /* 0x000ee80000300800 */
[----:B------:R-:W2:Y:S04]  /*81840*/  LDL.LU R16, [R1+0x160] ;  /* 0x0001600001107983 */ /* 0x000ea80000300800 */
[----:B------:R-:W2:Y:S04]  /*81850*/  LDL.LU R17, [R1+0x164] ;  /* 0x0001640001117983 */ /* 0x000ea80000300800 */
        /* <DEDUP_REMOVED lines=78> */
[----:B---3--:R-:W-:-:S03]  /*81d40*/  IMAD.MOV.U32 R185, RZ, RZ, R74 ;  /* 0x000000ffffb97224 */ /* 0x008fc600078e004a */
[----:B------:R-:W2:Y:S04]  /*81d50*/  LDL.LU R191, [R1+0x19c] ;  /* 0x00019c0001bf7983 */ /* 0x000ea80000300800 */
[----:B------:R-:W3:Y:S04]  /*81d60*/  LDL.LU R184, [R1+0x180] ;  /* 0x0001800001b87983 */ /* 0x000ee80000300800 */
[----:B------:R-:W2:Y:S04]  /*81d70*/  LDL.LU R74, [R1+0x4a3c] ;  /* 0x004a3c00014a7983 */ /* 0x000ea80000300800 */
[----:B------:R-:W2:Y:S04]  /*81d80*/  LDL.LU R75, [R1+0x4a38] ;  /* 0x004a3800014b7983 */ /* 0x000ea80000300800 */
[----:B------:R-:W3:Y:S04]  /*81d90*/  LDL.LU R187, [R1+0x18c] ;  /* 0x00018c0001bb7983 */ /* 0x000ee80000300800 */
[----:B------:R-:W3:Y:S04]  /*81da0*/  LDL.LU R8, [R1+0x140] ;  /* 0x0001400001087983 */ /* 0x000ee80000300800 */
[----:B------:R-:W3:Y:S04]  /*81db0*/  LDL.LU R9, [R1+0x144] ;  /* 0x0001440001097983 */ /* 0x000ee80000300800 */
[----:B----4-:R-:W4:Y:S04]  /*81dc0*/  LDL.LU R10, [R1+0x148] ;  /* 0x00014800010a7983 */ /* 0x010f280000300800 */
[----:B------:R-:W4:Y:S01]  /*81dd0*/  LDL.LU R11, [R1+0x14c] ;  /* 0x00014c00010b7983 */ /* 0x000f220000300800 */
[C---:B-1----:R-:W-:Y:S08]  /*81de0*/  HMMA.1688.F32.TF32 R28, R236.reuse, R50, R28 ;  /* 0x00000032ec1c723c */ /* 0x042ff0000008101c */
        /* <DEDUP_REMOVED lines=13> */
[----:B--2---:R-:W-:Y:S01]  /*81ec0*/  HMMA.1688.F32.TF32 R232, R232, R74, R220 ;  /* 0x0000004ae8e8723c */ /* 0x004fe200000810dc */
[----:B------:R-:W2:Y:S04]  /*81ed0*/  LDL.LU.64 R222, [R1+0x4a30] ;  /* 0x004a300001de7983 */ /* 0x000ea80000300a00 */
[----:B------:R-:W2:Y:S11]  /*81ee0*/  LDL.LU.64 R220, [R1+0x4a28] ;  /* 0x004a280001dc7983 */ /* 0x000eb60000300a00 */
[----:B------:R-:W-:Y:S07]  /*81ef0*/  @!UPT UIADD3 URZ, URZ, URZ, URZ ;  /* 0x0000003f3f3ff290 */ /* 0x000fee000fffe03f */
[----:B------:R-:W-:Y:S04]  /*81f00*/  STL.64 [R1+0xf90], R232 ;  /* 0x000f90e801007387 */ /* 0x000fe80000100a00 */
[----:B------:R-:W-:Y:S04]  /*81f10*/  STL.64 [R1+0xf98], R234 ;  /* 0x000f98ea01007387 */ /* 0x000fe80000100a00 */
[----:B------:R-:W-:Y:S04]  /*81f20*/  STL.64 [R1+0x1460], R136 ;  /* 0x0014608801007387 */ /* 0x000fe80000100a00 */
[----:B------:R1:W-:Y:S01]  /*81f30*/  STL.64 [R1+0x1468], R138 ;  /* 0x0014688a01007387 */ /* 0x0003e20000100a00 */
[----:B------:R-:W-:Y:S03]  /*81f40*/  HMMA.1688.F32.TF32 R68, R236, R46, R68 ;  /* 0x0000002eec44723c */ /* 0x000fe60000081044 */
[----:B------:R-:W-:Y:S04]  /*81f50*/  LDS R232, [R103+0x8a080] ;  /* 0x08a0800067e87984 */ /* 0x000fe80000000800 */
[----:B------:R-:W-:Y:S04]  /*81f60*/  LDS R234, [R103+0x8b080] ;  /* 0x08b0800067ea7984 */ /* 0x000fe80000000800 */
[----:B-1----:R-:W2:Y:S04]  /*81f70*/  LDL.LU.64 R138, [R1+0x4a20] ;  /* 0x004a2000018a7983 */ /* 0x002ea80000300a00 */
[----:B------:R-:W2:Y:S04]  /*81f80*/  LDL.LU.64 R136, [R1+0x4a18] ;  /* 0x004a180001887983 */ /* 0x000ea80000300a00 */
[----:B------:R-:W-:Y:S04]  /*81f90*/  STL.64 [R1+0x1450], R132 ;  /* 0x0014508401007387 */ /* 0x000fe80000100a00 */
[----:B------:R1:W-:Y:S01]  /*81fa0*/  STL.64 [R1+0x1458], R134 ;  /* 0x0014588601007387 */ /* 0x0003e20000100a00 */
[----:B------:R-:W-:Y:S03]  /*81fb0*/  HMMA.1688.F32.TF32 R188, R240, R34, R188 ;  /* 0x00000022f0bc723c */ /* 0x000fe600000810bc */
        /* <DEDUP_REMOVED lines=39> */
[C---:B---3--:R-:W-:Y:S03]  /*82230*/  HMMA.1688.F32.TF32 R184, R240.reuse, R54, R184 ;  /* 0x00000036f0b8723c */ /* 0x048fe600000810b8 */
[----:B-1----:R-:W3:Y:S04]  /*82240*/  LDL.LU.64 R142, [R1+0x4980] ;  /* 0x00498000018e7983 */ /* 0x002ee80000300a00 */
[----:B------:R-:W3:Y:S04]  /*82250*/  LDL.LU.64 R140, [R1+0x4978] ;  /* 0x00497800018c7983 */ /* 0x000ee80000300a00 */
        /* <DEDUP_REMOVED lines=17> */
[C---:B----4-:R-:W-:Y:S03]  /*82370*/  HMMA.1688.F32.TF32 R8, R240.reuse, R86, R8 ;  /* 0x00000056f008723c */ /* 0x050fe60000081008 */
[----:B-1----:R-:W2:Y:S04]  /*82380*/  LDL.LU.64 R30, [R1+0x4940] ;  /* 0x00494000011e7983 */ /* 0x002ea80000300a00 */
[----:B------:R-:W2:Y:S04]  /*82390*/  LDL.LU.64 R28, [R1+0x4938] ;  /* 0x00493800011c7983 */ /* 0x000ea80000300a00 */
[----:B------:R-:W4:Y:S04]  /*823a0*/  LDL.LU.64 R26, [R1+0x4930] ;  /* 0x00493000011a7983 */ /* 0x000f280000300a00 */
[----:B------:R-:W4:Y:S04]  /*823b0*/  LDL.LU.64 R24, [R1+0x4928] ;  /* 0x0049280001187983 */ /* 0x000f280000300a00 */
[----:B------:R1:W-:Y:S04]  /*823c0*/  STL.64 [R1+0xf80], R236 ;  /* 0x000f80ec01007387 */ /* 0x0003e80000100a00 */
[----:B------:R1:W-:Y:S04]  /*823d0*/  STL.64 [R1+0xf88], R238 ;  /* 0x000f88ee01007387 */ /* 0x0003e80000100a00 */
[----:B-1----:R-:W2:Y:S04]  /*823e0*/  LDL.LU R236, [R1+0x130] ;  /* 0x0001300001ec7983 */ /* 0x002ea80000300800 */
[----:B------:R-:W2:Y:S04]  /*823f0*/  LDL.LU R237, [R1+0x134] ;  /* 0x0001340001ed7983 */ /* 0x000ea80000300800 */
[----:B------:R-:W2:Y:S04]  /*82400*/  LDL.LU R238, [R1+0x138] ;  /* 0x0001380001ee7983 */ /* 0x000ea80000300800 */
[----:B------:R-:W2:Y:S04]  /*82410*/  LDL.LU R239, [R1+0x13c] ;  /* 0x00013c0001ef7983 */ /* 0x000ea80000300800 */
        /* <DEDUP_REMOVED lines=24> */
[C---:B------:R-:W-:Y:S08]  /*825a0*/  HMMA.1688.F32.TF32 R244, R240.reuse, R78, R244 ;  /* 0x0000004ef0f4723c */ /* 0x040ff000000810f4 */
[C---:B--2---:R-:W-:Y:S11]  /*825b0*/  HMMA.1688.F32.TF32 R236, R240.reuse, R82, R236 ;  /* 0x00000052f0ec723c */ /* 0x044ff600000810ec */
[----:B------:R-:W-:Y:S11]  /*825c0*/  @!UPT UIADD3 URZ, URZ, URZ, URZ ;  /* 0x0000003f3f3ff290 */ /* 0x000ff6000fffe03f */
[----:B------:R-:W-:Y:S01]  /*825d0*/  @!UPT UIADD3 URZ, URZ, URZ, URZ ;  /* 0x0000003f3f3ff290 */ /* 0x000fe2000fffe03f */
[----:B------:R-:W-:Y:S04]  /*825e0*/  STL.64 [R1+0xf10], R236 ;  /* 0x000f10ec01007387 */ /* 0x000fe80000100a00 */
[----:B------:R1:W-:Y:S02]  /*825f0*/  STL.64 [R1+0xf18], R238 ;  /* 0x000f18ee01007387 */ /* 0x0003e40000100a00 */
[C---:B-1----:R-:W-:Y:S02]  /*82600*/  HMMA.1688.F32.TF32 R236, R240.reuse, R66, R248 ;  /* 0x00000042f0ec723c */ /* 0x042fe400000810f8 */
[----:B------:R-:W-:Y:S04]  /*82610*/  STL.64 [R1+0xf00], R244 ;  /* 0x000f00f401007387 */ /* 0x000fe80000100a00 */
[----:B------:R-:W-:Y:S11]  /*82620*/  STL.64 [R1+0xf08], R246 ;  /* 0x000f08f601007387 */ /* 0x000ff60000100a00 */
[----:B------:R-:W-:Y:S06]  /*82630*/  @!UPT UIADD3 URZ, URZ, URZ, URZ ;  /* 0x0000003f3f3ff290 */ /* 0x000fec000fffe03f */
[----:B------:R-:W-:Y:S04]  /*82640*/  STL.64 [R1+0xef0], R236 ;  /* 0x000ef0ec01007387 */ /* 0x000fe80000100a00 */
[----:B------:R-:W-:Y:S01]  /*82650*/  STL.64 [R1+0xef8], R238 ;  /* 0x000ef8ee01007387 */ /* 0x000fe20000100a00 */
[C---:B---3--:R-:W-:Y:S08]  /*82660*/  HMMA.1688.F32.TF32 R16, R240.reuse, R38, R16 ;  /* 0x00000026f010723c */ /* 0x048ff00000081010 */
[C---:B----4-:R-:W-:Y:S08]  /*82670*/  HMMA.1688.F32.TF32 R12, R240.reuse, R58, R12 ;  /* 0x0000003af00c723c */ /* 0x050ff0000008100c */
[C---:B------:R-:W-:Y:S11]  /*82680*/  HMMA.1688.F32.TF32 R8, R240.reuse, R62, R8 ;  /* 0x0000003ef008723c */ /* 0x040ff60000081008 */
[----:B------:R-:W-:Y:S11]  /*82690*/  @!UPT UIADD3 URZ, URZ, URZ, URZ ;  /* 0x0000003f3f3ff290 */ /* 0x000ff6000fffe03f */
[----:B------:R-:W-:Y:S01]  /*826a0*/  @!UPT UIADD3 URZ, URZ, URZ, URZ ;  /* 0x0000003f3f3ff290 */ /* 0x000fe2000fffe03f */
        /* <DEDUP_REMOVED lines=12> */
[----:B------:R-:W-:Y:S04]  /*82770*/  STL.64 [R1+0xea0], R12 ;  /* 0x000ea00c01007387 */ /* 0x000fe80000100a00 */
[----:B------:R1:W-:Y:S05]  /*82780*/  STL.64 [R1+0xea8], R14 ;  /* 0x000ea80e01007387 */ /* 0x0003ea0000100a00 */
        /* <DEDUP_REMOVED lines=11> */
[C---:B-1----:R-:W-:Y:S03]  /*82840*/  HMMA.1688.F32.TF32 R8, R232.reuse, R218, R212 ;  /* 0x000000dae808723c */ /* 0x042fe600000810d4 */
[----:B------:R-:W-:Y:S04]  /*82850*/  STL.64 [R1+0xdf0], R12 ;  /* 0x000df00c01007387 */ /* 0x000fe80000100a00 */
[----:B------:R-:W-:Y:S04]  /*82860*/  STL.64 [R1+0xdf8], R14 ;  /* 0x000df80e01007387 */ /* 0x000fe80000100a00 */
[----:B------:R-:W-:Y:S04]  /*82870*/  STL.64 [R1+0xde0], R16 ;  /* 0x000de01001007387 */ /* 0x000fe80000100a00 */
[----:B------:R1:W-:Y:S04]  /*82880*/  STL.64 [R1+0xde8], R18 ;  /* 0x000de81201007387 */ /* 0x0003e80000100a00 */
        /* <DEDUP_REMOVED lines=25> */
[----:B------:R2:W-:Y:S04]  /*82a20*/  LDS R10, [R103+0x8b100] ;  /* 0x08b10000670a7984 */ /* 0x0005e80000000800 */
[----:B------:R3:W-:Y:S04]  /*82a30*/  STL.64 [R1+0xe38], R18 ;  /* 0x000e381201007387 */ /* 0x0007e80000100a00 */
[----:B--2---:R-:W2:Y:S04]  /*82a40*/  LDL.LU R103, [R1+0x48c4] ;  /* 0x0048c40001677983 */ /* 0x004ea80000300800 */
[----:B------:R-:W4:Y:S04]  /*82a50*/  LDL.LU R248, [R1+0x2b0] ;  /* 0x0002b00001f87983 */ /* 0x000f280000300800 */
[----:B------:R-:W4:Y:S04]  /*82a60*/  LDL.LU R249, [R1+0x2b4] ;  /* 0x0002b40001f97983 */ /* 0x000f280000300800 */
[----:B------:R-:W4:Y:S04]  /*82a70*/  LDL.LU R250, [R1+0x2b8] ;  /* 0x0002b80001fa7983 */ /* 0x000f280000300800 */
[----:B------:R-:W4:Y:S01]  /*82a80*/  LDL.LU R251, [R1+0x2bc] ;  /* 0x0002bc0001fb7983 */ /* 0x000f220000300800 */
[C---:B---3--:R-:W-:Y:S03]  /*82a90*/  HMMA.1688.F32.TF32 R16, R232.reuse, R62, R120 ;  /* 0x0000003ee810723c */ /* 0x048fe60000081078 */
[----:B------:R-:W-:Y:S04]  /*82aa0*/  LDS R9, [R0+0x8a100] ;  /* 0x08a1000000097984 */ /* 0x000fe80000000800 */
[----:B------:R-:W3:Y:S01]  /*82ab0*/  LDS R11, [R0+0x8b100] ;  /* 0x08b10000000b7984 */ /* 0x000ee20000000800 */
[C---:B------:R-:W-:Y:S11]  /*82ac0*/  HMMA.1688.F32.TF32 R20, R232.reuse, R38, R104 ;  /* 0x00000026e814723c */ /* 0x040ff60000081068 */
[----:B------:R-:W-:Y:S04]  /*82ad0*/  @!UPT UIADD3 URZ, URZ, URZ, URZ ;  /* 0x0000003f3f3ff290 */ /* 0x000fe8000fffe03f */
[----:B------:R-:W-:Y:S04]  /*82ae0*/  STL.64 [R1+0x1370], R16 ;  /* 0x0013701001007387 */ /* 0x000fe80000100a00 */
[----:B------:R1:W-:Y:S02]  /*82af0*/  STL.64 [R1+0x1378], R18 ;  /* 0x0013781201007387 */ /* 0x0003e40000100a00 */
[C---:B-1----:R-:W-:Y:S08]  /*82b00*/  HMMA.1688.F32.TF32 R16, R232.reuse, R42, R124 ;  /* 0x0000002ae810723c */ /* 0x042ff0000008107c */
[C---:B--2---:R-:W-:Y:S11]  /*82b10*/  HMMA.1688.F32.TF32 R24, R232.reuse, R58, R100 ;  /* 0x0000003ae818723c */ /* 0x044ff60000081064 */
[----:B------:R-:W-:Y:S11]  /*82b20*/  @!UPT UIADD3 URZ, URZ, URZ, URZ ;  /* 0x0000003f3f3ff290 */ /* 0x000ff6000fffe03f */
[----:B------:R-:W-:Y:S01]  /*82b30*/  @!UPT UIADD3 URZ, URZ, URZ, URZ ;  /* 0x0000003f3f3ff290 */ /* 0x000fe2000fffe03f */
        /* <DEDUP_REMOVED lines=19> */
[----:B------:R1:W-:Y:S02]  /*82c70*/  STL.64 [R1+0x1318], R26 ;  /* 0x0013181a01007387 */ /* 0x0003e40000100a00 */
[C---:B-1----:R-:W-:Y:S10]  /*82c80*/  HMMA.1688.F32.TF32 R24, R12.reuse, R94, R152 ;  /* 0x0000005e0c18723c */ /* 0x042ff40000081098 */
[----:B------:R-:W-:Y:S04]  /*82c90*/  STL.64 [R1+0x1300], R16 ;  /* 0x0013001001007387 */ /* 0x000fe80000100a00 */
[----:B------:R1:W-:Y:S04]  /*82ca0*/  STL.64 [R1+0x1308], R18 ;  /* 0x0013081201007387 */ /* 0x0003e80000100a00 */
[----:B------:R-:W-:Y:S04]  /*82cb0*/  STL.64 [R1+0x12f0], R20 ;  /* 0x0012f01401007387 */ /* 0x000fe80000100a00 */
[----:B------:R2:W-:Y:S01]  /*82cc0*/  STL.64 [R1+0x12f8], R22 ;  /* 0x0012f81601007387 */ /* 0x0005e20000100a00 */
[C---:B-1----:R-:W-:Y:S08]  /*82cd0*/  HMMA.1688.F32.TF32 R16, R12.reuse, R90, R4 ;  /* 0x0000005a0c10723c */ /* 0x042ff00000081004 */
[C---:B--2---:R-:W-:Y:S08]  /*82ce0*/  HMMA.1688.F32.TF32 R20, R12.reuse, R86, R156 ;  /* 0x000000560c14723c */ /* 0x044ff0000008109c */
        /* <DEDUP_REMOVED lines=20> */
[C---:B-1----:R-:W-:Y:S01]  /*82e30*/  HMMA.1688.F32.TF32 R4, R12.reuse, R42, R160 ;  /* 0x0000002a0c04723c */ /* 0x042fe200000810a0 */
        /* <DEDUP_REMOVED lines=12> */
[----:B-1----:R-:W-:Y:S07]  /*82f00*/  HMMA.1688.F32.TF32 R4, R12, R74, R192 ;  /* 0x0000004a0c04723c */ /* 0x002fee00000810c0 */
[----:B------:R-:W-:Y:S04]  /*82f10*/  STL.64 [R1+0x1240], R16 ;  /* 0x0012401001007387 */ /* 0x000fe80000100a00 */
[----:B------:R1:W-:Y:S01]  /*82f20*/  STL.64 [R1+0x1248], R18 ;  /* 0x0012481201007387 */ /* 0x0003e20000100a00 */
[C---:B---3--:R-:W-:Y:S03]  /*82f30*/  HMMA.1688.F32.TF32 R12, R8.reuse, R54, R200 ;  /* 0x00000036080c723c */ /* 0x048fe600000810c8 */
[----:B------:R-:W-:Y:S04]  /*82f40*/  STL.64 [R1+0x1230], R20 ;  /* 0x0012301401007387 */ /* 0x000fe80000100a00 */
[----:B------:R-:W-:Y:S01]  /*82f50*/  STL.64 [R1+0x1238], R22 ;  /* 0x0012381601007387 */ /* 0x000fe20000100a00 */
[C---:B-1----:R-:W-:Y:S03]  /*82f60*/  HMMA.1688.F32.TF32 R16, R8.reuse, R34, R196 ;  /* 0x000000220810723c */ /* 0x042fe600000810c4 */
[----:B------:R-:W-:Y:S04]  /*82f70*/  STL.64 [R1+0x120], R4 ;  /* 0x0001200401007387 */ /* 0x000fe80000100a00 */
[----:B------:R4:W-:Y:S04]  /*82f80*/  STL.64 [R1+0x128], R6 ;  /* 0x0001280601007387 */ /* 0x0009e80000100a00 */
[----:B------:R-:W-:Y:S04]  /*82f90*/  LDS R201, [R0+0x8a200] ;  /* 0x08a2000000c97984 */ /* 0x000fe80000000800 */
[----:B------:R-:W-:Y:S01]  /*82fa0*/  LDS R203, [R0+0x8b200] ;  /* 0x08b2000000cb7984 */ /* 0x000fe20000000800 */
[C---:B----4-:R-:W-:Y:S07]  /*82fb0*/  HMMA.1688.F32.TF32 R4, R8.reuse, R218, R248 ;  /* 0x000000da0804723c */ /* 0x050fee00000810f8 */
        /* <DEDUP_REMOVED lines=68> */
[----:B--2---:R-:W2:Y:S04]  /*83400*/  LDL.LU R18, [R1+0x3f8] ;  /* 0x0003f80001127983 */ /* 0x004ea80000300800 */
[----:B------:R-:W2:Y:S01]  /*83410*/  LDL.LU R19, [R1+0x3fc] ;  /* 0x0003fc0001137983 */ /* 0x000ea20000300800 */
[C---:B---3--:R-:W-:Y:S08]  /*83420*/  HMMA.1688.F32.TF32 R244, R8.reuse, R50, R244 ;  /* 0x0000003208f4723c */ /* 0x048ff000000810f4 */
[C---:B----4-:R-:W-:Y:S01]  /*83430*/  HMMA.1688.F32.TF32 R4, R8.reuse, R90, R236 ;  /* 0x0000005a0804723c */ /* 0x050fe200000810ec */
[----:B------:R-:W3:Y:S07]  /*83440*/  LDL.LU R236, [R1+0x400] ;  /* 0x0004000001ec7983 */ /* 0x000eee0000300800 */
[C---:B------:R-:W-:Y:S11]  /*83450*/  HMMA.1688.F32.TF32 R12, R8.reuse, R94, R112 ;  /* 0x0000005e080c723c */ /* 0x040ff60000081070 */
[----:B------:R-:W-:Y:S11]  /*83460*/  @!UPT UIADD3 URZ, URZ, URZ, URZ ;  /* 0x0000003f3f3ff290 */ /* 0x000ff6000fffe03f */
[----:B------:R-:W-:Y:S01]  /*83470*/  @!UPT UIADD3 URZ, URZ, URZ, URZ ;  /* 0x0000003f3f3ff290 */ /* 0x000fe2000fffe03f */
[----:B------:R-:W-:Y:S04]  /*83480*/  STL.64 [R1+0xb0], R12 ;  /* 0x0000b00c01007387 */ /* 0x000fe80000100a00 */
[----:B------:R1:W-:Y:S04]  /*83490*/  STL.64 [R1+0xb8], R14 ;  /* 0x0000b80e01007387 */ /* 0x0003e80000100a00 */
[----:B------:R-:W-:Y:S04]  /*834a0*/  STL.64 [R1+0xa0], R4 ;  /* 0x0000a00401007387 */ /* 0x000fe80000100a00 */
[----:B------:R4:W-:Y:S01]  /*834b0*/  STL.64 [R1+0xa8], R6 ;  /* 0x0000a80601007387 */ /* 0x0009e20000100a00 */
[C---:B-1----:R-:W-:Y:S03]  /*834c0*/  HMMA.1688.F32.TF32 R12, R8.reuse, R86, R108 ;  /* 0x00000056080c723c */ /* 0x042fe6000008106c */
[----:B------:R-:W3:Y:S04]  /*834d0*/  LDL.LU R237, [R1+0x404] ;  /* 0x0004040001ed7983 */ /* 0x000ee80000300800 */
[----:B------:R-:W3:Y:S01]  /*834e0*/  LDL.LU R238, [R1+0x408] ;  /* 0x0004080001ee7983 */ /* 0x000ee20000300800 */
[C---:B----4-:R-:W-:Y:S03]  /*834f0*/  HMMA.1688.F32.TF32 R4, R8.reuse, R82, R144 ;  /* 0x000000520804723c */ /* 0x050fe60000081090 */
[----:B------:R-:W3:Y:S05]  /*83500*/  LDL.LU R239, [R1+0x40c] ;  /* 0x00040c0001ef7983 */ /* 0x000eea0000300800 */
[C---:B------:R-:W-:Y:S07]  /*83510*/  HMMA.1688.F32.TF32 R100, R8.reuse, R78, R140 ;  /* 0x0000004e0864723c */ /* 0x040fee000008108c */
[----:B------:R-:W-:Y:S04]  /*83520*/  STL.64 [R1+0x90], R12 ;  /* 0x0000900c01007387 */ /* 0x000fe80000100a00 */
[----:B------:R1:W-:Y:S04]  /*83530*/  STL.64 [R1+0x98], R14 ;  /* 0x0000980e01007387 */ /* 0x0003e80000100a00 */
[----:B------:R-:W-:Y:S04]  /*83540*/  STL.64 [R1+0x80], R4 ;  /* 0x0000800401007387 */ /* 0x000fe80000100a00 */
[----:B------:R4:W-:Y:S01]  /*83550*/  STL.64 [R1+0x88], R6 ;  /* 0x0000880601007387 */ /* 0x0009e20000100a00 */
[C---:B-1----:R-:W-:Y:S08]  /*83560*/  HMMA.1688.F32.TF32 R12, R8.reuse, R66, R96 ;  /* 0x00000042080c723c */ /* 0x042ff00000081060 */
[C---:B----4-:R-:W-:Y:S01]  /*83570*/  HMMA.1688.F32.TF32 R4, R8.reuse, R62, R212 ;  /* 0x0000003e0804723c */ /* 0x050fe200000810d4 */
[----:B------:R-:W-:Y:S04]  /*83580*/  STL.64 [R1+0x70], R100 ;  /* 0x0000706401007387 */ /* 0x000fe80000100a00 */
[----:B------:R-:W-:Y:S03]  /*83590*/  STL.64 [R1+0x78], R102 ;  /* 0x0000786601007387 */ /* 0x000fe60000100a00 */
[C---:B------:R-:W-:Y:S01]  /*835a0*/  HMMA.1688.F32.TF32 R68, R8.reuse, R58, R68 ;  /* 0x0000003a0844723c */ /* 0x040fe20000081044 */
[----:B------:R-:W-:Y:S04]  /*835b0*/  LDS R97, [R0+0x8a180] ;  /* 0x08a1800000617984 */ /* 0x000fe80000000800 */
[----:B------:R-:W-:Y:S04]  /*835c0*/  LDS R99, [R0+0x8b180] ;  /* 0x08b1800000637984 */ /* 0x000fe80000000800 */
[----:B------:R-:W-:Y:S01]  /*835d0*/  STL.64 [R1+0x60], R12 ;  /* 0x0000600c01007387 */ /* 0x000fe20000100a00 */
[C---:B------:R-:W-:Y:S03]  /*835e0*/  HMMA.1688.F32.TF32 R248, R8.reuse, R46, R248 ;  /* 0x0000002e08f8723c */ /* 0x040fe600000810f8 */
[----:B------:R1:W-:Y:S04]  /*835f0*/  STL.64 [R1+0x68], R14 ;  /* 0x0000680e01007387 */ /* 0x0003e80000100a00 */
[----:B------:R-:W-:Y:S04]  /*83600*/  STL.64 [R1+0x50], R4 ;  /* 0x0000500401007387 */ /* 0x000fe80000100a00 */
[----:B------:R4:W-:Y:S01]  /*83610*/  STL.64 [R1+0x58], R6 ;  /* 0x0000580601007387 */ /* 0x0009e20000100a00 */
[C---:B-1----:R-:W-:Y:S08]  /*83620*/  HMMA.1688.F32.TF32 R12, R8.reuse, R38, R240 ;  /* 0x00000026080c723c */ /* 0x042ff000000810f0 */
[C---:B----4-:R-:W-:Y:S08]  /*83630*/  HMMA.1688.F32.TF32 R4, R8.reuse, R42, R24 ;  /* 0x0000002a0804723c */ /* 0x050ff00000081018 */
[----:B------:R-:W-:Y:S08]  /*83640*/  HMMA.1688.F32.TF32 R232, R8, R74, R188 ;  /* 0x0000004a08e8723c */ /* 0x000ff000000810bc */
[C---:B------:R-:W-:Y:S08]  /*83650*/  HMMA.1688.F32.TF32 R228, R28.reuse, R34, R184 ;  /* 0x000000221ce4723c */ /* 0x040ff000000810b8 */
[C---:B------:R-:W-:Y:S01]  /*83660*/  HMMA.1688.F32.TF32 R224, R28.reuse, R54, R20 ;  /* 0x000000361ce0723c */ /* 0x040fe20000081014 */
[----:B------:R-:W-:Y:S07]  /*83670*/  STL.64 [R1+0x40], R68 ;  /* 0x0000404401007387 */ /* 0x000fee0000100a00 */
[C---:B--2---:R-:W-:Y:S01]  /*83680*/  HMMA.1688.F32.TF32 R220, R28.reuse, R218, R16 ;  /* 0x000000da1cdc723c */ /* 0x044fe20000081010 */
[----:B------:R-:W-:Y:S04]  /*83690*/  STL.64 [R1+0x48], R70 ;  /* 0x0000484601007387 */ /* 0x000fe80000100a00 */
[----:B------:R-:W-:Y:S04]  /*836a0*/  STL.64 [R1+0x20], R12 ;  /* 0x0000200c01007387 */ /* 0x000fe80000100a00 */
[----:B------:R-:W-:Y:S04]  /*836b0*/  STL.64 [R1+0x28], R14 ;  /* 0x0000280e01007387 */ /* 0x000fe80000100a00 */
[----:B------:R-:W-:Y:S04]  /*836c0*/  STL.64 [R1+0x4750], R250 ;  /* 0x004750fa01007387 */ /* 0x000fe80000100a00 */
[----:B------:R-:W-:Y:S04]  /*836d0*/  STL.64 [R1], R4 ;  /* 0x0000000401007387 */ /* 0x000fe80000100a00 */
[----:B------:R-:W-:Y:S04]  /*836e0*/  STL.64 [R1+0x8], R6 ;  /* 0x0000080601007387 */ /* 0x000fe80000100a00 */
[----:B------:R-:W-:Y:S04]  /*836f0*/  STL.64 [R1+0x4748], R248 ;  /* 0x004748f801007387 */ /* 0x000fe80000100a00 */
[----:B------:R1:W-:Y:S04]  /*83700*/  STL.64 [R1+0x4760], R246 ;  /* 0x004760f601007387 */ /* 0x0003e80000100a00 */
[----:B-1----:R-:W2:Y:S04]  /*83710*/  LDL R247, [R1+0xb30] ;  /* 0x000b300001f77983 */ /* 0x002ea80000100800 */
        /* <DEDUP_REMOVED lines=57> */
[----:B------:R-:W3:Y:S08]  /*83ab0*/  LDL.LU R239, [R1+0x46c] ;  /* 0x00046c0001ef7983 */ /* 0x000ef00000300800 */
[----:B------:R-:W-:Y:S04]  /*83ac0*/  STL.64 [R1+0x47b0], R6 ;  /* 0x0047b00601007387 */ /* 0x000fe80000100a00 */
[----:B------:R1:W-:Y:S04]  /*83ad0*/  STL.64 [R1+0x47a8], R4 ;  /* 0x0047a80401007387 */ /* 0x0003e80000100a00 */
[----:B--2---:R-:W-:Y:S04]  /*83ae0*/  LDS R96, [R247+0x8a180] ;  /* 0x08a18000f7607984 */ /* 0x004fe80000000800 */
[----:B------:R-:W2:Y:S04]  /*83af0*/  LDS R98, [R247+0x8b180] ;  /* 0x08b18000f7627984 */ /* 0x000ea80000000800 */
[----:B------:R-:W-:Y:S04]  /*83b00*/  LDS R200, [R247+0x8a200] ;  /* 0x08a20000f7c87984 */ /* 0x000fe80000000800 */
[----:B------:R-:W1:Y:S01]  /*83b10*/  LDS R202, [R247+0x8b200] ;  /* 0x08b20000f7ca7984 */ /* 0x000e620000000800 */
[C---:B----4-:R-:W-:Y:S08]  /*83b20*/  HMMA.1688.F32.TF32 R16, R28.reuse, R82, R16 ;  /* 0x000000521c10723c */ /* 0x050ff00000081010 */
[C---:B------:R-:W-:Y:S08]  /*83b30*/  HMMA.1688.F32.TF32 R8, R28.reuse, R90, R108 ;  /* 0x0000005a1c08723c */ /* 0x040ff0000008106c */
[C---:B------:R-:W-:Y:S08]  /*83b40*/  HMMA.1688.F32.TF32 R12, R28.reuse, R86, R144 ;  /* 0x000000561c0c723c */ /* 0x040ff00000081090 */
[C---:B------:R-:W-:Y:S07]  /*83b50*/  HMMA.1688.F32.TF32 R20, R28.reuse, R78, R20 ;  /* 0x0000004e1c14723c */ /* 0x040fee0000081014 */
[----:B------:R-:W-:Y:S01]  /*83b60*/  STL.64 [R1+0x47c0], R10 ;  /* 0x0047c00a01007387 */ /* 0x000fe20000100a00 */
[C---:B------:R-:W-:Y:S03]  /*83b70*/  HMMA.1688.F32.TF32 R24, R28.reuse, R66, R24 ;  /* 0x000000421c18723c */ /* 0x040fe60000081018 */
[----:B------:R4:W-:Y:S04]  /*83b80*/  STL.64 [R1+0x47b8], R8 ;  /* 0x0047b80801007387 */ /* 0x0009e80000100a00 */
[----:B------:R-:W-:Y:S04]  /*83b90*/  STL.64 [R1+0x47d0], R14 ;  /* 0x0047d00e01007387 */ /* 0x000fe80000100a00 */
[----:B------:R-:W-:Y:S04]  /*83ba0*/  STL.64 [R1+0x47c8], R12 ;  /* 0x0047c80c01007387 */ /* 0x000fe80000100a00 */
[----:B------:R-:W-:Y:S01]  /*83bb0*/  STL.64 [R1+0x47e0], R18 ;  /* 0x0047e01201007387 */ /* 0x000fe20000100a00 */
[C---:B-1----:R-:W-:Y:S03]  /*83bc0*/  HMMA.1688.F32.TF32 R4, R28.reuse, R62, R140 ;  /* 0x0000003e1c04723c */ /* 0x042fe6000008108c */
[----:B------:R-:W-:Y:S04]  /*83bd0*/  STL.64 [R1+0x47d8], R16 ;  /* 0x0047d81001007387 */ /* 0x000fe80000100a00 */
[----:B------:R-:W-:Y:S04]  /*83be0*/  STL.64 [R1+0x47f0], R22 ;  /* 0x0047f01601007387 */ /* 0x000fe80000100a00 */
[----:B------:R-:W-:Y:S01]  /*83bf0*/  STL.64 [R1+0x47e8], R20 ;  /* 0x0047e81401007387 */ /* 0x000fe20000100a00 */
[C---:B----4-:R-:W-:Y:S03]  /*83c00*/  HMMA.1688.F32.TF32 R8, R28.reuse, R58, R212 ;  /* 0x0000003a1c08723c */ /* 0x050fe600000810d4 */
[----:B------:R-:W-:Y:S04]  /*83c10*/  STL [R1+0x46f4], R24 ;  /* 0x0046f41801007387 */ /* 0x000fe80000100800 */
[----:B------:R-:W-:Y:S04]  /*83c20*/  STL [R1+0x46f0], R25 ;  /* 0x0046f01901007387 */ /* 0x000fe80000100800 */
[----:B------:R-:W-:Y:S04]  /*83c30*/  STL [R1+0x46ec], R26 ;  /* 0x0046ec1a01007387 */ /* 0x000fe80000100800 */
[----:B------:R-:W-:Y:S04]  /*83c40*/  STL [R1+0x46e8], R27 ;  /* 0x0046e81b01007387 */ /* 0x000fe80000100800 */
[----:B------:R-:W-:Y:S04]  /*83c50*/  STL.64 [R1+0x1220], R4 ;  /* 0x0012200401007387 */ /* 0x000fe80000100a00 */
[----:B------:R1:W-:Y:S02]  /*83c60*/  STL.64 [R1+0x1228], R6 ;  /* 0x0012280601007387 */ /* 0x0003e40000100a00 */
[C---:B-1----:R-:W-:Y:S02]  /*83c70*/  HMMA.1688.F32.TF32 R4, R28.reuse, R38, R68 ;  /* 0x000000261c04723c */ /* 0x042fe40000081044 */
[----:B------:R-:W-:Y:S04]  /*83c80*/  STL.64 [R1+0x1210], R8 ;  /* 0x0012100801007387 */ /* 0x000fe80000100a00 */
[----:B------:R1:W-:Y:S02]  /*83c90*/  STL.64 [R1+0x1218], R10 ;  /* 0x0012180a01007387 */ /* 0x0003e40000100a00 */
[C---:B------:R-:W-:Y:S08]  /*83ca0*/  HMMA.1688.F32.TF32 R12, R28.reuse, R42, R240 ;  /* 0x0000002a1c0c723c */ /* 0x040ff000000810f0 */
[C---:B-1----:R-:W-:Y:S07]  /*83cb0*/  HMMA.1688.F32.TF32 R8, R28.reuse, R46, R188 ;  /* 0x0000002e1c08723c */ /* 0x042fee00000810bc */
[----:B------:R-:W-:Y:S04]  /*83cc0*/  STL.64 [R1+0x1200], R4 ;  /* 0x0012000401007387 */ /* 0x000fe80000100a00 */
[----:B------:R1:W-:Y:S02]  /*83cd0*/  STL.64 [R1+0x1208], R6 ;  /* 0x0012080601007387 */ /* 0x0003e40000100a00 */
[C---:B-1----:R-:W-:Y:S02]  /*83ce0*/  HMMA.1688.F32.TF32 R4, R28.reuse, R50, R184 ;  /* 0x000000321c04723c */ /* 0x042fe400000810b8 */
[----:B------:R-:W-:Y:S04]  /*83cf0*/  STL.64 [R1+0x11f0], R12 ;  /* 0x0011f00c01007387 */ /* 0x000fe80000100a00 */
[----:B------:R-:W-:Y:S04]  /*83d00*/  STL.64 [R1+0x11f8], R14 ;  /* 0x0011f80e01007387 */ /* 0x000fe80000100a00 */
[----:B------:R-:W-:Y:S04]  /*83d10*/  STL.64 [R1+0x11e0], R8 ;  /* 0x0011e00801007387 */ /* 0x000fe80000100a00 */
[----:B------:R-:W-:Y:S04]  /*83d20*/  STL.64 [R1+0x11e8], R10 ;  /* 0x0011e80a01007387 */ /* 0x000fe80000100a00 */
[----:B------:R-:W4:Y:S05]  /*83d30*/  LDL.LU R188, [R1+0x550] ;  /* 0x0005500001bc7983 */ /* 0x000f2a0000300800 */
[----:B------:R-:W-:Y:S04]  /*83d40*/  STL.64 [R1+0x11d0], R4 ;  /* 0x0011d00401007387 */ /* 0x000fe80000100a00 */
[----:B------:R2:W-:Y:S04]  /*83d50*/  STL.64 [R1+0x11d8], R6 ;  /* 0x0011d80601007387 */ /* 0x0005e80000100a00 */
        /* <DEDUP_REMOVED lines=19> */
[----:B---3--:R-:W-:Y:S03]  /*83e90*/  HMMA.1688.F32.TF32 R28, R28, R74, R236 ;  /* 0x0000004a1c1c723c */ /* 0x008fe600000810ec */
        /* <DEDUP_REMOVED lines=18> */
[C---:B--2---:R-:W-:Y:S11]  /*83fc0*/  HMMA.1688.F32.TF32 R4, R96.reuse, R34, R108 ;  /* 0x000000226004723c */ /* 0x044ff6000008106c */
[----:B------:R-:W-:Y:S11]  /*83fd0*/  @!UPT UIADD3 URZ, URZ, URZ, URZ ;  /* 0x0000003f3f3ff290 */ /* 0x000ff6000fffe03f */
[----:B------:R-:W-:Y:S01]  /*83fe0*/  @!UPT UIADD3 URZ, URZ, URZ, URZ ;  /* 0x0000003f3f3ff290 */ /* 0x000fe2000fffe03f */
[----:B------:R4:W-:Y:S01]  /*83ff0*/  STL [R1+0x11cc], R7 ;  /* 0x0011cc0701007387 */ /* 0x0009e20000100800 */
[----:B------:R-:W-:Y:S01]  /*84000*/  IMAD.MOV.U32 R25, RZ, RZ, R4 ;  /* 0x000000ffff197224 */ /* 0x000fe200078e0004 */
[----:B------:R-:W-:Y:S01]  /*84010*/  MOV R27, R6 ;  /* 0x00000006001b7202 */ /* 0x000fe20000000f00 */
[----:B------:R-:W-:Y:S02]  /*84020*/  IMAD.MOV.U32 R26, RZ, RZ, R5 ;  /* 0x000000ffff1a7224 */ /* 0x000fe400078e0005 */
[----:B----4-:R-:W-:Y:S02]  /*84030*/  HMMA.1688.F32.TF32 R4, R96, R54, R144 ;  /* 0x000000366004723c */ /* 0x010fe40000081090 */
[----:B------:R-:W-:Y:S04]  /*84040*/  STL [R1+0x4700], R27 ;  /* 0x0047001b01007387 */ /* 0x000fe80000100800 */
[----:B------:R-:W-:Y:S04]  /*84050*/  STL [R1+0x46fc], R25 ;  /* 0x0046fc1901007387 */ /* 0x000fe80000100800 */
[----:B------:R-:W-:Y:S11]  /*84060*/  STL [R1+0x46f8], R26 ;  /* 0x0046f81a01007387 */ /* 0x000ff60000100800 */
[----:B------:R-:W-:Y:S02]  /*84070*/  @!UPT UIADD3 URZ, URZ, URZ, URZ ;  /* 0x0000003f3f3ff290 */ /* 0x000fe4000fffe03f */
[----:B------:R-:W-:Y:S01]  /*84080*/  STL.64 [R1+0x11b0], R4 ;  /* 0x0011b00401007387 */ /* 0x000fe20000100a00 */
[----:B------:R-:W-:-:S03]  /*84090*/  IMAD.MOV.U32 R24, RZ, RZ, R7 ;  /* 0x000000ffff187224 */ /* 0x000fc600078e0007 */
[----:B------:R1:W-:Y:S02]  /*840a0*/  STL [R1+0x11b8], R6 ;  /* 0x0011b80601007387 */ /* 0x0003e40000100800 */
[C---:B-1----:R-:W-:Y:S02]  /*840b0*/  HMMA.1688.F32.TF32 R4, R96.reuse, R218, R184 ;  /* 0x000000da6004723c */ /* 0x042fe400000810b8 */
[----:B------:R-:W-:Y:S04]  /*840c0*/  STL [R1+0x4704], R24 ;  /* 0x0047041801007387 */ /* 0x000fe80000100800 */
[----:B------:R-:W2:Y:S11]  /*840d0*/  LDL.LU R184, [R1+0x540] ;  /* 0x0005400001b87983 */ /* 0x000eb60000300800 */
[----:B------:R-:W-:Y:S06]  /*840e0*/  @!UPT UIADD3 URZ, URZ, URZ, URZ ;  /* 0x0000003f3f3ff290 */ /* 0x000fec000fffe03f */
[----:B------:R-:W-:Y:S04]  /*840f0*/  STL.64 [R1+0x11a0], R4 ;  /* 0x0011a00401007387 */ /* 0x000fe80000100a00 */
[----:B------:R3:W-:Y:S04]  /*84100*/  STL.64 [R1+0x11a8], R6 ;  /* 0x0011a80601007387 */ /* 0x0007e80000100a00 */
[----:B------:R-:W2:Y:S04]  /*84110*/  LDL.LU R185, [R1+0x544] ;  /* 0x0005440001b97983 */ /* 0x000ea80000300800 */
[----:B------:R-:W2:Y:S04]  /*84120*/  LDL.LU R186, [R1+0x548] ;  /* 0x0005480001ba7983 */ /* 0x000ea80000300800 */
[----:B------:R-:W2:Y:S01]  /*84130*/  LDL.LU R187, [R1+0x54c] ;  /* 0x00054c0001bb7983 */ /* 0x000ea20000300800 */
[C---:B---3--:R-:W-:Y:S03]  /*84140*/  HMMA.1688.F32.TF32 R4, R96.reuse, R94, R236 ;  /* 0x0000005e6004723c */ /* 0x048fe600000810ec */
[----:B------:R-:W3:Y:S11]  /*84150*/  LDL.LU R236, [R1+0x530] ;  /* 0x0005300001ec7983 */ /* 0x000ef60000300800 */
[----:B------:R-:W-:Y:S09]  /*84160*/  @!UPT UIADD3 URZ, URZ, URZ, URZ ;  /* 0x0000003f3f3ff290 */ /* 0x000ff2000fffe03f */
[----:B------:R-:W-:Y:S04]  /*84170*/  STL.64 [R1+0x1190], R4 ;  /* 0x0011900401007387 */ /* 0x000fe80000100a00 */
[----:B------:R1:W-:Y:S04]  /*84180*/  STL.64 [R1+0x1198], R6 ;  /* 0x0011980601007387 */ /* 0x0003e80000100a00 */
[----:B------:R-:W3:Y:S04]  /*84190*/  LDL.LU R237, [R1+0x534] ;  /* 0x0005340001ed7983 */ /* 0x000ee80000300800 */
[----:B------:R-:W3:Y:S04]  /*841a0*/  LDL.LU R238, [R1+0x538] ;  /* 0x0005380001ee7983 */ /* 0x000ee80000300800 */
[----:B------:R-:W3:Y:S01]  /*841b0*/  LDL.LU R239, [R1+0x53c] ;  /* 0x00053c0001ef7983 */ /* 0x000ee20000300800 */
[C---:B------:R-:W-:Y:S08]  /*841c0*/  HMMA.1688.F32.TF32 R12, R96.reuse, R90, R140 ;  /* 0x0000005a600c723c */ /* 0x040ff0000008108c */
[C---:B------:R-:W-:Y:S08]  /*841d0*/  HMMA.1688.F32.TF32 R8, R96.reuse, R86, R212 ;  /* 0x000000566008723c */ /* 0x040ff000000810d4 */
[----:B-1----:R-:W-:Y:S07]  /*841e0*/  HMMA.1688.F32.TF32 R4, R96, R82, R68 ;  /* 0x000000526004723c */ /* 0x002fee0000081044 */
[----:B------:R-:W-:Y:S04]  /*841f0*/  STL.64 [R1+0x1180], R12 ;  /* 0x0011800c01007387 */ /* 0x000fe80000100a00 */
[----:B------:R-:W-:Y:S04]  /*84200*/  STL.64 [R1+0x1188], R14 ;  /* 0x0011880e01007387 */ /* 0x000fe80000100a00 */
[----:B------:R-:W-:Y:S04]  /*84210*/  STL.64 [R1+0x1170], R8 ;  /* 0x0011700801007387 */ /* 0x000fe80000100a00 */
[----:B------:R1:W-:Y:S05]  /*84220*/  STL.64 [R1+0x1178], R10 ;  /* 0x0011780a01007387 */ /* 0x0003ea0000100a00 */
[----:B------:R-:W-:-:S02]  /*84230*/  IMAD.MOV.U32 R31, RZ, RZ, R4 ;  /* 0x000000ffff1f7224 */ /* 0x000fc400078e0004 */
[----:B------:R-:W-:Y:S02]  /*84240*/  IMAD.MOV.U32 R30, RZ, RZ, R5 ;  /* 0x000000ffff1e7224 */ /* 0x000fe400078e0005 */
[----:B------:R-:W-:Y:S02]  /*84250*/  IMAD.MOV.U32 R29, RZ, RZ, R6 ;  /* 0x000000ffff1d7224 */ /* 0x000fe400078e0006 */
[----:B------:R-:W-:Y:S01]  /*84260*/  IMAD.MOV.U32 R28, RZ, RZ, R7 ;  /* 0x000000ffff1c7224 */ /* 0x000fe200078e0007 */
[C---:B-1----:R-:W-:Y:S08]  /*84270*/  HMMA.1688.F32.TF32 R8, R96.reuse, R78, R240 ;  /* 0x0000004e6008723c */ /* 0x042ff000000810f0 */
[----:B------:R-:W-:Y:S01]  /*84280*/  HMMA.1688.F32.TF32 R4, R96, R66, R188 ;  /* 0x000000426004723c */ /* 0x000fe200000810bc */
[----:B------:R1:W-:Y:S04]  /*84290*/  STL [R1+0x4714], R28 ;  /* 0x0047141c01007387 */ /* 0x0003e80000100800 */
[----:B------:R4:W-:Y:S04]  /*842a0*/  STL [R1+0x4710], R29 ;  /* 0x0047101d01007387 */ /* 0x0009e80000100800 */
[----:B------:R1:W-:Y:S04]  /*842b0*/  STL [R1+0x470c], R30 ;  /* 0x00470c1e01007387 */ /* 0x0003e80000100800 */
[----:B------:R1:W-:Y:S04]  /*842c0*/  STL [R1+0x4708], R31 ;  /* 0x0047081f01007387 */ /* 0x0003e80000100800 */
[----:B------:R-:W-:Y:S04]  /*842d0*/  STL.64 [R1+0x1150], R8 ;  /* 0x0011500801007387 */ /* 0x000fe80000100a00 */
[----:B------:R-:W-:Y:S03]  /*842e0*/  STL.64 [R1+0x1158], R10 ;  /* 0x0011580a01007387 */ /* 0x000fe60000100a00 */
[----:B-1----:R-:W-:Y:S01]  /*842f0*/  MOV R28, R4 ;  /* 0x00000004001c7202 */ /* 0x002fe20000000f00 */
[----:B----4-:R-:W-:Y:S01]  /*84300*/  IMAD.MOV.U32 R29, RZ, RZ, R5 ;  /* 0x000000ffff1d7224 */ /* 0x010fe200078e0005 */
[----:B------:R-:W4:Y:S01]  /*84310*/  LDL.LU R212, [R1+0x520] ;  /* 0x0005200001d47983 */ /* 0x000f220000300800 */
[----:B------:R-:W-:-:S02]  /*84320*/  IMAD.MOV.U32 R30, RZ, RZ, R6 ;  /* 0x000000ffff1e7224 */ /* 0x000fc400078e0006 */
[----:B------:R-:W-:Y:S01]  /*84330*/  IMAD.MOV.U32 R31, RZ, RZ, R7 ;  /* 0x000000ffff1f7224 */ /* 0x000fe200078e0007 */
[----:B------:R-:W4:Y:S04]  /*84340*/  LDL.LU R213, [R1+0x524] ;  /* 0x0005240001d57983 */ /* 0x000f280000300800 */
[----:B------:R-:W4:Y:S04]  /*84350*/  LDL.LU R214, [R1+0x528] ;  /* 0x0005280001d67983 */ /* 0x000f280000300800 */
[----:B------:R-:W4:Y:S04]  /*84360*/  LDL.LU R215, [R1+0x52c] ;  /* 0x00052c0001d77983 */ /* 0x000f280000300800 */
[----:B------:R-:W-:Y:S04]  /*84370*/  STL [R1+0x4724], R31 ;  /* 0x0047241f01007387 */ /* 0x000fe80000100800 */
[----:B------:R-:W-:Y:S04]  /*84380*/  STL [R1+0x4720], R30 ;  /* 0x0047201e01007387 */ /* 0x000fe80000100800 */
[----:B------:R-:W-:Y:S04]  /*84390*/  STL [R1+0x471c], R28 ;  /* 0x00471c1c01007387 */ /* 0x000fe80000100800 */
[----:B------:R-:W-:Y:S04]  /*843a0*/  STL [R1+0x4718], R29 ;  /* 0x0047181d01007387 */ /* 0x000fe80000100800 */
        /* <DEDUP_REMOVED lines=21> */
[----:B---3--:R-:W-:Y:S03]  /*84500*/  HMMA.1688.F32.TF32 R4, R96, R58, R236 ;  /* 0x0000003a6004723c */ /* 0x008fe600000810ec */
[----:B------:R-:W3:Y:S04]  /*84510*/  LDL.LU R236, [R1+0x4e0] ;  /* 0x0004e00001ec7983 */ /* 0x000ee80000300800 */
[----:B------:R-:W3:Y:S04]  /*84520*/  LDL.LU R237, [R1+0x4e4] ;  /* 0x0004e40001ed7983 */ /* 0x000ee80000300800 */
[----:B------:R-:W3:Y:S04]  /*84530*/  LDL.LU R238, [R1+0x4e8] ;  /* 0x0004e80001ee7983 */ /* 0x000ee80000300800 */
[----:B------:R-:W3:Y:S09]  /*84540*/  LDL.LU R239, [R1+0x4ec] ;  /* 0x0004ec0001ef7983 */ /* 0x000ef20000300800 */
[----:B------:R-:W-:Y:S01]  /*84550*/  IMAD.MOV.U32 R24, RZ, RZ, R4 ;  /* 0x000000ffff187224 */ /* 0x000fe200078e0004 */
[----:B------:R-:W-:Y:S01]  /*84560*/  MOV R25, R6 ;  /* 0x0000000600197202 */ /* 0x000fe20000000f00 */
[----:B------:R-:W-:-:S02]  /*84570*/  IMAD.MOV.U32 R27, RZ, RZ, R5 ;  /* 0x000000ffff1b7224 */ /* 0x000fc400078e0005 */
[----:B------:R-:W-:Y:S02]  /*84580*/  IMAD.MOV.U32 R26, RZ, RZ, R7 ;  /* 0x000000ffff1a7224 */ /* 0x000fe400078e0007 */
[C---:B----4-:R-:W-:Y:S03]  /*84590*/  HMMA.1688.F32.TF32 R4, R96.reuse, R38, R212 ;  /* 0x000000266004723c */ /* 0x050fe600000810d4 */
[----:B------:R1:W-:Y:S11]  /*845a0*/  STL [R1+0x4734], R26 ;  /* 0x0047341a01007387 */ /* 0x0003f60000100800 */
[----:B------:R-:W-:Y:S10]  /*845b0*/  @!UPT UIADD3 URZ, URZ, URZ, URZ ;  /* 0x0000003f3f3ff290 */ /* 0x000ff4000fffe03f */
[----:B------:R-:W-:Y:S02]  /*845c0*/  IMAD.MOV.U32 R31, RZ, RZ, R4 ;  /* 0x000000ffff1f7224 */ /* 0x000fe400078e0004 */
[----:B------:R-:W-:Y:S02]  /*845d0*/  IMAD.MOV.U32 R30, RZ, RZ, R5 ;  /* 0x000000ffff1e7224 */ /* 0x000fe400078e0005 */
[----:B------:R-:W-:Y:S02]  /*845e0*/  IMAD.MOV.U32 R28, RZ, RZ, R6 ;  /* 0x000000ffff1c7224 */ /* 0x000fe400078e0006 */
[----:B------:R-:W-:Y:S01]  /*845f0*/  IMAD.MOV.U32 R29, RZ, RZ, R7 ;  /* 0x000000ffff1d7224 */ /* 0x000fe200078e0007 */
[----:B------:R4:W-:Y:S04]  /*84600*/  STL [R1+0x4730], R25 ;  /* 0x0047301901007387 */ /* 0x0009e80000100800 */
[----:B------:R1:W-:Y:S04]  /*84610*/  STL [R1+0x472c], R27 ;  /* 0x00472c1b01007387 */ /* 0x0003e80000100800 */
[----:B------:R1:W-:Y:S04]  /*84620*/  STL [R1+0x4728], R24 ;  /* 0x0047281801007387 */ /* 0x0003e80000100800 */
[----:B------:R1:W-:Y:S04]  /*84630*/  STL [R1+0x4744], R29 ;  /* 0x0047441d01007387 */ /* 0x0003e80000100800 */
[----:B------:R-:W-:Y:S04]  /*84640*/  STL [R1+0x4740], R28 ;  /* 0x0047401c01007387 */ /* 0x000fe80000100800 */
[----:B------:R1:W-:Y:S04]  /*84650*/  STL [R1+0x473c], R31 ;  /* 0x00473c1f01007387 */ /* 0x0003e80000100800 */
[----:B------:R1:W-:Y:S01]  /*84660*/  STL [R1+0x4738], R30 ;  /* 0x0047381e01007387 */ /* 0x0003e20000100800 */
[C---:B--2---:R-:W-:Y:S11]  /*84670*/  HMMA.1688.F32.TF32 R4, R96.reuse, R42, R68 ;  /* 0x0000002a6004723c */ /* 0x044ff60000081044 */
[----:B------:R-:W-:Y:S11]  /*84680*/  @!UPT UIADD3 URZ, URZ, URZ, URZ ;  /* 0x0000003f3f3ff290 */ /* 0x000ff6000fffe03f */
[----:B------:R-:W-:Y:S02]  /*84690*/  @!UPT UIADD3 URZ, URZ, URZ, URZ ;  /* 0x0000003f3f3ff290 */ /* 0x000fe4000fffe03f */
[----:B-1----:R-:W-:Y:S01]  /*846a0*/  MOV R26, R4 ;  /* 0x00000004001a7202 */ /* 0x002fe20000000f00 */
[----:B----4-:R-:W-:Y:S02]  /*846b0*/  IMAD.MOV.U32 R25, RZ, RZ, R5 ;  /* 0x000000ffff197224 */ /* 0x010fe400078e0005 */
[----:B------:R-:W-:Y:S02]  /*846c0*/  IMAD.MOV.U32 R27, RZ, RZ, R6 ;  /* 0x000000ffff1b7224 */ /* 0x000fe400078e0006 */
[----:B------:R-:W-:Y:S02]  /*846d0*/  IMAD.MOV.U32 R24, RZ, RZ, R7 ;  /* 0x000000ffff187224 */ /* 0x000fe400078e0007 */
[C---:B------:R-:W-:Y:S01]  /*846e0*/  HMMA.1688.F32.TF32 R4, R96.reuse, R46, R240 ;  /* 0x0000002e6004723c */ /* 0x040fe200000810f0 */
[----:B------:R-:W-:Y:S11]  /*846f0*/  STL.64 [R1+0x4800], R26 ;  /* 0x0048001a01007387 */ /* 0x000ff60000100a00 */
[----:B------:R-:W-:Y:S11]  /*84700*/  @!UPT UIADD3 URZ, URZ, URZ, URZ ;  /* 0x0000003f3f3ff290 */ /* 0x000ff6000fffe03f */
[----:B------:R-:W-:Y:S01]  /*84710*/  @!UPT UIADD3 URZ, URZ, URZ, URZ ;  /* 0x0000003f3f3ff290 */ /* 0x000fe2000fffe03f */
[----:B------:R-:W-:Y:S01]  /*84720*/  IMAD.MOV.U32 R29, RZ, RZ, R4 ;  /* 0x000000ffff1d7224 */ /* 0x000fe200078e0004 */
[----:B------:R-:W-:Y:S01]  /*84730*/  MOV R31, R6 ;  /* 0x00000006001f7202 */ /* 0x000fe20000000f00 */
[----:B------:R-:W-:Y:S02]  /*84740*/  IMAD.MOV.U32 R28, RZ, RZ, R5 ;  /* 0x000000ffff1c7224 */ /* 0x000fe400078e0005 */
[----:B------:R-:W-:Y:S02]  /*84750*/  IMAD.MOV.U32 R30, RZ, RZ, R7 ;  /* 0x000000ffff1e7224 */ /* 0x000fe400078e0007 */
[C---:B------:R-:W-:Y:S08]  /*84760*/  HMMA.1688.F32.TF32 R4, R96.reuse, R50, R188 ;  /* 0x000000326004723c */ /* 0x040ff000000810bc */
[----:B------:R-:W-:Y:S01]  /*84770*/  HMMA.1688.F32.TF32 R96, R96, R74, R184 ;  /* 0x0000004a6060723c */ /* 0x000fe200000810b8 */
[----:B------:R-:W-:Y:S04]  /*84780*/  STL.64 [R1+0x47f8], R24 ;  /* 0x0047f81801007387 */ /* 0x000fe80000100a00 */
[----:B------:R-:W-:Y:S04]  /*84790*/  STL.64 [R1+0x4810], R30 ;  /* 0x0048101e01007387 */ /* 0x000fe80000100a00 */
[----:B------:R-:W-:Y:S11]  /*847a0*/  STL.64 [R1+0x4808], R28 ;  /* 0x0048081c01007387 */ /* 0x000ff60000100a00 */
[----:B------:R-:W-:Y:S03]  /*847b0*/  @!UPT UIADD3 URZ, URZ, URZ, URZ ;  /* 0x0000003f3f3ff290 */ /* 0x000fe6000fffe03f */
[----:B------:R-:W-:Y:S04]  /*847c0*/  STL.64 [R1+0x4680], R98 ;  /* 0x0046806201007387 */ /* 0x000fe80000100a00 */
[----:B------:R-:W-:Y:S04]  /*847d0*/  STL.64 [R1+0x460], R4 ;  /* 0x0004600401007387 */ /* 0x000fe80000100a00 */
[----:B------:R1:W-:Y:S04]  /*847e0*/  STL.64 [R1+0x468], R6 ;  /* 0x0004680601007387 */ /* 0x0003e80000100a00 */
        /* <DEDUP_REMOVED lines=41> */
[C---:B---3--:R-:W-:Y:S03]  /*84a80*/  HMMA.1688.F32.TF32 R100, R160.reuse, R34, R236 ;  /* 0x00000022a064723c */ /* 0x048fe600000810ec */
[----:B------:R-:W3:Y:S04]  /*84a90*/  LDL.LU R236, [R1+0x6a0] ;  /* 0x0006a00001ec7983 */ /* 0x000ee80000300800 */
[----:B------:R-:W3:Y:S04]  /*84aa0*/  LDL.LU R237, [R1+0x6a4] ;  /* 0x0006a40001ed7983 */ /* 0x000ee80000300800 */
[----:B------:R-:W3:Y:S04]  /*84ab0*/  LDL.LU R238, [R1+0x6a8] ;  /* 0x0006a80001ee7983 */ /* 0x000ee80000300800 */
[----:B------:R-:W3:Y:S08]  /*84ac0*/  LDL.LU R239, [R1+0x6ac] ;  /* 0x0006ac0001ef7983 */ /* 0x000ef00000300800 */
[----:B------:R-:W-:Y:S04]  /*84ad0*/  STL.64 [R1+0x4690], R102 ;  /* 0x0046906601007387 */ /* 0x000fe80000100a00 */
[----:B------:R-:W-:Y:S01]  /*84ae0*/  STL.64 [R1+0x4688], R100 ;  /* 0x0046886401007387 */ /* 0x000fe20000100a00 */
[C---:B----4-:R-:W-:Y:S08]  /*84af0*/  HMMA.1688.F32.TF32 R124, R160.reuse, R82, R212 ;  /* 0x00000052a07c723c */ /* 0x050ff000000810d4 */
[C---:B--2---:R-:W-:Y:S08]  /*84b00*/  HMMA.1688.F32.TF32 R108, R160.reuse, R218, R108 ;  /* 0x000000daa06c723c */ /* 0x044ff0000008106c */
[C---:B------:R-:W-:Y:S08]  /*84b10*/  HMMA.1688.F32.TF32 R104, R160.reuse, R54, R116 ;  /* 0x00000036a068723c */ /* 0x040ff00000081074 */
[C---:B------:R-:W-:Y:S08]  /*84b20*/  HMMA.1688.F32.TF32 R112, R160.reuse, R94, R112 ;  /* 0x0000005ea070723c */ /* 0x040ff00000081070 */
[C---:B------:R-:W-:Y:S07]  /*84b30*/  HMMA.1688.F32.TF32 R116, R160.reuse, R90, R144 ;  /* 0x0000005aa074723c */ /* 0x040fee0000081090 */
[----:B------:R-:W-:Y:S01]  /*84b40*/  STL.64 [R1+0x46b0], R106 ;  /* 0x0046b06a01007387 */ /* 0x000fe20000100a00 */
[C---:B------:R-:W-:Y:S03]  /*84b50*/  HMMA.1688.F32.TF32 R120, R160.reuse, R86, R140 ;  /* 0x00000056a078723c */ /* 0x040fe6000008108c */
[----:B------:R-:W-:Y:S05]  /*84b60*/  STL.64 [R1+0x46a8], R104 ;  /* 0x0046a86801007387 */ /* 0x000fea0000100a00 */
[C---:B------:R-:W-:Y:S08]  /*84b70*/  HMMA.1688.F32.TF32 R140, R160.reuse, R58, R184 ;  /* 0x0000003aa08c723c */ /* 0x040ff000000810b8 */
[C---:B------:R-:W-:Y:S01]  /*84b80*/  HMMA.1688.F32.TF32 R128, R160.reuse, R78, R68 ;  /* 0x0000004ea080723c */ /* 0x040fe20000081044 */
[----:B------:R-:W-:Y:S07]  /*84b90*/  STL.64 [R1+0x46c0], R110 ;  /* 0x0046c06e01007387 */ /* 0x000fee0000100a00 */
[C---:B------:R-:W-:Y:S01]  /*84ba0*/  HMMA.1688.F32.TF32 R132, R160.reuse, R66, R240 ;  /* 0x00000042a084723c */ /* 0x040fe200000810f0 */
[----:B------:R-:W-:Y:S04]  /*84bb0*/  STL.64 [R1+0x46b8], R108 ;  /* 0x0046b86c01007387 */ /* 0x000fe80000100a00 */
[----:B------:R-:W-:Y:S03]  /*84bc0*/  STL.64 [R1+0x46d0], R114 ;  /* 0x0046d07201007387 */ /* 0x000fe60000100a00 */
        /* <DEDUP_REMOVED lines=16> */
[C---:B---3--:R-:W-:Y:S03]  /*84cd0*/  HMMA.1688.F32.TF32 R144, R160.reuse, R38, R236 ;  /* 0x00000026a090723c */ /* 0x048fe600000810ec */
        /* <DEDUP_REMOVED lines=36> */
[----:B------:R-:W-:Y:S04]  /*84f20*/  STL.64 [R1+0x4880], R146 ;  /* 0x0048809201007387 */ /* 0x000fe80000100a00 */
[----:B------:R-:W-:Y:S01]  /*84f30*/  STL.64 [R1+0x4878], R144 ;  /* 0x0048789001007387 */ /* 0x000fe20000100a00 */
[C---:B---3--:R-:W-:Y:S03]  /*84f40*/  HMMA.1688.F32.TF32 R148, R160.reuse, R42, R236 ;  /* 0x0000002aa094723c */ /* 0x048fe600000810ec */
[----:B------:R-:W3:Y:S04]  /*84f50*/  LDL.LU R236, [R1+0x740] ;  /* 0x0007400001ec7983 */ /* 0x000ee80000300800 */
[----:B------:R-:W3:Y:S04]  /*84f60*/  LDL.LU R237, [R1+0x744] ;  /* 0x0007440001ed7983 */ /* 0x000ee80000300800 */
[----:B------:R-:W3:Y:S04]  /*84f70*/  LDL.LU R238, [R1+0x748] ;  /* 0x0007480001ee7983 */ /* 0x000ee80000300800 */
[----:B------:R-:W3:Y:S01]  /*84f80*/  LDL.LU R239, [R1+0x74c] ;  /* 0x00074c0001ef7983 */ /* 0x000ee20000300800 */
[C---:B----4-:R-:W-:Y:S07]  /*84f90*/  HMMA.1688.F32.TF32 R152, R160.reuse, R46, R188 ;  /* 0x0000002ea098723c */ /* 0x050fee00000810bc */
[----:B------:R-:W-:Y:S04]  /*84fa0*/  STL.64 [R1+0x4890], R150 ;  /* 0x0048909601007387 */ /* 0x000fe80000100a00 */
[----:B------:R-:W-:Y:S04]  /*84fb0*/  STL.64 [R1+0x4888], R148 ;  /* 0x0048889401007387 */ /* 0x000fe80000100a00 */
[----:B------:R-:W4:Y:S04]  /*84fc0*/  LDL.LU R188, [R1+0x750] ;  /* 0x0007500001bc7983 */ /* 0x000f280000300800 */
[----:B------:R-:W4:Y:S04]  /*84fd0*/  LDL.LU R189, [R1+0x754] ;  /* 0x0007540001bd7983 */ /* 0x000f280000300800 */
[----:B------:R-:W4:Y:S04]  /*84fe0*/  LDL.LU R190, [R1+0x758] ;  /* 0x0007580001be7983 */ /* 0x000f280000300800 */
[----:B------:R-:W4:Y:S04]  /*84ff0*/  LDL.LU R191, [R1+0x75c] ;  /* 0x00075c0001bf7983 */ /* 0x000f280000300800 */
[----:B------:R-:W-:Y:S01]  /*85000*/  STL.64 [R1+0x48a0], R154 ;  /* 0x0048a09a01007387 */ /* 0x000fe20000100a00 */
[----:B--2---:R-:W-:Y:S03]  /*85010*/  HMMA.1688.F32.TF32 R156, R160, R50, R240 ;  /* 0x00000032a09c723c */ /* 0x004fe600000810f0 */
[----:B------:R-:W-:Y:S04]  /*85020*/  STL.64 [R1+0x4898], R152 ;  /* 0x0048989801007387 */ /* 0x000fe80000100a00 */
[----:B------:R-:W2:Y:S04]  /*85030*/  LDL.LU R240, [R1+0x760] ;  /* 0x0007600001f07983 */ /* 0x000ea80000300800 */
[----:B------:R-:W2:Y:S04]  /*85040*/  LDL.LU R241, [R1+0x764] ;  /* 0x0007640001f17983 */ /* 0x000ea80000300800 */
[----:B------:R-:W2:Y:S04]  /*85050*/  LDL.LU R242, [R1+0x768] ;  /* 0x0007680001f27983 */ /* 0x000ea80000300800 */
[----:B------:R-:W2:Y:S01]  /*85060*/  LDL.LU R243, [R1+0x76c] ;  /* 0x00076c0001f37983 */ /* 0x000ea20000300800 */
[C---:B------:R-:W-:Y:S03]  /*85070*/  HMMA.1688.F32.TF32 R180, R200.reuse, R90, R184 ;  /* 0x0000005ac8b4723c */ /* 0x040fe600000810b8 */
[----:B------:R-:W-:Y:S04]  /*85080*/  STL.64 [R1+0x48b8], R158 ;  /* 0x0048b89e01007387 */ /* 0x000fe80000100a00 */
[----:B------:R-:W-:Y:S11]  /*85090*/  STL.64 [R1+0x48b0], R156 ;  /* 0x0048b09c01007387 */ /* 0x000ff60000100a00 */
[----:B------:R-:W-:Y:S05]  /*850a0*/  @!UPT UIADD3 URZ, URZ, URZ, URZ ;  /* 0x0000003f3f3ff290 */ /* 0x000fea000fffe03f */
[----:B------:R-:W-:Y:S04]  /*850b0*/  STL [R1+0x45dc], R180 ;  /* 0x0045dcb401007387 */ /* 0x000fe80000100800 */
[----:B------:R-:W-:Y:S04]  /*850c0*/  STL [R1+0x45d8], R181 ;  /* 0x0045d8b501007387 */ /* 0x000fe80000100800 */
[----:B------:R-:W-:Y:S04]  /*850d0*/  STL [R1+0x45d4], R182 ;  /* 0x0045d4b601007387 */ /* 0x000fe80000100800 */
[----:B------:R-:W-:Y:S01]  /*850e0*/  STL [R1+0x45d0], R183 ;  /* 0x0045d0b701007387 */ /* 0x000fe20000100800 */
[C---:B------:R-:W-:Y:S08]  /*850f0*/  HMMA.1688.F32.TF32 R164, R200.reuse, R34, R208 ;  /* 0x00000022c8a4723c */ /* 0x040ff000000810d0 */
[C---:B------:R-:W-:Y:S08]  /*85100*/  HMMA.1688.F32.TF32 R172, R200.reuse, R218, R212 ;  /* 0x000000dac8ac723c */ /* 0x040ff000000810d4 */
[C---:B------:R-:W-:Y:S08]  /*85110*/  HMMA.1688.F32.TF32 R176, R200.reuse, R94, R68 ;  /* 0x0000005ec8b0723c */ /* 0x040ff00000081044 */
[C---:B---3--:R-:W-:Y:S01]  /*85120*/  HMMA.1688.F32.TF32 R184, R200.reuse, R86, R236 ;  /* 0x00000056c8b8723c */ /* 0x048fe200000810ec */
[----:B------:R-:W3:Y:S04]  /*85130*/  LDL.LU R236, [R1+0x770] ;  /* 0x0007700001ec7983 */ /* 0x000ee80000300800 */
[----:B------:R-:W3:Y:S04]  /*85140*/  LDL.LU R237, [R1+0x774] ;  /* 0x0007740001ed7983 */ /* 0x000ee80000300800 */
[----:B------:R-:W3:Y:S04]  /*85150*/  LDL.LU R238, [R1+0x778] ;  /* 0x0007780001ee7983 */ /* 0x000ee80000300800 */
[----:B------:R-:W3:Y:S01]  /*85160*/  LDL.LU R239, [R1+0x77c] ;  /* 0x00077c0001ef7983 */ /* 0x000ee20000300800 */
[C---:B----4-:R-:W-:Y:S09]  /*85170*/  HMMA.1688.F32.TF32 R188, R200.reuse, R82, R188 ;  /* 0x00000052c8bc723c */ /* 0x050ff200000810bc */
        /* <DEDUP_REMOVED lines=23> */
[----:B------:R-:W4:Y:S01]  /*852f0*/  LDL.LU R211, [R1+0x7cc] ;  /* 0x0007cc0001d37983 */ /* 0x000f220000300800 */
[C---:B--2---:R-:W-:Y:S03]  /*85300*/  HMMA.1688.F32.TF32 R192, R200.reuse, R78, R240 ;  /* 0x0000004ec8c0723c */ /* 0x044fe600000810f0 */
[----:B------:R-:W2:Y:S04]  /*85310*/  LDL.LU R212, [R1+0x7b0] ;  /* 0x0007b00001d47983 */ /* 0x000ea80000300800 */
[----:B------:R-:W2:Y:S04]  /*85320*/  LDL.LU R213, [R1+0x7b4] ;  /* 0x0007b40001d57983 */ /* 0x000ea80000300800 */
[----:B------:R-:W2:Y:S04]  /*85330*/  LDL.LU R214, [R1+0x7b8] ;  /* 0x0007b80001d67983 */ /* 0x000ea80000300800 */
[----:B------:R-:W2:Y:S08]  /*85340*/  LDL.LU R215, [R1+0x7bc] ;  /* 0x0007bc0001d77983 */ /* 0x000eb00000300800 */
[----:B------:R-:W-:Y:S04]  /*85350*/  STL [R1+0x4600], R192 ;  /* 0x004600c001007387 */ /* 0x000fe80000100800 */
[----:B------:R-:W-:Y:S04]  /*85360*/  STL [R1+0x45fc], R193 ;  /* 0x0045fcc101007387 */ /* 0x000fe80000100800 */
[----:B------:R-:W-:Y:S04]  /*85370*/  STL [R1+0x45c8], R194 ;  /* 0x0045c8c201007387 */ /* 0x000fe80000100800 */
[----:B------:R-:W-:Y:S04]  /*85380*/  STL [R1+0x45c4], R195 ;  /* 0x0045c4c301007387 */ /* 0x000fe80000100800 */
        /* <DEDUP_REMOVED lines=9> */
[----:B------:R-:W-:Y:S04]  /*85420*/  LDS R236, [R247+0x8a280] ;  /* 0x08a28000f7ec7984 */ /* 0x000fe80000000800 */
[----:B------:R-:W-:Y:S01]  /*85430*/  LDS R238, [R247+0x8b280] ;  /* 0x08b28000f7ee7984 */ /* 0x000fe20000000800 */
[----:B------:R-:W-:Y:S03]  /*85440*/  HMMA.1688.F32.TF32 R160, R160, R74, R168 ;  /* 0x0000004aa0a0723c */ /* 0x000fe600000810a8 */
[----:B------:R-:W-:Y:S04]  /*85450*/  LDS R237, [R0+0x8a280] ;  /* 0x08a2800000ed7984 */ /* 0x000fe80000000800 */
[----:B------:R-:W-:Y:S08]  /*85460*/  LDS R239, [R0+0x8b280] ;  /* 0x08b2800000ef7984 */ /* 0x000ff00000000800 */
[----:B------:R3:W-:Y:S04]  /*85470*/  STL [R1+0x460c], R196 ;  /* 0x00460cc401007387 */ /* 0x0007e80000100800 */
[----:B------:R-:W-:Y:S04]  /*85480*/  STL [R1+0x4608], R197 ;  /* 0x004608c501007387 */ /* 0x000fe80000100800 */
[----:B------:R-:W-:Y:S04]  /*85490*/  STL [R1+0x4604], R198 ;  /* 0x004604c601007387 */ /* 0x000fe80000100800 */
[----:B------:R-:W-:Y:S01]  /*854a0*/  STL [R1+0x45c0], R199 ;  /* 0x0045c0c701007387 */ /* 0x000fe20000100800 */
[C---:B----4-:R-:W-:Y:S08]  /*854b0*/  HMMA.1688.F32.TF32 R8, R200.reuse, R62, R228 ;  /* 0x0000003ec808723c */ /* 0x050ff000000810e4 */
[C---:B-1----:R-:W-:Y:S11]  /*854c0*/  HMMA.1688.F32.TF32 R4, R200.reuse, R58, R232 ;  /* 0x0000003ac804723c */ /* 0x042ff600000810e8 */
[----:B------:R-:W-:Y:S04]  /*854d0*/  @!UPT UIADD3 URZ, URZ, URZ, URZ ;  /* 0x0000003f3f3ff290 */ /* 0x000fe8000fffe03f */
[----:B------:R-:W-:Y:S04]  /*854e0*/  STL.64 [R1+0x450], R8 ;  /* 0x0004500801007387 */ /* 0x000fe80000100a00 */
[----:B------:R1:W-:Y:S04]  /*854f0*/  STL.64 [R1+0x458], R10 ;  /* 0x0004580a01007387 */ /* 0x0003e80000100a00 */
[----:B------:R-:W-:Y:S01]  /*85500*/  STL.64 [R1+0x440], R4 ;  /* 0x0004400401007387 */ /* 0x000fe20000100a00 */
[----:B---3--:R-:W-:Y:S01]  /*85510*/  IMAD.MOV.U32 R196, RZ, RZ, R7 ;  /* 0x000000ffffc47224 */ /* 0x008fe200078e0007 */
[C---:B-1----:R-:W-:Y:S02]  /*85520*/  HMMA.1688.F32.TF32 R8, R200.reuse, R38, R248 ;  /* 0x00000026c808723c */ /* 0x042fe400000810f8 */
[----:B------:R1:W-:Y:S06]  /*85530*/  STL [R1+0x448], R6 ;  /* 0x0004480601007387 */ /* 0x0003ec0000100800 */
[----:B-1----:R-:W-:Y:S01]  /*85540*/  HMMA.1688.F32.TF32 R4, R200, R42, R208 ;  /* 0x0000002ac804723c */ /* 0x002fe200000810d0 */
[----:B------:R1:W-:Y:S11]  /*85550*/  STL [R1+0x4610], R196 ;  /* 0x004610c401007387 */ /* 0x0003f60000100800 */
[----:B------:R-:W-:Y:S11]  /*85560*/  @!UPT UIADD3 URZ, URZ, URZ, URZ ;  /* 0x0000003f3f3ff290 */ /* 0x000ff6000fffe03f */
[----:B------:R-:W-:Y:S01]  /*85570*/  STL.64 [R1+0x420], R4 ;  /* 0x0004200401007387 */ /* 0x000fe20000100a00 */
[----:B-1----:R-:W-:-:S03]  /*85580*/  IMAD.MOV.U32 R196, RZ, RZ, R7 ;  /* 0x000000ffffc47224 */ /* 0x002fc600078e0007 */
[----:B------:R-:W-:Y:S04]  /*85590*/  STL.64 [R1+0x430], R8 ;  /* 0x0004300801007387 */ /* 0x000fe80000100a00 */
[----:B------:R-:W-:Y:S04]  /*855a0*/  STL.64 [R1+0x438], R10 ;  /* 0x0004380a01007387 */ /* 0x000fe80000100a00 */
[----:B------:R2:W-:Y:S04]  /*855b0*/  STL [R1+0x428], R6 ;  /* 0x0004280601007387 */ /* 0x0005e80000100800 */
[----:B------:R-:W3:Y:S04]  /*855c0*/  LDL.LU R248, [R1+0x8f0] ;  /* 0x0008f00001f87983 */ /* 0x000ee80000300800 */
[----:B------:R-:W3:Y:S01]  /*855d0*/  LDL.LU R249, [R1+0x8f4] ;  /* 0x0008f40001f97983 */ /* 0x000ee20000300800 */
[----:B--2---:R-:W-:Y:S03]  /*855e0*/  HMMA.1688.F32.TF32 R4, R200, R46, R212 ;  /* 0x0000002ec804723c */ /* 0x004fe600000810d4 */
[----:B------:R-:W3:Y:S04]  /*855f0*/  LDL.LU R250, [R1+0x8f8] ;  /* 0x0008f80001fa7983 */ /* 0x000ee80000300800 */
[----:B------:R-:W3:Y:S04]  /*85600*/  LDL.LU R251, [R1+0x8fc] ;  /* 0x0008fc0001fb7983 */ /* 0x000ee80000300800 */
[----:B------:R1:W-:Y:S04]  /*85610*/  STL [R1+0x4614], R196 ;  /* 0x004614c401007387 */ /* 0x0003e80000100800 */
[----:B------:R-:W2:Y:S04]  /*85620*/  LDL.LU R208, [R1+0x8e0] ;  /* 0x0008e00001d07983 */ /* 0x000ea80000300800 */
[----:B------:R-:W2:Y:S04]  /*85630*/  LDL.LU R209, [R1+0x8e4] ;  /* 0x0008e40001d17983 */ /* 0x000ea80000300800 */
[----:B------:R-:W2:Y:S01]  /*85640*/  LDL.LU R210, [R1+0x8e8] ;  /* 0x0008e80001d27983 */ /* 0x000ea20000300800 */
[----:B------:R-:W-:Y:S01]  /*85650*/  IMAD.MOV.U32 R197, RZ, RZ, R4 ;  /* 0x000000ffffc57224 */ /* 0x000fe200078e0004 */
[----:B------:R-:W-:Y:S01]  /*85660*/  MOV R192, R6 ;  /* 0x0000000600c07202 */ /* 0x000fe20000000f00 */
[----:B------:R-:W-:Y:S01]  /*85670*/  IMAD.MOV.U32 R198, RZ, RZ, R5 ;  /* 0x000000ffffc67224 */ /* 0x000fe200078e0005 */
[----:B------:R-:W2:Y:S01]  /*85680*/  LDL.LU R211, [R1+0x8ec] ;  /* 0x0008ec0001d37983 */ /* 0x000ea20000300800 */
[----:B------:R-:W-:-:S02]  /*85690*/  IMAD.MOV.U32 R193, RZ, RZ, R7 ;  /* 0x000000ffffc17224 */ /* 0x000fc400078e0007 */
[C---:B------:R-:W-:Y:S01]  /*856a0*/  HMMA.1688.F32.TF32 R4, R200.reuse, R50, R68 ;  /* 0x00000032c804723c */ /* 0x040fe20000081044 */
[----:B------:R-:W-:Y:S04]  /*856b0*/  LDS R68, [R252+0x8a300] ;  /* 0x08a30000fc447984 */ /* 0x000fe80000000800 */
[----:B------:R-:W-:Y:S04]  /*856c0*/  STL [R1+0x4624], R193 ;  /* 0x004624c101007387 */ /* 0x000fe80000100800 */
[----:B------:R-:W-:Y:S04]  /*856d0*/  STL [R1+0x4620], R192 ;  /* 0x004620c001007387 */ /* 0x000fe80000100800 */
[----:B------:R-:W-:Y:S04]  /*856e0*/  STL [R1+0x461c], R198 ;  /* 0x00461cc601007387 */ /* 0x000fe80000100800 */
[----:B------:R-:W-:Y:S01]  /*856f0*/  STL [R1+0x4618], R197 ;  /* 0x004618c501007387 */ /* 0x000fe20000100800 */
[C---:B------:R-:W-:Y:S03]  /*85700*/  HMMA.1688.F32.TF32 R168, R200.reuse, R54, R204 ;  /* 0x00000036c8a8723c */ /* 0x040fe600000810cc */
[----:B------:R-:W-:Y:S03]  /*85710*/  LDS R204, [R252+0x8a280] ;  /* 0x08a28000fccc7984 */ /* 0x000fe60000000800 */
[----:B-1----:R-:W-:Y:S01]  /*85720*/  IMAD.MOV.U32 R196, RZ, RZ, R5 ;  /* 0x000000ffffc47224 */ /* 0x002fe200078e0005 */
[----:B------:R-:W-:Y:S04]  /*85730*/  STL [R1+0x400], R4 ;  /* 0x0004000401007387 */ /* 0x000fe80000100800 */
[----:B------:R-:W-:Y:S04]  /*85740*/  STL.64 [R1+0x408], R6 ;  /* 0x0004080601007387 */ /* 0x000fe80000100a00 */
[----:B------:R-:W-:Y:S04]  /*85750*/  STL [R1+0x4628], R196 ;  /* 0x004628c401007387 */ /* 0x000fe80000100800 */
        /* <DEDUP_REMOVED lines=9> */
[----:B------:R-:W-:Y:S04]  /*857f0*/  LDS R206, [R252+0x8b280] ;  /* 0x08b28000fcce7984 */ /* 0x000fe80000000800 */
[----:B------:R-:W-:Y:S04]  /*85800*/  LDS R205, [R3+0x8a280] ;  /* 0x08a2800003cd7984 */ /* 0x000fe80000000800 */
[----:B------:R-:W3:Y:S04]  /*85810*/  LDS R207, [R3+0x8b280] ;  /* 0x08b2800003cf7984 */ /* 0x000ee80000000800 */
[----:B------:R1:W-:Y:S04]  /*85820*/  STL [R1+0x4634], R200 ;  /* 0x004634c801007387 */ /* 0x0003e80000100800 */
[----:B------:R1:W-:Y:S04]  /*85830*/  STL [R1+0x4630], R201 ;  /* 0x004630c901007387 */ /* 0x0003e80000100800 */
[----:B------:R1:W-:Y:S04]  /*85840*/  STL [R1+0x462c], R202 ;  /* 0x00462cca01007387 */ /* 0x0003e80000100800 */
[----:B------:R-:W-:Y:S04]  /*85850*/  STL [R1+0x45bc], R203 ;  /* 0x0045bccb01007387 */ /* 0x000fe80000100800 */
[----:B------:R-:W-:Y:S04]  /*85860*/  LDS R70, [R252+0x8b300] ;  /* 0x08b30000fc467984 */ /* 0x000fe80000000800 */
[----:B------:R-:W-:Y:S04]  /*85870*/  LDS R69, [R3+0x8a300] ;  /* 0x08a3000003457984 */ /* 0x000fe80000000800 */
[----:B------:R-:W1:Y:S01]  /*85880*/  LDS R71, [R3+0x8b300] ;  /* 0x08b3000003477984 */ /* 0x000e620000000800 */
[C---:B---3--:R-:W-:Y:S11]  /*85890*/  HMMA.1688.F32.TF32 R4, R204.reuse, R34, R248 ;  /* 0x00000022cc04723c */ /* 0x048ff600000810f8 */
[----:B------:R-:W-:Y:S11]  /*858a0*/  @!UPT UIADD3 URZ, URZ, URZ, URZ ;  /* 0x0000003f3f3ff290 */ /* 0x000ff6000fffe03f */
[----:B------:R-:W-:Y:S02]  /*858b0*/  @!UPT UIADD3 URZ, URZ, URZ, URZ ;  /* 0x0000003f3f3ff290 */ /* 0x000fe4000fffe03f */
[----:B------:R-:W-:Y:S01]  /*858c0*/  IMAD.MOV.U32 R188, RZ, RZ, R4 ;  /* 0x000000ffffbc7224 */ /* 0x000fe200078e0004 */
[----:B------:R-:W-:Y:S01]  /*858d0*/  MOV R191, R7 ;  /* 0x0000000700bf7202 */ /* 0x000fe20000000f00 */
[----:B------:R-:W-:Y:S02]  /*858e0*/  IMAD.MOV.U32 R189, RZ, RZ, R5 ;  /* 0x000000ffffbd7224 */ /* 0x000fe400078e0005 */
[----:B------:R-:W-:Y:S02]  /*858f0*/  IMAD.MOV.U32 R190, RZ, RZ, R6 ;  /* 0x000000ffffbe7224 */ /* 0x000fe400078e0006 */
[C---:B--2---:R-:W-:Y:S01]  /*85900*/  HMMA.1688.F32.TF32 R4, R204.reuse, R54, R208 ;  /* 0x00000036cc04723c */ /* 0x044fe200000810d0 */
[----:B------:R-:W-:Y:S11]  /*85910*/  STL [R1+0x4644], R191 ;  /* 0x004644bf01007387 */ /* 0x000ff60000100800 */
[----:B------:R-:W-:Y:S11]  /*85920*/  @!UPT UIADD3 URZ, URZ, URZ, URZ ;  /* 0x0000003f3f3ff290 */ /* 0x000ff6000fffe03f */
[----:B------:R-:W-:Y:S01]  /*85930*/  @!UPT UIADD3 URZ, URZ, URZ, URZ ;  /* 0x0000003f3f3ff290 */ /* 0x000fe2000fffe03f */
[----:B------:R-:W-:Y:S02]  /*85940*/  IMAD.MOV.U32 R184, RZ, RZ, R4 ;  /* 0x000000ffffb87224 */ /* 0x000fe400078e0004 */
[----:B------:R-:W-:Y:S02]  /*85950*/  IMAD.MOV.U32 R185, RZ, RZ, R5 ;  /* 0x000000ffffb97224 */ /* 0x000fe400078e0005 */
[----:B------:R-:W-:Y:S02]  /*85960*/  IMAD.MOV.U32 R186, RZ, RZ, R6 ;  /* 0x000000ffffba7224 */ /* 0x000fe400078e0006 */
[----:B------:R-:W-:Y:S02]  /*85970*/  IMAD.MOV.U32 R180, RZ, RZ, R7 ;  /* 0x000000ffffb47224 */ /* 0x000fe400078e0007 */
[----:B----4-:R-:W-:Y:S01]  /*85980*/  HMMA.1688.F32.TF32 R4, R204, R218, R212 ;  /* 0x000000dacc04723c */ /* 0x010fe200000810d4 */
[----:B------:R-:W-:Y:S04]  /*85990*/  STL [R1+0x4640], R190 ;  /* 0x004640be01007387 */ /* 0x000fe80000100800 */
[----:B------:R-:W-:Y:S04]  /*859a0*/  STL [R1+0x463c], R189 ;  /* 0x00463cbd01007387 */ /* 0x000fe80000100800 */
[----:B------:R-:W-:Y:S04]  /*859b0*/  STL [R1+0x4638], R188 ;  /* 0x004638bc01007387 */ /* 0x000fe80000100800 */
[----:B------:R2:W-:Y:S04]  /*859c0*/  STL [R1+0x4654], R180 ;  /* 0x004654b401007387 */ /* 0x0005e80000100800 */
[----:B------:R-:W-:Y:S04]  /*859d0*/  STL [R1+0x4650], R186 ;  /* 0x004650ba01007387 */ /* 0x000fe80000100800 */
[----:B------:R-:W-:Y:S03]  /*859e0*/  STL [R1+0x464c], R185 ;  /* 0x00464cb901007387 */ /* 0x000fe60000100800 */
[----:B------:R-:W-:Y:S01]  /*859f0*/  IMAD.MOV.U32 R197, RZ, RZ, R7 ;  /* 0x000000ffffc57224 */ /* 0x000fe200078e0007 */
[----:B------:R-:W-:Y:S01]  /*85a00*/  MOV R192, R5 ;  /* 0x0000000500c07202 */ /* 0x000fe20000000f00 */
[----:B------:R-:W-:Y:S01]  /*85a10*/  IMAD.MOV.U32 R198, RZ, RZ, R6 ;  /* 0x000000ffffc67224 */ /* 0x000fe200078e0006 */
[----:B------:R3:W-:Y:S01]  /*85a20*/  STL [R1+0x4648], R184 ;  /* 0x004648b801007387 */ /* 0x0007e20000100800 */
[----:B------:R-:W-:-:S03]  /*85a30*/  IMAD.MOV.U32 R193, RZ, RZ, R4 ;  /* 0x000000ffffc17224 */ /* 0x000fc600078e0004 */
[----:B------:R4:W-:Y:S01]  /*85a40*/  STL [R1+0x4664], R197 ;  /* 0x004664c501007387 */ /* 0x0009e20000100800 */
[----:B------:R-:W-:Y:S03]  /*85a50*/  HMMA.1688.F32.TF32 R4, R204, R94, R240 ;  /* 0x0000005ecc04723c */ /* 0x000fe600000810f0 */
[----:B------:R1:W-:Y:S04]  /*85a60*/  STL [R1+0x4660], R198 ;  /* 0x004660c601007387 */ /* 0x0003e80000100800 */
[----:B------:R1:W-:Y:S04]  /*85a70*/  STL [R1+0x465c], R192 ;  /* 0x00465cc001007387 */ /* 0x0003e80000100800 */
[----:B------:R1:W-:Y:S04]  /*85a80*/  STL [R1+0x4658], R193 ;  /* 0x004658c101007387 */ /* 0x0003e80000100800 */
        /* <DEDUP_REMOVED lines=20> */
[----:B-1----:R-:W-:-:S03]  /*85bd0*/  IMAD.MOV.U32 R200, RZ, RZ, R4 ;  /* 0x000000ffffc87224 */ /* 0x002fc600078e0004 */
[----:B------:R-:W2:Y:S01]  /*85be0*/  LDL.LU R248, [R1+0x840] ;  /* 0x0008400001f87983 */ /* 0x000ea20000300800 */
[----:B------:R-:W-:-:S03]  /*85bf0*/  IMAD.MOV.U32 R201, RZ, RZ, R5 ;  /* 0x000000ffffc97224 */ /* 0x000fc600078e0005 */
[----:B------:R-:W2:Y:S01]  /*85c00*/  LDL.LU R249, [R1+0x844] ;  /* 0x0008440001f97983 */ /* 0x000ea20000300800 */
[----:B------:R-:W-:-:S03]  /*85c10*/  IMAD.MOV.U32 R202, RZ, RZ, R6 ;  /* 0x000000ffffca7224 */ /* 0x000fc600078e0006 */
[----:B------:R-:W2:Y:S01]  /*85c20*/  LDL.LU R250, [R1+0x848] ;  /* 0x0008480001fa7983 */ /* 0x000ea20000300800 */
[----:B------:R-:W-:-:S03]  /*85c30*/  MOV R196, R7 ;  /* 0x0000000700c47202 */ /* 0x000fc60000000f00 */
        /* <DEDUP_REMOVED lines=23> */
[----:B------:R1:W-:Y:S04]  /*85db0*/  STL [R1+0x466c], R201 ;  /* 0x00466cc901007387 */ /* 0x0003e80000100800 */
[----:B------:R1:W-:Y:S01]  /*85dc0*/  STL [R1+0x4668], R200 ;  /* 0x004668c801007387 */ /* 0x0003e20000100800 */
[C---:B--2---:R-:W-:Y:S11]  /*85dd0*/  HMMA.1688.F32.TF32 R4, R204.reuse, R82, R4 ;  /* 0x00000052cc04723c */ /* 0x044ff60000081004 */
[----:B------:R-:W-:Y:S11]  /*85de0*/  @!UPT UIADD3 URZ, URZ, URZ, URZ ;  /* 0x0000003f3f3ff290 */ /* 0x000ff6000fffe03f */
[----:B------:R-:W-:Y:S02]  /*85df0*/  @!UPT UIADD3 URZ, URZ, URZ, URZ ;  /* 0x0000003f3f3ff290 */ /* 0x000fe4000fffe03f */
[----:B------:R-:W-:Y:S01]  /*85e00*/  IMAD.MOV.U32 R180, RZ, RZ, R4 ;  /* 0x000000ffffb47224 */ /* 0x000fe200078e0004 */
[----:B---3--:R-:W-:Y:S01]  /*85e10*/  MOV R184, R7 ;  /* 0x0000000700b87202 */ /* 0x008fe20000000f00 */
[----:B------:R-:W-:Y:S02]  /*85e20*/  IMAD.MOV.U32 R186, RZ, RZ, R5 ;  /* 0x000000ffffba7224 */ /* 0x000fe400078e0005 */
[----:B------:R-:W-:Y:S02]  /*85e30*/  IMAD.MOV.U32 R185, RZ, RZ, R6 ;  /* 0x000000ffffb97224 */ /* 0x000fe400078e0006 */
[C---:B------:R-:W-:Y:S11]  /*85e40*/  HMMA.1688.F32.TF32 R4, R204.reuse, R78, R220 ;  /* 0x0000004ecc04723c */ /* 0x040ff600000810dc */
[----:B------:R-:W-:Y:S11]  /*85e50*/  @!UPT UIADD3 URZ, URZ, URZ, URZ ;  /* 0x0000003f3f3ff290 */ /* 0x000ff6000fffe03f */
[----:B------:R-:W-:Y:S02]  /*85e60*/  @!UPT UIADD3 URZ, URZ, URZ, URZ ;  /* 0x0000003f3f3ff290 */ /* 0x000fe4000fffe03f */
[----:B----4-:R-:W-:Y:S02]  /*85e70*/  IMAD.MOV.U32 R197, RZ, RZ, R4 ;  /* 0x000000ffffc57224 */ /* 0x010fe400078e0004 */
[----:B------:R-:W-:Y:S02]  /*85e80*/  IMAD.MOV.U32 R198, RZ, RZ, R5 ;  /* 0x000000ffffc67224 */ /* 0x000fe400078e0005 */
[----:B------:R-:W-:Y:S02]  /*85e90*/  IMAD.MOV.U32 R192, RZ, RZ, R6 ;  /* 0x000000ffffc07224 */ /* 0x000fe400078e0006 */
[----:B------:R-:W-:Y:S02]  /*85ea0*/  IMAD.MOV.U32 R193, RZ, RZ, R7 ;  /* 0x000000ffffc17224 */ /* 0x000fe400078e0007 */
[C---:B------:R-:W-:Y:S08]  /*85eb0*/  HMMA.1688.F32.TF32 R4, R204.reuse, R66, R224 ;  /* 0x00000042cc04723c */ /* 0x040ff000000810e0 */
[C---:B------:R-:W-:Y:S11]  /*85ec0*/  HMMA.1688.F32.TF32 R8, R204.reuse, R86, R8 ;  /* 0x00000056cc08723c */ /* 0x040ff60000081008 */
[----:B------:R-:W-:Y:S05]  /*85ed0*/  @!UPT UIADD3 URZ, URZ, URZ, URZ ;  /* 0x0000003f3f3ff290 */ /* 0x000fea000fffe03f */
[----:B-1----:R-:W-:Y:S01]  /*85ee0*/  IMAD.MOV.U32 R196, RZ, RZ, R4 ;  /* 0x000000ffffc47224 */ /* 0x002fe200078e0004 */
[----:B------:R-:W-:Y:S01]  /*85ef0*/  MOV R202, R5 ;  /* 0x0000000500ca7202 */ /* 0x000fe20000000f00 */
[----:B------:R-:W-:Y:S02]  /*85f00*/  IMAD.MOV.U32 R201, RZ, RZ, R6 ;  /* 0x000000ffffc97224 */ /* 0x000fe400078e0006 */
[----:B------:R-:W-:Y:S02]  /*85f10*/  IMAD.MOV.U32 R200, RZ, RZ, R7 ;  /* 0x000000ffffc87224 */ /* 0x000fe400078e0007 */
[----:B------:R-:W-:Y:S02]  /*85f20*/  HMMA.1688.F32.TF32 R4, R204, R62, R228 ;  /* 0x0000003ecc04723c */ /* 0x000fe400000810e4 */
[----:B------:R-:W-:Y:S01]  /*85f30*/  IMAD.MOV.U32 R181, RZ, RZ, R8 ;  /* 0x000000ffffb57224 */ /* 0x000fe200078e0008 */
[----:B------:R-:W-:Y:S01]  /*85f40*/  MOV R182, R9 ;  /* 0x0000000900b67202 */ /* 0x000fe20000000f00 */
[----:B------:R-:W-:-:S02]  /*85f50*/  IMAD.MOV.U32 R183, RZ, RZ, R10 ;  /* 0x000000ffffb77224 */ /* 0x000fc400078e000a */
[----:B------:R-:W-:Y:S02]  /*85f60*/  IMAD.MOV.U32 R187, RZ, RZ, R11 ;  /* 0x000000ffffbb7224 */ /* 0x000fe400078e000b */
[C---:B------:R-:W-:Y:S08]  /*85f70*/  HMMA.1688.F32.TF32 R12, R204.reuse, R90, R12 ;  /* 0x0000005acc0c723c */ /* 0x040ff0000008100c */
[----:B------:R-:W-:Y:S08]  /*85f80*/  HMMA.1688.F32.TF32 R8, R204, R58, R232 ;  /* 0x0000003acc08723c */ /* 0x000ff000000810e8 */
[----:B------:R-:W-:Y:S01]  /*85f90*/  IMAD.MOV.U32 R194, RZ, RZ, R4 ;  /* 0x000000ffffc27224 */ /* 0x000fe200078e0004 */
[----:B------:R-:W-:Y:S01]  /*85fa0*/  MOV R203, R7 ;  /* 0x0000000700cb7202 */ /* 0x000fe20000000f00 */
[----:B------:R-:W-:-:S02]  /*85fb0*/  IMAD.MOV.U32 R195, RZ, RZ, R5 ;  /* 0x000000ffffc37224 */ /* 0x000fc400078e0005 */
[----:B------:R-:W-:Y:S02]  /*85fc0*/  IMAD.MOV.U32 R199, RZ, RZ, R6 ;  /* 0x000000ffffc77224 */ /* 0x000fe400078e0006 */
[C---:B------:R-:W-:Y:S02]  /*85fd0*/  HMMA.1688.F32.TF32 R4, R204.reuse, R38, R248 ;  /* 0x00000026cc04723c */ /* 0x040fe400000810f8 */
[----:B------:R-:W-:Y:S02]  /*85fe0*/  IMAD.MOV.U32 R191, RZ, RZ, R12 ;  /* 0x000000ffffbf7224 */ /* 0x000fe400078e000c */
[----:B------:R-:W-:Y:S02]  /*85ff0*/  IMAD.MOV.U32 R190, RZ, RZ, R13 ;  /* 0x000000ffffbe7224 */ /* 0x000fe400078e000d */
[----:B------:R-:W-:Y:S02]  /*86000*/  IMAD.MOV.U32 R189, RZ, RZ, R14 ;  /* 0x000000ffffbd7224 */ /* 0x000fe400078e000e */
[----:B------:R-:W-:Y:S01]  /*86010*/  IMAD.MOV.U32 R188, RZ, RZ, R15 ;  /* 0x000000ffffbc7224 */ /* 0x000fe200078e000f */
[----:B------:R-:W-:Y:S01]  /*86020*/  STL.64 [R1+0x350], R8 ;  /* 0x0003500801007387 */ /* 0x000fe20000100a00 */
[C---:B------:R-:W-:Y:S03]  /*86030*/  HMMA.1688.F32.TF32 R12, R204.reuse, R42, R208 ;  /* 0x0000002acc0c723c */ /* 0x040fe600000810d0 */
[----:B------:R1:W-:Y:S10]  /*86040*/  STL.64 [R1+0x358], R10 ;  /* 0x0003580a01007387 */ /* 0x0003f40000100a00 */
[----:B------:R-:W-:Y:S01]  /*86050*/  STL.64 [R1+0x340], R4 ;  /* 0x0003400401007387 */ /* 0x000fe20000100a00 */
[C---:B-1----:R-:W-:Y:S03]  /*86060*/  HMMA.1688.F32.TF32 R8, R204.reuse, R46, R212 ;  /* 0x0000002ecc08723c */ /* 0x042fe600000810d4 */
[----:B------:R1:W-:Y:S05]  /*86070*/  STL.64 [R1+0x348], R6 ;  /* 0x0003480601007387 */ /* 0x0003ea0000100a00 */
[C---:B-1----:R-:W-:Y:S01]  /*86080*/  HMMA.1688.F32.TF32 R4, R204.reuse, R50, R240 ;  /* 0x00000032cc04723c */ /* 0x042fe200000810f0 */
[----:B------:R-:W-:Y:S04]  /*86090*/  STL.64 [R1+0x330], R12 ;  /* 0x0003300c01007387 */ /* 0x000fe80000100a00 */
[----:B------:R-:W-:Y:S04]  /*860a0*/  STL.64 [R1+0x338], R14 ;  /* 0x0003380e01007387 */ /* 0x000fe80000100a00 */
[----:B------:R-:W2:Y:S06]  /*860b0*/  LDL.LU R228, [R1+0x980] ;  /* 0x0009800001e47983 */ /* 0x000eac0000300800 */
[----:B------:R1:W-:Y:S04]  /*860c0*/  STL.64 [R1+0x310], R8 ;  /* 0x0003100801007387 */ /* 0x0003e80000100a00 */
[----:B------:R3:W-:Y:S04]  /*860d0*/  STL.64 [R1+0x318], R10 ;  /* 0x0003180a01007387 */ /* 0x0007e80000100a00 */
        /* <DEDUP_REMOVED lines=23> */
[----:B---3--:R-:W3:Y:S04]  /*86250*/  LDL.LU R10, [R1+0x948] ;  /* 0x00094800010a7983 */ /* 0x008ee80000300800 */
        /* <DEDUP_REMOVED lines=25> */
[----:B--2---:R-:W-:Y:S11]  /*863f0*/  HMMA.1688.F32.TF32 R204, R204, R74, R208 ;  /* 0x0000004acccc723c */ /* 0x004ff600000810d0 */
[----:B------:R-:W-:Y:S11]  /*86400*/  @!UPT UIADD3 URZ, URZ, URZ, URZ ;  /* 0x0000003f3f3ff290 */ /* 0x000ff6000fffe03f */
[----:B------:R-:W-:Y:S01]  /*86410*/  @!UPT UIADD3 URZ, URZ, URZ, URZ ;  /* 0x0000003f3f3ff290 */ /* 0x000fe2000fffe03f */
[----:B------:R-:W-:Y:S04]  /*86420*/  STL [R1+0x4588], R204 ;  /* 0x004588cc01007387 */ /* 0x000fe80000100800 */
[----:B------:R-:W-:Y:S04]  /*86430*/  STL [R1+0x4584], R205 ;  /* 0x004584cd01007387 */ /* 0x000fe80000100800 */
[----:B------:R-:W-:Y:S01]  /*86440*/  STL [R1+0x4580], R206 ;  /* 0x004580ce01007387 */ /* 0x000fe20000100800 */
[C---:B------:R-:W-:Y:S03]  /*86450*/  HMMA.1688.F32.TF32 R208, R236.reuse, R34, R240 ;  /* 0x00000022ecd0723c */ /* 0x040fe600000810f0 */
[----:B------:R-:W-:Y:S04]  /*86460*/  STL [R1+0x457c], R207 ;  /* 0x00457ccf01007387 */ /* 0x000fe80000100800 */
[----:B------:R-:W2:Y:S04]  /*86470*/  LDL.LU R240, [R1+0x9d0] ;  /* 0x0009d00001f07983 */ /* 0x000ea80000300800 */
[----:B------:R-:W2:Y:S04]  /*86480*/  LDL.LU R241, [R1+0x9d4] ;  /* 0x0009d40001f17983 */ /* 0x000ea80000300800 */
[----:B------:R-:W2:Y:S04]  /*86490*/  LDL.LU R242, [R1+0x9d8] ;  /* 0x0009d80001f27983 */ /* 0x000ea80000300800 */
[----:B------:R-:W2:Y:S04]  /*864a0*/  LDL.LU R243, [R1+0x9dc] ;  /* 0x0009dc0001f37983 */ /* 0x000ea80000300800 */
[----:B------:R-:W-:Y:S04]  /*864b0*/  STL [R1+0x4598], R208 ;  /* 0x004598d001007387 */ /* 0x000fe80000100800 */
[----:B------:R-:W-:Y:S01]  /*864c0*/  STL [R1+0x4594], R209 ;  /* 0x004594d101007387 */ /* 0x000fe20000100800 */
[C---:B---3--:R-:W-:Y:S08]  /*864d0*/  HMMA.1688.F32.TF32 R212, R236.reuse, R54, R212 ;  /* 0x00000036ecd4723c */ /* 0x048ff000000810d4 */
[C---:B------:R-:W-:Y:S08]  /*864e0*/  HMMA.1688.F32.TF32 R20, R236.reuse, R218, R16 ;  /* 0x000000daec14723c */ /* 0x040ff00000081010 */
[C---:B------:R-:W-:Y:S08]  /*864f0*/  HMMA.1688.F32.TF32 R16, R236.reuse, R94, R12 ;  /* 0x0000005eec10723c */ /* 0x040ff0000008100c */
[C---:B------:R-:W-:Y:S08]  /*86500*/  HMMA.1688.F32.TF32 R12, R236.reuse, R90, R8 ;  /* 0x0000005aec0c723c */ /* 0x040ff00000081008 */
[C---:B----4-:R-:W-:Y:S08]  /*86510*/  HMMA.1688.F32.TF32 R8, R236.reuse, R86, R4 ;  /* 0x00000056ec08723c */ /* 0x050ff00000081004 */
[C---:B------:R-:W-:Y:S01]  /*86520*/  HMMA.1688.F32.TF32 R4, R236.reuse, R82, R220 ;  /* 0x00000052ec04723c */ /* 0x040fe200000810dc */
[----:B------:R-:W-:Y:S04]  /*86530*/  STL [R1+0x4590], R210 ;  /* 0x004590d201007387 */ /* 0x000fe80000100800 */
[----:B------:R-:W-:Y:S04]  /*86540*/  STL [R1+0x458c], R211 ;  /* 0x00458cd301007387 */ /* 0x000fe80000100800 */
[----:B------:R-:W-:Y:S04]  /*86550*/  STL [R1+0x45a8], R212 ;  /* 0x0045a8d401007387 */ /* 0x000fe80000100800 */
[----:B------:R-:W-:Y:S04]  /*86560*/  STL [R1+0x45a4], R213 ;  /* 0x0045a4d501007387 */ /* 0x000fe80000100800 */
[----:B------:R-:W-:Y:S04]  /*86570*/  STL [R1+0x45a0], R214 ;  /* 0x0045a0d601007387 */ /* 0x000fe80000100800 */
[----:B------:R-:W-:Y:S04]  /*86580*/  STL [R1+0x459c], R215 ;  /* 0x00459cd701007387 */ /* 0x000fe80000100800 */
        /* <DEDUP_REMOVED lines=9> */
[----:B------:R3:W-:Y:S01]  /*86620*/  STL.64 [R1+0x108], R6 ;  /* 0x0001080601007387 */ /* 0x0007e20000100a00 */
[C---:B-1----:R-:W-:Y:S08]  /*86630*/  HMMA.1688.F32.TF32 R12, R236.reuse, R78, R224 ;  /* 0x0000004eec0c723c */ /* 0x042ff000000810e0 */
[C---:B---3--:R-:W-:Y:S08]  /*86640*/  HMMA.1688.F32.TF32 R4, R236.reuse, R62, R232 ;  /* 0x0000003eec04723c */ /* 0x048ff000000810e8 */
[----:B------:R-:W-:Y:S07]  /*86650*/  HMMA.1688.F32.TF32 R8, R236, R66, R228 ;  /* 0x00000042ec08723c */ /* 0x000fee00000810e4 */
[----:B------:R1:W-:Y:S04]  /*86660*/  STL.64 [R1+0x130], R12 ;  /* 0x0001300c01007387 */ /* 0x0003e80000100a00 */
[----:B------:R3:W-:Y:S05]  /*86670*/  STL.64 [R1+0x138], R14 ;  /* 0x0001380e01007387 */ /* 0x0007ea0000100a00 */
[----:B------:R-:W-:-:S02]  /*86680*/  IMAD.MOV.U32 R208, RZ, RZ, R4 ;  /* 0x000000ffffd07224 */ /* 0x000fc400078e0004 */
[----:B------:R-:W-:Y:S02]  /*86690*/  IMAD.MOV.U32 R209, RZ, RZ, R5 ;  /* 0x000000ffffd17224 */ /* 0x000fe400078e0005 */
[----:B------:R-:W-:Y:S02]  /*866a0*/  IMAD.MOV.U32 R210, RZ, RZ, R6 ;  /* 0x000000ffffd27224 */ /* 0x000fe400078e0006 */
[----:B------:R-:W-:Y:S02]  /*866b0*/  IMAD.MOV.U32 R211, RZ, RZ, R7 ;  /* 0x000000ffffd37224 */ /* 0x000fe400078e0007 */
[----:B------:R-:W-:Y:S01]  /*866c0*/  HMMA.1688.F32.TF32 R4, R236, R58, R248 ;  /* 0x0000003aec04723c */ /* 0x000fe200000810f8 */
[----:B------:R4:W-:Y:S04]  /*866d0*/  STL.64 [R1+0x140], R8 ;  /* 0x0001400801007387 */ /* 0x0009e80000100a00 */
[----:B------:R1:W-:Y:S04]  /*866e0*/  STL.64 [R1+0x148], R10 ;  /* 0x0001480a01007387 */ /* 0x0003e80000100a00 */
[----:B------:R1:W-:Y:S04]  /*866f0*/  STL [R1+0x45b8], R211 ;  /* 0x0045b8d301007387 */ /* 0x0003e80000100800 */
[----:B------:R1:W-:Y:S04]  /*86700*/  STL [R1+0x45b4], R210 ;  /* 0x0045b4d201007387 */ /* 0x0003e80000100800 */
[----:B------:R1:W-:Y:S04]  /*86710*/  STL [R1+0x45b0], R208 ;  /* 0x0045b0d001007387 */ /* 0x0003e80000100800 */
        /* <DEDUP_REMOVED lines=14> */
[----:B------:R-:W-:Y:S01]  /*86800*/  MOV R213, R5 ;  /* 0x0000000500d57202 */ /* 0x000fe20000000f00 */
[----:B------:R-:W-:Y:S02]  /*86810*/  IMAD.MOV.U32 R214, RZ, RZ, R6 ;  /* 0x000000ffffd67224 */ /* 0x000fe400078e0006 */
[----:B------:R-:W4:Y:S01]  /*86820*/  LDL.LU R220, [R1+0xc70] ;  /* 0x000c700001dc7983 */ /* 0x000f220000300800 */
[----:B------:R-:W-:-:S03]  /*86830*/  IMAD.MOV.U32 R215, RZ, RZ, R7 ;  /* 0x000000ffffd77224 */ /* 0x000fc600078e0007 */
[----:B------:R-:W4:Y:S04]  /*86840*/  LDL.LU R221, [R1+0xc74] ;  /* 0x000c740001dd7983 */ /* 0x000f280000300800 */
[----:B------:R-:W4:Y:S04]  /*86850*/  LDL.LU R222, [R1+0xc78] ;  /* 0x000c780001de7983 */ /* 0x000f280000300800 */
[----:B------:R-:W4:Y:S01]  /*86860*/  LDL.LU R223, [R1+0xc7c] ;  /* 0x000c7c0001df7983 */ /* 0x000f220000300800 */
[----:B--2---:R-:W-:Y:S03]  /*86870*/  HMMA.1688.F32.TF32 R4, R236, R38, R240 ;  /* 0x00000026ec04723c */ /* 0x004fe600000810f0 */
        /* <DEDUP_REMOVED lines=55> */
[----:B------:R-:W4:Y:S01]  /*86bf0*/  LDL.LU R11, [R1+0xd7c] ;  /* 0x000d7c00010b7983 */ /* 0x000f220000300800 */
[----:B------:R-:W-:-:S02]  /*86c00*/  IMAD.MOV.U32 R211, RZ, RZ, R4 ;  /* 0x000000ffffd37224 */ /* 0x000fc400078e0004 */
[----:B------:R-:W-:Y:S01]  /*86c10*/  IMAD.MOV.U32 R210, RZ, RZ, R5 ;  /* 0x000000ffffd27224 */ /* 0x000fe200078e0005 */
[----:B------:R-:W4:Y:S01]  /*86c20*/  LDL.LU R4, [R1+0xce0] ;  /* 0x000ce00001047983 */ /* 0x000f220000300800 */
[----:B------:R-:W-:Y:S01]  /*86c30*/  IMAD.MOV.U32 R208, RZ, RZ, R6 ;  /* 0x000000ffffd07224 */ /* 0x000fe200078e0006 */
[----:B------:R-:W-:Y:S02]  /*86c40*/  MOV R209, R7 ;  /* 0x0000000700d17202 */ /* 0x000fe40000000f00 */
        /* <DEDUP_REMOVED lines=8> */
[----:B---3--:R-:W-:Y:S08]  /*86cd0*/  HMMA.1688.F32.TF32 R104, R68, R34, R104 ;  /* 0x000000224468723c */ /* 0x008ff00000081068 */
[C---:B------:R-:W-:Y:S08]  /*86ce0*/  HMMA.1688.F32.TF32 R108, R236.reuse, R74, R108 ;  /* 0x0000004aec6c723c */ /* 0x040ff0000008106c */
[C---:B------:R-:W-:Y:S08]  /*86cf0*/  HMMA.1688.F32.TF32 R116, R236.reuse, R46, R116 ;  /* 0x0000002eec74723c */ /* 0x040ff00000081074 */
[----:B------:R-:W-:Y:S08]  /*86d00*/  HMMA.1688.F32.TF32 R112, R236, R50, R112 ;  /* 0x00000032ec70723c */ /* 0x000ff00000081070 */
        /* <DEDUP_REMOVED lines=49> */
[----:B--2---:R-:W-:Y:S01]  /*87020*/  HMMA.1688.F32.TF32 R4, R68, R74, R248 ;  /* 0x0000004a4404723c */ /* 0x004fe200000810f8 */
[----:B------:R-:W-:Y:S04]  /*87030*/  LDS R69, [R0+0x8a380] ;  /* 0x08a3800000457984 */ /* 0x000fe80000000800 */
[----:B------:R-:W-:Y:S04]  /*87040*/  LDS R71, [R0+0x8b380] ;  /* 0x08b3800000477984 */ /* 0x000fe80000000800 */
[----:B------:R-:W-:Y:S04]  /*87050*/  STL.64 [R1+0x1100], R12 ;  /* 0x0011000c01007387 */ /* 0x000fe80000100a00 */
[----:B------:R-:W-:Y:S04]  /*87060*/  STL.64 [R1+0x1108], R14 ;  /* 0x0011080e01007387 */ /* 0x000fe80000100a00 */
[----:B------:R-:W2:Y:S04]  /*87070*/  LDL.LU R248, [R1+0xc10] ;  /* 0x000c100001f87983 */ /* 0x000ea80000300800 */
        /* <DEDUP_REMOVED lines=26> */
[----:B------:R-:W4:Y:S01]  /*87220*/  LDL.LU R15, [R1+0xb1c] ;  /* 0x000b1c00010f7983 */ /* 0x000f220000300800 */
        /* <DEDUP_REMOVED lines=24> */
[----:B------:R-:W3:Y:S01]  /*873b0*/  LDL.LU R111, [R1+0xa7c] ;  /* 0x000a7c00016f7983 */ /* 0x000ee20000300800 */
[----:B------:R-:W-:-:S03]  /*873c0*/  IMAD.MOV.U32 R204, RZ, RZ, R120 ;  /* 0x000000ffffcc7224 */ /* 0x000fc600078e0078 */
[----:B------:R-:W3:Y:S01]  /*873d0*/  LDL.LU R112, [R1+0xa80] ;  /* 0x000a800001707983 */ /* 0x000ee20000300800 */
[----:B------:R-:W-:-:S03]  /*873e0*/  IMAD.MOV.U32 R205, RZ, RZ, R121 ;  /* 0x000000ffffcd7224 */ /* 0x000fc600078e0079 */
[----:B------:R-:W3:Y:S01]  /*873f0*/  LDL.LU R113, [R1+0xa84] ;  /* 0x000a840001717983 */ /* 0x000ee20000300800 */
[----:B------:R-:W-:-:S03]  /*87400*/  IMAD.MOV.U32 R206, RZ, RZ, R122 ;  /* 0x000000ffffce7224 */ /* 0x000fc600078e007a */
[----:B------:R-:W3:Y:S01]  /*87410*/  LDL.LU R114, [R1+0xa88] ;  /* 0x000a880001727983 */ /* 0x000ee20000300800 */
        /* <DEDUP_REMOVED lines=65> */
[----:B------:R1:W3:Y:S04]  /*87830*/  LDS R239, [R0+0x8b300] ;  /* 0x08b3000000ef7984 */ /* 0x0002e80000000800 */
[----:B------:R-:W-:Y:S04]  /*87840*/  LDS R68, [R247+0x8a380] ;  /* 0x08a38000f7447984 */ /* 0x000fe80000000800 */
[----:B-1----:R-:W4:Y:S01]  /*87850*/  LDL.LU R0, [R1+0x48c0] ;  /* 0x0048c00001007983 */ /* 0x002f220000300800 */
[C---:B--2---:R-:W-:Y:S03]  /*87860*/  HMMA.1688.F32.TF32 R28, R240.reuse, R34, R28 ;  /* 0x00000022f01c723c */ /* 0x044fe6000008101c */
[----:B------:R-:W1:Y:S05]  /*87870*/  LDS R70, [R247+0x8b380] ;  /* 0x08b38000f7467984 */ /* 0x000e6a0000000800 */
[C---:B------:R-:W-:Y:S08]  /*87880*/  HMMA.1688.F32.TF32 R24, R240.reuse, R54, R24 ;  /* 0x00000036f018723c */ /* 0x040ff00000081018 */
[----:B------:R-:W-:Y:S08]  /*87890*/  HMMA.1688.F32.TF32 R16, R240, R94, R16 ;  /* 0x0000005ef010723c */ /* 0x000ff00000081010 */
        /* <DEDUP_REMOVED lines=13> */
[C---:B------:R-:W-:Y:S03]  /*87970*/  HMMA.1688.F32.TF32 R132, R236.reuse, R82, R132 ;  /* 0x00000052ec84723c */ /* 0x040fe60000081084 */
[----:B------:R2:W-:Y:S05]  /*87980*/  STL.64 [R1+0x10e8], R158 ;  /* 0x0010e89e01007387 */ /* 0x0005ea0000100a00 */
[C---:B------:R-:W-:Y:S01]  /*87990*/  HMMA.1688.F32.TF32 R104, R236.reuse, R46, R104 ;  /* 0x0000002eec68723c */ /* 0x040fe20000081068 */
[----:B--2---:R-:W2:Y:S07]  /*879a0*/  LDL.LU.64 R158, [R1+0x48b8] ;  /* 0x0048b800019e7983 */ /* 0x004eae0000300a00 */
[C---:B------:R-:W-:Y:S01]  /*879b0*/  HMMA.1688.F32.TF32 R116, R236.reuse, R58, R116 ;  /* 0x0000003aec74723c */ /* 0x040fe20000081074 */
[----:B------:R-:W2:Y:S04]  /*879c0*/  LDL.LU.64 R156, [R1+0x48b0] ;  /* 0x0048b000019c7983 */ /* 0x000ea80000300a00 */
[----:B------:R-:W-:Y:S04]  /*879d0*/  STL.64 [R1+0x10d0], R152 ;  /* 0x0010d09801007387 */ /* 0x000fe80000100a00 */
[----:B------:R-:W-:Y:S01]  /*879e0*/  STL.64 [R1+0x10d8], R154 ;  /* 0x0010d89a01007387 */ /* 0x000fe20000100a00 */
[C---:B------:R-:W-:Y:S03]  /*879f0*/  HMMA.1688.F32.TF32 R96, R236.reuse, R74, R96 ;  /* 0x0000004aec60723c */ /* 0x040fe60000081060 */
[----:B------:R-:W-:Y:S04]  /*87a00*/  STL.64 [R1+0x10c0], R148 ;  /* 0x0010c09401007387 */ /* 0x000fe80000100a00 */
[----:B------:R-:W-:Y:S01]  /*87a10*/  STL.64 [R1+0x10c8], R150 ;  /* 0x0010c89601007387 */ /* 0x000fe20000100a00 */
[----:B------:R-:W-:Y:S03]  /*87a20*/  HMMA.1688.F32.TF32 R100, R236, R50, R100 ;  /* 0x00000032ec64723c */ /* 0x000fe60000081064 */
        /* <DEDUP_REMOVED lines=42> */
[C---:B---3--:R-:W-:Y:S03]  /*87cd0*/  HMMA.1688.F32.TF32 R12, R240.reuse, R78, R220 ;  /* 0x0000004ef00c723c */ /* 0x048fe600000810dc */
[----:B------:R-:W-:Y:S04]  /*87ce0*/  LDS R236, [R252+0x8c080] ;  /* 0x08c08000fcec7984 */ /* 0x000fe80000000800 */
[----:B------:R-:W-:Y:S01]  /*87cf0*/  LDS R238, [R252+0x8d080] ;  /* 0x08d08000fcee7984 */ /* 0x000fe20000000800 */
[C---:B----4-:R-:W-:Y:S03]  /*87d00*/  HMMA.1688.F32.TF32 R8, R240.reuse, R66, R224 ;  /* 0x00000042f008723c */ /* 0x050fe600000810e0 */
[----:B------:R-:W-:Y:S04]  /*87d10*/  STL.64 [R1+0x5b0], R4 ;  /* 0x0005b00401007387 */ /* 0x000fe80000100a00 */
[----:B------:R3:W-:Y:S04]  /*87d20*/  STL.64 [R1+0x5b8], R6 ;  /* 0x0005b80601007387 */ /* 0x0007e80000100a00 */
[----:B------:R-:W-:Y:S04]  /*87d30*/  LDS R237, [R3+0x8c080] ;  /* 0x08c0800003ed7984 */ /* 0x000fe80000000800 */
[----:B------:R-:W-:Y:S01]  /*87d40*/  LDS R239, [R3+0x8d080] ;  /* 0x08d0800003ef7984 */ /* 0x000fe20000000800 */
[C---:B---3--:R-:W-:Y:S03]  /*87d50*/  HMMA.1688.F32.TF32 R4, R240.reuse, R62, R228 ;  /* 0x0000003ef004723c */ /* 0x048fe600000810e4 */
[----:B------:R-:W-:Y:S04]  /*87d60*/  STL.64 [R1+0x5e0], R12 ;  /* 0x0005e00c01007387 */ /* 0x000fe80000100a00 */
[----:B------:R3:W-:Y:S04]  /*87d70*/  STL.64 [R1+0x5e8], R14 ;  /* 0x0005e80e01007387 */ /* 0x0007e80000100a00 */
[----:B------:R-:W-:Y:S04]  /*87d80*/  STL.64 [R1+0x610], R8 ;  /* 0x0006100801007387 */ /* 0x000fe80000100a00 */
[----:B------:R4:W-:Y:S01]  /*87d90*/  STL.64 [R1+0x618], R10 ;  /* 0x0006180a01007387 */ /* 0x0009e20000100a00 */
[C---:B---3--:R-:W-:Y:S08]  /*87da0*/  HMMA.1688.F32.TF32 R12, R240.reuse, R58, R232 ;  /* 0x0000003af00c723c */ /* 0x048ff000000810e8 */
[C---:B----4-:R-:W-:Y:S01]  /*87db0*/  HMMA.1688.F32.TF32 R8, R240.reuse, R38, R248 ;  /* 0x00000026f008723c */ /* 0x050fe200000810f8 */
[----:B------:R3:W-:Y:S04]  /*87dc0*/  STL.64 [R1+0x650], R4 ;  /* 0x0006500401007387 */ /* 0x0007e80000100a00 */
[----:B------:R4:W-:Y:S04]  /*87dd0*/  STL.64 [R1+0x658], R6 ;  /* 0x0006580601007387 */ /* 0x0009e80000100a00 */
[----:B---3--:R-:W3:Y:S06]  /*87de0*/  LDL.LU R4, [R1+0x300] ;  /* 0x0003000001047983 */ /* 0x008eec0000300800 */
[----:B------:R1:W-:Y:S04]  /*87df0*/  STL.64 [R1+0x680], R12 ;  /* 0x0006800c01007387 */ /* 0x0003e80000100a00 */
[----:B------:R1:W-:Y:S04]  /*87e00*/  STL.64 [R1+0x688], R14 ;  /* 0x0006880e01007387 */ /* 0x0003e80000100a00 */
[----:B------:R1:W-:Y:S04]  /*87e10*/  STL.64 [R1+0x6c0], R8 ;  /* 0x0006c00801007387 */ /* 0x0003e80000100a00 */
[----:B------:R1:W-:Y:S04]  /*87e20*/  STL.64 [R1+0x6c8], R10 ;  /* 0x0006c80a01007387 */ /* 0x0003e80000100a00 */
        /* <DEDUP_REMOVED lines=60> */
[C---:B------:R-:W-:Y:S08]  /*881f0*/  HMMA.1688.F32.TF32 R100, R240.reuse, R74, R232 ;  /* 0x0000004af064723c */ /* 0x040ff000000810e8 */
[C---:B---3--:R-:W-:Y:S08]  /*88200*/  HMMA.1688.F32.TF32 R112, R240.reuse, R42, R104 ;  /* 0x0000002af070723c */ /* 0x048ff00000081068 */
[----:B----4-:R-:W-:Y:S01]  /*88210*/  HMMA.1688.F32.TF32 R104, R240, R50, R224 ;  /* 0x00000032f068723c */ /* 0x010fe200000810e0 */
[----:B------:R-:W-:Y:S01]  /*88220*/  IMAD.MOV.U32 R232, RZ, RZ, R0 ;  /* 0x000000ffffe87224 */ /* 0x000fe200078e0000 */
[----:B------:R-:W-:Y:S01]  /*88230*/  MOV R233, R217 ;  /* 0x000000d900e97202 */ /* 0x000fe20000000f00 */
[----:B------:R-:W-:Y:S01]  /*88240*/  IMAD.MOV.U32 R234, RZ, RZ, R216 ;  /* 0x000000ffffea7224 */ /* 0x000fe200078e00d8 */
[----:B------:R-:W-:Y:S11]  /*88250*/  LDS R217, [R3+0x8c000] ;  /* 0x08c0000003d97984 */ /* 0x000ff60000000800 */
        /* <DEDUP_REMOVED lines=12> */
[----:B------:R-:W3:Y:S01]  /*88320*/  LDL.LU R0, [R1+0x48a8] ;  /* 0x0048a80001007983 */ /* 0x000ee20000300800 */
[----:B-1----:R-:W-:Y:S01]  /*88330*/  HMMA.1688.F32.TF32 R100, R68, R34, R96 ;  /* 0x000000224464723c */ /* 0x002fe20000081060 */
[----:B------:R-:W-:-:S02]  /*88340*/  IMAD.MOV.U32 R235, RZ, RZ, R89 ;  /* 0x000000ffffeb7224 */ /* 0x000fc400078e0059 */
[----:B------:R-:W-:Y:S04]  /*88350*/  LDS R216, [R252+0x8c000] ;  /* 0x08c00000fcd87984 */ /* 0x000fe80000000800 */
[----:B------:R-:W-:Y:S01]  /*88360*/  LDS R240, [R247+0x8c000] ;  /* 0x08c00000f7f07984 */ /* 0x000fe20000000800 */
[C---:B------:R-:W-:Y:S03]  /*88370*/  HMMA.1688.F32.TF32 R96, R68.reuse, R54, R28 ;  /* 0x000000364460723c */ /* 0x040fe6000008101c */
[----:B------:R-:W-:Y:S05]  /*88380*/  LDS R242, [R247+0x8d000] ;  /* 0x08d00000f7f27984 */ /* 0x000fea0000000800 */
[C---:B------:R-:W-:Y:S01]  /*88390*/  HMMA.1688.F32.TF32 R28, R68.reuse, R218, R24 ;  /* 0x000000da441c723c */ /* 0x040fe20000081018 */
[----:B------:R-:W-:Y:S04]  /*883a0*/  LDS R218, [R252+0x8d000] ;  /* 0x08d00000fcda7984 */ /* 0x000fe80000000800 */
[----:B------:R-:W-:Y:S03]  /*883b0*/  LDS R219, [R3+0x8d000] ;  /* 0x08d0000003db7984 */ /* 0x000fe60000000800 */
        /* <DEDUP_REMOVED lines=23> */
[----:B------:R-:W-:Y:S01]  /*88530*/  HMMA.1688.F32.TF32 R4, R68, R58, R220 ;  /* 0x0000003a4404723c */ /* 0x000fe200000810dc */
[----:B------:R-:W-:-:S02]  /*88540*/  IMAD.MOV.U32 R250, RZ, RZ, R33 ;  /* 0x000000fffffa7224 */ /* 0x000fc400078e0021 */
[----:B------:R-:W-:-:S04]  /*88550*/  IMAD.MOV.U32 R251, RZ, RZ, R32 ;  /* 0x000000fffffb7224 */ /* 0x000fc800078e0020 */
[----:B------:R-:W-:Y:S04]  /*88560*/  STL.64 [R1+0x5d0], R12 ;  /* 0x0005d00c01007387 */ /* 0x000fe80000100a00 */
[----:B------:R-:W-:Y:S04]  /*88570*/  STL.64 [R1+0x5d8], R14 ;  /* 0x0005d80e01007387 */ /* 0x000fe80000100a00 */
[----:B------:R-:W-:Y:S01]  /*88580*/  STL.64 [R1+0x5a0], R8 ;  /* 0x0005a00801007387 */ /* 0x000fe20000100a00 */
[----:B------:R-:W-:-:S03]  /*88590*/  IMAD.MOV.U32 R248, RZ, RZ, R37 ;  /* 0x000000fffff87224 */ /* 0x000fc600078e0025 */
[----:B------:R-:W-:Y:S01]  /*885a0*/  STL.64 [R1+0x5a8], R10 ;  /* 0x0005a80a01007387 */ /* 0x000fe20000100a00 */
[----:B------:R-:W-:-:S03]  /*885b0*/  IMAD.MOV.U32 R249, RZ, RZ, R36 ;  /* 0x000000fffff97224 */ /* 0x000fc600078e0024 */
[----:B------:R-:W-:Y:S04]  /*885c0*/  STL.64 [R1+0x570], R4 ;  /* 0x0005700401007387 */ /* 0x000fe80000100a00 */
[----:B------:R2:W-:Y:S01]  /*885d0*/  STL.64 [R1+0x578], R6 ;  /* 0x0005780601007387 */ /* 0x0005e20000100a00 */
[----:B------:R-:W-:Y:S01]  /*885e0*/  IMAD.MOV.U32 R228, RZ, RZ, R88 ;  /* 0x000000ffffe47224 */ /* 0x000fe200078e0058 */
[----:B------:R-:W-:Y:S01]  /*885f0*/  MOV R231, R61 ;  /* 0x0000003d00e77202 */ /* 0x000fe20000000f00 */
[----:B------:R-:W-:Y:S02]  /*88600*/  IMAD.MOV.U32 R229, RZ, RZ, R65 ;  /* 0x000000ffffe57224 */ /* 0x000fe400078e0041 */
[----:B------:R-:W-:Y:S01]  /*88610*/  IMAD.MOV.U32 R230, RZ, RZ, R64 ;  /* 0x000000ffffe67224 */ /* 0x000fe200078e0040 */
[C---:B--2---:R-:W-:Y:S01]  /*88620*/  HMMA.1688.F32.TF32 R4, R68.reuse, R38, R224 ;  /* 0x000000264404723c */ /* 0x044fe200000810e0 */
[----:B---3--:R-:W1:Y:S04]  /*88630*/  LDSM.16.M88.4 R32, [R0+0x80] ;  /* 0x000080000020783b */ /* 0x008e680000000200 */
        /* <DEDUP_REMOVED lines=8> */
[----:B-1----:R-:W-:Y:S07]  /*886c0*/  HMMA.1688.F32.TF32 R4, R68, R42, R232 ;  /* 0x0000002a4404723c */ /* 0x002fee00000810e8 */
[----:B------:R-:W-:-:S02]  /*886d0*/  IMAD.MOV.U32 R234, RZ, RZ, R41 ;  /* 0x000000ffffea7224 */ /* 0x000fc400078e0029 */
[----:B------:R-:W-:Y:S02]  /*886e0*/  IMAD.MOV.U32 R235, RZ, RZ, R40 ;  /* 0x000000ffffeb7224 */ /* 0x000fe400078e0028 */
[----:B------:R-:W1:Y:S04]  /*886f0*/  LDSM.16.M88.4 R40, [R0+0x8080] ;  /* 0x008080000028783b */ /* 0x000e680000000200 */
[----:B------:R-:W-:Y:S08]  /*88700*/  STL [R1+0x4400], R39 ;  /* 0x0044002701007387 */ /* 0x000ff00000100800 */
[----:B------:R-:W-:Y:S04]  /*88710*/  STL.64 [R1+0x530], R4 ;  /* 0x0005300401007387 */ /* 0x000fe80000100a00 */
[----:B------:R2:W-:Y:S02]  /*88720*/  STL.64 [R1+0x538], R6 ;  /* 0x0005380601007387 */ /* 0x0005e40000100a00 */
[----:B--2---:R-:W-:Y:S07]  /*88730*/  HMMA.1688.F32.TF32 R4, R68, R46, R228 ;  /* 0x0000002e4404723c */ /* 0x004fee00000810e4 */
[----:B------:R-:W-:Y:S01]  /*88740*/  IMAD.MOV.U32 R230, RZ, RZ, R45 ;  /* 0x000000ffffe67224 */ /* 0x000fe200078e002d */
[----:B------:R-:W-:-:S02]  /*88750*/  MOV R231, R44 ;  /* 0x0000002c00e77202 */ /* 0x000fc40000000f00 */
[----:B------:R-:W2:Y:S04]  /*88760*/  LDSM.16.M88.4 R44, [R0+0xc080] ;  /* 0x00c08000002c783b */ /* 0x000ea80000000200 */
[----:B-1----:R-:W-:Y:S04]  /*88770*/  STL [R1+0x4414], R42 ;  /* 0x0044142a01007387 */ /* 0x002fe80000100800 */
[----:B------:R-:W-:Y:S05]  /*88780*/  STL [R1+0x4410], R43 ;  /* 0x0044102b01007387 */ /* 0x000fea0000100800 */
[----:B------:R-:W-:Y:S04]  /*88790*/  STL.64 [R1+0x2d0], R4 ;  /* 0x0002d00401007387 */ /* 0x000fe80000100a00 */
[----:B------:R1:W-:Y:S01]  /*887a0*/  STL.64 [R1+0x2d8], R6 ;  /* 0x0002d80601007387 */ /* 0x0003e20000100a00 */
[----:B------:R-:W-:Y:S01]  /*887b0*/  IMAD.MOV.U32 R229, RZ, RZ, R53 ;  /* 0x000000ffffe57224 */ /* 0x000fe200078e0035 */
[----:B------:R-:W-:Y:S01]  /*887c0*/  MOV R233, R57 ;  /* 0x0000003900e97202 */ /* 0x000fe20000000f00 */
[----:B------:R-:W-:-:S02]  /*887d0*/  IMAD.MOV.U32 R228, RZ, RZ, R56 ;  /* 0x000000ffffe47224 */ /* 0x000fc400078e0038 */
[----:B------:R-:W-:Y:S01]  /*887e0*/  LDSM.16.M88.4 R56, [R0+0x18080] ;  /* 0x018080000038783b */ /* 0x000fe20000000200 */
[----:B-1----:R-:W-:Y:S01]  /*887f0*/  HMMA.1688.F32.TF32 R4, R68, R50, R248 ;  /* 0x000000324404723c */ /* 0x002fe200000810f8 */
[----:B------:R-:W-:Y:S02]  /*88800*/  IMAD.MOV.U32 R232, RZ, RZ, R60 ;  /* 0x000000ffffe87224 */ /* 0x000fe400078e003c */
[----:B------:R-:W-:Y:S04]  /*88810*/  LDSM.16.M88.4 R60, [R0+0x1c080] ;  /* 0x01c08000003c783b */ /* 0x000fe80000000200 */
[----:B------:R-:W-:Y:S02]  /*88820*/  IMAD.MOV.U32 R249, RZ, RZ, R49 ;  /* 0x000000fffff97224 */ /* 0x000fe400078e0031 */
[----:B------:R-:W-:-:S02]  /*88830*/  IMAD.MOV.U32 R250, RZ, RZ, R48 ;  /* 0x000000fffffa7224 */ /* 0x000fc400078e0030 */
[----:B------:R-:W1:Y:S01]  /*88840*/  LDSM.16.M88.4 R48, [R0+0x10080] ;  /* 0x010080000030783b */ /* 0x000e620000000200 */
[----:B------:R-:W-:-:S03]  /*88850*/  IMAD.MOV.U32 R248, RZ, RZ, R52 ;  /* 0x000000fffff87224 */ /* 0x000fc600078e0034 */
[----:B------:R-:W3:Y:S04]  /*88860*/  LDSM.16.M88.4 R52, [R0+0x14080] ;  /* 0x014080000034783b */ /* 0x000ee80000000200 */
[----:B--2---:R-:W-:Y:S04]  /*88870*/  STL [R1+0x43fc], R46 ;  /* 0x0043fc2e01007387 */ /* 0x004fe80000100800 */
[----:B------:R-:W-:Y:S04]  /*88880*/  STL [R1+0x43f8], R47 ;  /* 0x0043f82f01007387 */ /* 0x000fe80000100800 */
[----:B------:R-:W-:Y:S04]  /*88890*/  STL.64 [R1+0x2b0], R4 ;  /* 0x0002b00401007387 */ /* 0x000fe80000100a00 */
[----:B------:R2:W-:Y:S02]  /*888a0*/  STL.64 [R1+0x2b8], R6 ;  /* 0x0002b80601007387 */ /* 0x0005e40000100a00 */
[----:B--2---:R-:W-:Y:S02]  /*888b0*/  HMMA.1688.F32.TF32 R4, R68, R74, R232 ;  /* 0x0000004a4404723c */ /* 0x004fe400000810e8 */
[----:B------:R-:W2:Y:S04]  /*888c0*/  LDSM.16.M88.4 R68, [R0+0x24080] ;  /* 0x024080000044783b */ /* 0x000ea80000000200 */
[----:B-1----:R-:W-:Y:S04]  /*888d0*/  STL [R1+0x441c], R50 ;  /* 0x00441c3201007387 */ /* 0x002fe80000100800 */
[----:B------:R-:W-:Y:S04]  /*888e0*/  STL [R1+0x4418], R51 ;  /* 0x0044183301007387 */ /* 0x000fe80000100800 */
[----:B---3--:R-:W-:Y:S04]  /*888f0*/  STL [R1+0x4424], R54 ;  /* 0x0044243601007387 */ /* 0x008fe80000100800 */
        /* <DEDUP_REMOVED lines=11> */
[----:B------:R-:W-:-:S02]  /*889b0*/  IMAD.MOV.U32 R234, RZ, RZ, R81 ;  /* 0x000000ffffea7224 */ /* 0x000fc400078e0051 */
[----:B------:R-:W-:Y:S01]  /*889c0*/  IMAD.MOV.U32 R235, RZ, RZ, R80 ;  /* 0x000000ffffeb7224 */ /* 0x000fe200078e0050 */
[----:B------:R-:W-:Y:S01]  /*889d0*/  MOV R232, R85 ;  /* 0x0000005500e87202 */ /* 0x000fe20000000f00 */
[----:B------:R-:W-:Y:S01]  /*889e0*/  LDSM.16.M88.4 R80, [R0+0x30080] ;  /* 0x030080000050783b */ /* 0x000fe20000000200 */
[----:B-1----:R-:W-:Y:S01]  /*889f0*/  HMMA.1688.F32.TF32 R4, R216, R32, R228 ;  /* 0x00000020d804723c */ /* 0x002fe200000810e4 */
[----:B------:R-:W-:Y:S02]  /*88a00*/  IMAD.MOV.U32 R233, RZ, RZ, R84 ;  /* 0x000000ffffe97224 */ /* 0x000fe400078e0054 */
[----:B------:R-:W-:Y:S04]  /*88a10*/  LDSM.16.M88.4 R84, [R0+0x34080] ;  /* 0x034080000054783b */ /* 0x000fe80000000200 */
[----:B------:R-:W-:Y:S01]  /*88a20*/  MOV R230, R73 ;  /* 0x0000004900e67202 */ /* 0x000fe20000000f00 */
[----:B------:R-:W-:-:S02]  /*88a30*/  IMAD.MOV.U32 R231, RZ, RZ, R72 ;  /* 0x000000ffffe77224 */ /* 0x000fc400078e0048 */
[----:B------:R-:W1:Y:S01]  /*88a40*/  LDSM.16.M88.4 R72, [R0+0x28080] ;  /* 0x028080000048783b */ /* 0x000e620000000200 */
[----:B------:R-:W-:Y:S02]  /*88a50*/  IMAD.MOV.U32 R228, RZ, RZ, R77 ;  /* 0x000000ffffe47224 */ /* 0x000fe400078e004d */
[----:B------:R-:W-:Y:S02]  /*88a60*/  IMAD.MOV.U32 R229, RZ, RZ, R76 ;  /* 0x000000ffffe57224 */ /* 0x000fe400078e004c */
[----:B------:R-:W3:Y:S04]  /*88a70*/  LDSM.16.M88.4 R76, [R0+0x2c080] ;  /* 0x02c08000004c783b */ /* 0x000ee80000000200 */
[----:B------:R4:W-:Y:S04]  /*88a80*/  STL [R1+0x4578], R2 ;  /* 0x0045780201007387 */ /* 0x0009e80000100800 */
[----:B--2---:R-:W-:Y:S04]  /*88a90*/  STL [R1+0x4444], R70 ;  /* 0x0044444601007387 */ /* 0x004fe80000100800 */
[----:B------:R-:W-:Y:S04]  /*88aa0*/  STL [R1+0x4440], R71 ;  /* 0x0044404701007387 */ /* 0x000fe80000100800 */
[----:B------:R-:W-:Y:S04]  /*88ab0*/  STL.64 [R1+0x2a0], R4 ;  /* 0x0002a00401007387 */ /* 0x000fe80000100a00 */
[----:B------:R2:W-:Y:S04]  /*88ac0*/  STL.64 [R1+0x2a8], R6 ;  /* 0x0002a80601007387 */ /* 0x0005e80000100a00 */
[----:B----4-:R-:W4:Y:S01]  /*88ad0*/  LDL R2, [R1+0xb34] ;  /* 0x000b340001027983 */ /* 0x010f220000100800 */
[----:B--2---:R-:W-:Y:S03]  /*88ae0*/  HMMA.1688.F32.TF32 R4, R216, R36, R248 ;  /* 0x00000024d804723c */ /* 0x004fe600000810f8 */
[----:B-1----:R-:W-:Y:S04]  /*88af0*/  STL [R1+0x444c], R74 ;  /* 0x00444c4a01007387 */ /* 0x002fe80000100800 */
[----:B------:R-:W-:Y:S04]  /*88b00*/  STL [R1+0x4448], R75 ;  /* 0x0044484b01007387 */ /* 0x000fe80000100800 */
[----:B---3--:R-:W-:Y:S04]  /*88b10*/  STL [R1+0x4454], R78 ;  /* 0x0044544e01007387 */ /* 0x008fe80000100800 */
        /* <DEDUP_REMOVED lines=10> */
[----:B------:R-:W2:Y:S01]  /*88bc0*/  LDL.LU R249, [R1+0xfe4] ;  /* 0x000fe40001f97983 */ /* 0x000ea20000300800 */
[----:B------:R-:W-:-:S02]  /*88bd0*/  IMAD.MOV.U32 R250, RZ, RZ, R93 ;  /* 0x000000fffffa7224 */ /* 0x000fc400078e005d */
[----:B------:R-:W-:Y:S02]  /*88be0*/  IMAD.MOV.U32 R251, RZ, RZ, R92 ;  /* 0x000000fffffb7224 */ /* 0x000fe400078e005c */
[----:B------:R-:W3:Y:S01]  /*88bf0*/  LDSM.16.M88.4 R92, [R0+0x3c080] ;  /* 0x03c08000005c783b */ /* 0x000ee20000000200 */
[----:B-1----:R-:W-:Y:S03]  /*88c00*/  HMMA.1688.F32.TF32 R4, R216, R40, R232 ;  /* 0x00000028d804723c */ /* 0x002fe600000810e8 */
[----:B---3--:R-:W-:Y:S04]  /*88c10*/  STL [R1+0x4474], R94 ;  /* 0x0044745e01007387 */ /* 0x008fe80000100800 */
[----:B------:R1:W-:Y:S04]  /*88c20*/  STL [R1+0x4470], R95 ;  /* 0x0044705f01007387 */ /* 0x0003e80000100800 */
[----:B------:R-:W-:Y:S04]  /*88c30*/  STL [R1+0x3ecc], R0 ;  /* 0x003ecc0001007387 */ /* 0x000fe80000100800 */
[----:B------:R-:W3:Y:S04]  /*88c40*/  LDL.LU R232, [R1+0xfd0] ;  /* 0x000fd00001e87983 */ /* 0x000ee80000300800 */
[----:B------:R-:W3:Y:S04]  /*88c50*/  LDL.LU R233, [R1+0xfd4] ;  /* 0x000fd40001e97983 */ /* 0x000ee80000300800 */
[----:B------:R-:W3:Y:S04]  /*88c60*/  LDL.LU R234, [R1+0xfd8] ;  /* 0x000fd80001ea7983 */ /* 0x000ee80000300800 */
[----:B------:R-:W3:Y:S01]  /*88c70*/  LDL.LU R235, [R1+0xfdc] ;  /* 0x000fdc0001eb7983 */ /* 0x000ee20000300800 */
[----:B------:R-:W-:Y:S01]  /*88c80*/  IMAD.MOV.U32 R78, RZ, RZ, R7 ;  /* 0x000000ffff4e7224 */ /* 0x000fe200078e0007 */
[----:B------:R-:W-:Y:S01]  /*88c90*/  MOV R83, R6 ;  /* 0x0000000600537202 */ /* 0x000fe20000000f00 */
[----:B------:R-:W-:-:S02]  /*88ca0*/  IMAD.MOV.U32 R82, RZ, RZ, R5 ;  /* 0x000000ffff527224 */ /* 0x000fc400078e0005 */
[----:B------:R-:W-:Y:S01]  /*88cb0*/  IMAD.MOV.U32 R87, RZ, RZ, R4 ;  /* 0x000000ffff577224 */ /* 0x000fe200078e0004 */
[----:B------:R-:W-:Y:S01]  /*88cc0*/  STL [R1+0x4484], R78 ;  /* 0x0044844e01007387 */ /* 0x000fe20000100800 */
[----:B------:R-:W-:Y:S03]  /*88cd0*/  HMMA.1688.F32.TF32 R4, R216, R44, R228 ;  /* 0x0000002cd804723c */ /* 0x000fe600000810e4 */
[----:B------:R-:W-:Y:S04]  /*88ce0*/  STL [R1+0x4480], R83 ;  /* 0x0044805301007387 */ /* 0x000fe80000100800 */
[----:B------:R-:W-:Y:S04]  /*88cf0*/  STL [R1+0x447c], R82 ;  /* 0x00447c5201007387 */ /* 0x000fe80000100800 */
[----:B------:R1:W-:Y:S04]  /*88d00*/  STL [R1+0x4478], R87 ;  /* 0x0044785701007387 */ /* 0x0003e80000100800 */
[----:B------:R-:W3:Y:S04]  /*88d10*/  LDL.LU R228, [R1+0xfc0] ;  /* 0x000fc00001e47983 */ /* 0x000ee80000300800 */
[----:B------:R-:W3:Y:S04]  /*88d20*/  LDL.LU R229, [R1+0xfc4] ;  /* 0x000fc40001e57983 */ /* 0x000ee80000300800 */
[----:B------:R-:W3:Y:S04]  /*88d30*/  LDL.LU R230, [R1+0xfc8] ;  /* 0x000fc80001e67983 */ /* 0x000ee80000300800 */
[----:B------:R-:W3:Y:S01]  /*88d40*/  LDL.LU R231, [R1+0xfcc] ;  /* 0x000fcc0001e77983 */ /* 0x000ee20000300800 */
[----:B------:R-:W-:-:S02]  /*88d50*/  IMAD.MOV.U32 R86, RZ, RZ, R7 ;  /* 0x000000ffff567224 */ /* 0x000fc400078e0007 */
[----:B------:R-:W-:Y:S02]  /*88d60*/  IMAD.MOV.U32 R91, RZ, RZ, R6 ;  /* 0x000000ffff5b7224 */ /* 0x000fe400078e0006 */
[----:B------:R-:W-:Y:S02]  /*88d70*/  IMAD.MOV.U32 R90, RZ, RZ, R5 ;  /* 0x000000ffff5a7224 */ /* 0x000fe400078e0005 */
[----:B-1----:R-:W-:Y:S01]  /*88d80*/  IMAD.MOV.U32 R95, RZ, RZ, R4 ;  /* 0x000000ffff5f7224 */ /* 0x002fe200078e0004 */
[----:B------:R-:W-:Y:S04]  /*88d90*/  STL [R1+0x4494], R86 ;  /* 0x0044945601007387 */ /* 0x000fe80000100800 */
[----:B------:R-:W-:Y:S04]  /*88da0*/  STL [R1+0x4490], R91 ;  /* 0x0044905b01007387 */ /* 0x000fe80000100800 */
[----:B------:R-:W-:Y:S04]  /*88db0*/  STL [R1+0x448c], R90 ;  /* 0x00448c5a01007387 */ /* 0x000fe80000100800 */
[----:B------:R1:W-:Y:S04]  /*88dc0*/  STL [R1+0x4488], R95 ;  /* 0x0044885f01007387 */ /* 0x0003e80000100800 */
[----:B----4-:R-:W-:Y:S04]  /*88dd0*/  LDS R241, [R2+0x8c000] ;  /* 0x08c0000002f17984 */ /* 0x010fe80000000800 */
[----:B------:R-:W4:Y:S01]  /*88de0*/  LDS R243, [R2+0x8d000] ;  /* 0x08d0000002f37984 */ /* 0x000f220000000800 */
[----:B--2---:R-:W-:Y:S03]  /*88df0*/  HMMA.1688.F32.TF32 R4, R216, R48, R248 ;  /* 0x00000030d804723c */ /* 0x004fe600000810f8 */
[----:B------:R-:W2:Y:S04]  /*88e00*/  LDL.LU R248, [R1+0xfb0] ;  /* 0x000fb00001f87983 */ /* 0x000ea80000300800 */
[----:B------:R-:W2:Y:S04]  /*88e10*/  LDL.LU R249, [R1+0xfb4] ;  /* 0x000fb40001f97983 */ /* 0x000ea80000300800 */
[----:B------:R-:W2:Y:S04]  /*88e20*/  LDL.LU R250, [R1+0xfb8] ;  /* 0x000fb80001fa7983 */ /* 0x000ea80000300800 */
[----:B------:R-:W2:Y:S09]  /*88e30*/  LDL.LU R251, [R1+0xfbc] ;  /* 0x000fbc0001fb7983 */ /* 0x000eb20000300800 */
[----:B------:R-:W-:-:S02]  /*88e40*/  IMAD.MOV.U32 R94, RZ, RZ, R7 ;  /* 0x000000ffff5e7224 */ /* 0x000fc400078e0007 */
[----:B------:R-:W-:Y:S01]  /*88e50*/  IMAD.MOV.U32 R87, RZ, RZ, R6 ;  /* 0x000000ffff577224 */ /* 0x000fe200078e0006 */
[----:B------:R-:W-:Y:S01]  /*88e60*/  MOV R83, R4 ;  /* 0x0000000400537202 */ /* 0x000fe20000000f00 */
[----:B------:R-:W-:Y:S01]  /*88e70*/  IMAD.MOV.U32 R82, RZ, RZ, R5 ;  /* 0x000000ffff527224 */ /* 0x000fe200078e0005 */
[----:B------:R-:W-:Y:S04]  /*88e80*/  STL [R1+0x44a4], R94 ;  /* 0x0044a45e01007387 */ /* 0x000fe80000100800 */
[----:B------:R-:W-:Y:S04]  /*88e90*/  STL [R1+0x44a0], R87 ;  /* 0x0044a05701007387 */ /* 0x000fe80000100800 */
[----:B------:R-:W-:Y:S04]  /*88ea0*/  STL [R1+0x449c], R82 ;  /* 0x00449c5201007387 */ /* 0x000fe80000100800 */
[----:B------:R1:W-:Y:S01]  /*88eb0*/  STL [R1+0x4498], R83 ;  /* 0x0044985301007387 */ /* 0x0003e20000100800 */
[----:B---3--:R-:W-:Y:S03]  /*88ec0*/  HMMA.1688.F32.TF32 R4, R216, R52, R232 ;  /* 0x00000034d804723c */ /* 0x008fe600000810e8 */
[----:B------:R-:W3:Y:S04]  /*88ed0*/  LDL.LU R232, [R1+0xfa0] ;  /* 0x000fa00001e87983 */ /* 0x000ee80000300800 */
[----:B------:R-:W3:Y:S04]  /*88ee0*/  LDL.LU R233, [R1+0xfa4] ;  /* 0x000fa40001e97983 */ /* 0x000ee80000300800 */
[----:B------:R-:W3:Y:S04]  /*88ef0*/  LDL.LU R234, [R1+0xfa8] ;  /* 0x000fa80001ea7983 */ /* 0x000ee80000300800 */
[----:B------:R-:W3:Y:S09]  /*88f00*/  LDL.LU R235, [R1+0xfac] ;  /* 0x000fac0001eb7983 */ /* 0x000ef20000300800 */
[----:B------:R-:W-:Y:S01]  /*88f10*/  IMAD.MOV.U32 R78, RZ, RZ, R7 ;  /* 0x000000ffff4e7224 */ /* 0x000fe200078e0007 */
[----:B-1----:R-:W-:Y:S01]  /*88f20*/  MOV R95, R6 ;  /* 0x00000006005f7202 */ /* 0x002fe20000000f00 */
[----:B------:R-:W-:-:S02]  /*88f30*/  IMAD.MOV.U32 R90, RZ, RZ, R5 ;  /* 0x000000ffff5a7224 */ /* 0x000fc400078e0005 */
[----:B------:R-:W-:Y:S01]  /*88f40*/  IMAD.MOV.U32 R91, RZ, RZ, R4 ;  /* 0x000000ffff5b7224 */ /* 0x000fe200078e0004 */
[----:B------:R-:W-:Y:S04]  /*88f50*/  STL [R1+0x44b4], R78 ;  /* 0x0044b44e01007387 */ /* 0x000fe80000100800 */
[----:B------:R-:W-:Y:S01]  /*88f60*/  STL [R1+0x44b0], R95 ;  /* 0x0044b05f01007387 */ /* 0x000fe20000100800 */
[----:B------:R-:W-:Y:S03]  /*88f70*/  HMMA.1688.F32.TF32 R4, R216, R56, R228 ;  /* 0x00000038d804723c */ /* 0x000fe600000810e4 */
[----:B------:R-:W-:Y:S04]  /*88f80*/  STL [R1+0x44ac], R90 ;  /* 0x0044ac5a01007387 */ /* 0x000fe80000100800 */
[----:B------:R1:W-:Y:S04]  /*88f90*/  STL [R1+0x44a8], R91 ;  /* 0x0044a85b01007387 */ /* 0x0003e80000100800 */
        /* <DEDUP_REMOVED lines=8> */
[----:B------:R-:W-:Y:S04]  /*89020*/  STL [R1+0x44c4], R70 ;  /* 0x0044c44601007387 */ /* 0x000fe80000100800 */
[----:B------:R-:W-:Y:S04]  /*89030*/  STL [R1+0x44c0], R75 ;  /* 0x0044c04b01007387 */ /* 0x000fe80000100800 */
[----:B------:R-:W-:Y:S04]  /*89040*/  STL [R1+0x44bc], R74 ;  /* 0x0044bc4a01007387 */ /* 0x000fe80000100800 */
[----:B------:R1:W-:Y:S01]  /*89050*/  STL [R1+0x44b8], R79 ;  /* 0x0044b84f01007387 */ /* 0x0003e20000100800 */
        /* <DEDUP_REMOVED lines=23> */
[----:B------:R1:W-:Y:S04]  /*891d0*/  STL [R1+0x44e0], R91 ;  /* 0x0044e05b01007387 */ /* 0x0003e80000100800 */
[----:B------:R1:W-:Y:S04]  /*891e0*/  STL [R1+0x44dc], R90 ;  /* 0x0044dc5a01007387 */ /* 0x0003e80000100800 */
[----:B------:R1:W-:Y:S01]  /*891f0*/  STL [R1+0x44d8], R95 ;  /* 0x0044d85f01007387 */ /* 0x0003e20000100800 */
        /* <DEDUP_REMOVED lines=25> */
[----:B------:R-:W-:Y:S04]  /*89390*/  STL [R1+0x44f8], R71 ;  /* 0x0044f84701007387 */ /* 0x000fe80000100800 */
        /* <DEDUP_REMOVED lines=13> */
[----:B----4-:R-:W-:Y:S03]  /*89470*/  HMMA.1688.F32.TF32 R4, R216, R80, R224 ;  /* 0x00000050d804723c */ /* 0x010fe600000810e0 */
[----:B------:R-:W-:Y:S04]  /*89480*/  STL [R1+0x4514], R54 ;  /* 0x0045143601007387 */ /* 0x000fe80000100800 */
[----:B------:R-:W-:Y:S04]  /*89490*/  STL [R1+0x4510], R59 ;  /* 0x0045103b01007387 */ /* 0x000fe80000100800 */
[----:B------:R-:W-:Y:S04]  /*894a0*/  STL [R1+0x450c], R58 ;  /* 0x00450c3a01007387 */ /* 0x000fe80000100800 */
[----:B------:R-:W-:Y:S09]  /*894b0*/  STL [R1+0x4508], R63 ;  /* 0x0045083f01007387 */ /* 0x000ff20000100800 */
[----:B------:R-:W-:-:S02]  /*894c0*/  IMAD.MOV.U32 R70, RZ, RZ, R7 ;  /* 0x000000ffff467224 */ /* 0x000fc400078e0007 */
[----:B------:R-:W-:Y:S02]  /*894d0*/  IMAD.MOV.U32 R87, RZ, RZ, R6 ;  /* 0x000000ffff577224 */ /* 0x000fe400078e0006 */
[----:B------:R-:W-:Y:S02]  /*894e0*/  IMAD.MOV.U32 R82, RZ, RZ, R5 ;  /* 0x000000ffff527224 */ /* 0x000fe400078e0005 */
[----:B------:R-:W-:Y:S01]  /*894f0*/  IMAD.MOV.U32 R83, RZ, RZ, R4 ;  /* 0x000000ffff537224 */ /* 0x000fe200078e0004 */
[----:B------:R-:W-:Y:S04]  /*89500*/  STL [R1+0x4524], R70 ;  /* 0x0045244601007387 */ /* 0x000fe80000100800 */
[----:B------:R-:W-:Y:S04]  /*89510*/  STL [R1+0x4520], R87 ;  /* 0x0045205701007387 */ /* 0x000fe80000100800 */
[----:B------:R-:W-:Y:S04]  /*89520*/  STL [R1+0x451c], R82 ;  /* 0x00451c5201007387 */ /* 0x000fe80000100800 */
[----:B------:R-:W-:Y:S01]  /*89530*/  STL [R1+0x4518], R83 ;  /* 0x0045185301007387 */ /* 0x000fe20000100800 */
[----:B--2---:R-:W-:Y:S03]  /*89540*/  HMMA.1688.F32.TF32 R4, R216, R84, R248 ;  /* 0x00000054d804723c */ /* 0x004fe600000810f8 */
[----:B------:R-:W2:Y:S04]  /*89550*/  LDL.LU R248, [R1+0x1460] ;  /* 0x0014600001f87983 */ /* 0x000ea80000300800 */
[----:B------:R-:W2:Y:S04]  /*89560*/  LDL.LU R249, [R1+0x1464] ;  /* 0x0014640001f97983 */ /* 0x000ea80000300800 */
[----:B------:R-:W2:Y:S04]  /*89570*/  LDL.LU R250, [R1+0x1468] ;  /* 0x0014680001fa7983 */ /* 0x000ea80000300800 */
[----:B------:R-:W2:Y:S09]  /*89580*/  LDL.LU R251, [R1+0x146c] ;  /* 0x00146c0001fb7983 */ /* 0x000eb20000300800 */
[----:B-1----:R-:W-:Y:S01]  /*89590*/  MOV R91, R4 ;  /* 0x00000004005b7202 */ /* 0x002fe20000000f00 */
[----:B------:R-:W-:-:S02]  /*895a0*/  IMAD.MOV.U32 R90, RZ, RZ, R5 ;  /* 0x000000ffff5a7224 */ /* 0x000fc400078e0005 */
[----:B------:R-:W-:Y:S02]  /*895b0*/  IMAD.MOV.U32 R95, RZ, RZ, R6 ;  /* 0x000000ffff5f7224 */ /* 0x000fe400078e0006 */
[----:B------:R-:W-:Y:S02]  /*895c0*/  IMAD.MOV.U32 R86, RZ, RZ, R7 ;  /* 0x000000ffff567224 */ /* 0x000fe400078e0007 */
[C---:B------:R-:W-:Y:S03]  /*895d0*/  HMMA.1688.F32.TF32 R4, R216.reuse, R88, R228 ;  /* 0x00000058d804723c */ /* 0x040fe600000810e4 */
[----:B------:R-:W-:Y:S11]  /*895e0*/  STL [R1+0x4534], R86 ;  /* 0x0045345601007387 */ /* 0x000ff60000100800 */
[----:B------:R-:W-:Y:S10]  /*895f0*/  @!UPT UIADD3 URZ, URZ, URZ, URZ ;  /* 0x0000003f3f3ff290 */ /* 0x000ff4000fffe03f */
[----:B------:R-:W-:Y:S01]  /*89600*/  IMAD.MOV.U32 R79, RZ, RZ, R4 ;  /* 0x000000ffff4f7224 */ /* 0x000fe200078e0004 */
[----:B------:R-:W-:Y:S01]  /*89610*/  MOV R75, R6 ;  /* 0x00000006004b7202 */ /* 0x000fe20000000f00 */
[----:B------:R-:W-:Y:S02]  /*89620*/  IMAD.MOV.U32 R74, RZ, RZ, R5 ;  /* 0x000000ffff4a7224 */ /* 0x000fe400078e0005 */
[----:B------:R-:W-:Y:S02]  /*89630*/  IMAD.MOV.U32 R94, RZ, RZ, R7 ;  /* 0x000000ffff5e7224 */ /* 0x000fe400078e0007 */
[----:B---3--:R-:W-:Y:S01]  /*89640*/  HMMA.1688.F32.TF32 R4, R216, R92, R232 ;  /* 0x0000005cd804723c */ /* 0x008fe200000810e8 */
[----:B------:R-:W-:Y:S04]  /*89650*/  STL [R1+0x4530], R95 ;  /* 0x0045305f01007387 */ /* 0x000fe80000100800 */
[----:B------:R-:W-:Y:S04]  /*89660*/  STL [R1+0x452c], R90 ;  /* 0x00452c5a01007387 */ /* 0x000fe80000100800 */
[----:B------:R-:W-:Y:S04]  /*89670*/  STL [R1+0x4528], R91 ;  /* 0x0045285b01007387 */ /* 0x000fe80000100800 */
[----:B------:R-:W-:Y:S04]  /*89680*/  STL [R1+0x4544], R94 ;  /* 0x0045445e01007387 */ /* 0x000fe80000100800 */
[----:B------:R-:W-:Y:S04]  /*89690*/  STL [R1+0x4540], R75 ;  /* 0x0045404b01007387 */ /* 0x000fe80000100800 */
[----:B------:R-:W-:Y:S03]  /*896a0*/  STL [R1+0x453c], R74 ;  /* 0x00453c4a01007387 */ /* 0x000fe60000100800 */
[----:B------:R-:W-:Y:S01]  /*896b0*/  IMAD.MOV.U32 R42, RZ, RZ, R7 ;  /* 0x000000ffff2a7224 */ /* 0x000fe200078e0007 */
[----:B------:R-:W-:Y:S01]  /*896c0*/  LDS R216, [R247+0x8c080] ;  /* 0x08c08000f7d87984 */ /* 0x000fe20000000800 */
[----:B------:R-:W-:-:S02]  /*896d0*/  IMAD.MOV.U32 R51, RZ, RZ, R6 ;  /* 0x000000ffff337224 */ /* 0x000fc400078e0006 */
[----:B------:R-:W-:Y:S01]  /*896e0*/  IMAD.MOV.U32 R50, RZ, RZ, R5 ;  /* 0x000000ffff327224 */ /* 0x000fe200078e0005 */
[----:B------:R-:W-:Y:S01]  /*896f0*/  STL [R1+0x4538], R79 ;  /* 0x0045384f01007387 */ /* 0x000fe20000100800 */
[----:B------:R-:W-:-:S03]  /*89700*/  IMAD.MOV.U32 R55, RZ, RZ, R4 ;  /* 0x000000ffff377224 */ /* 0x000fc600078e0004 */
        /* <DEDUP_REMOVED lines=22> */
[----:B------:R1:W-:Y:S04]  /*89870*/  LDS R218, [R247+0x8d080] ;  /* 0x08d08000f7da7984 */ /* 0x0003e80000000800 */
[----:B------:R-:W4:Y:S04]  /*89880*/  LDL.LU R246, [R1+0x1418] ;  /* 0x0014180001f67983 */ /* 0x000f280000300800 */
[----:B-1----:R-:W4:Y:S04]  /*89890*/  LDL.LU R247, [R1+0x141c] ;  /* 0x00141c0001f77983 */ /* 0x002f280000300800 */
[----:B------:R-:W-:Y:S04]  /*898a0*/  LDS R217, [R2+0x8c080] ;  /* 0x08c0800002d97984 */ /* 0x000fe80000000800 */
[----:B------:R-:W1:Y:S01]  /*898b0*/  LDS R219, [R2+0x8d080] ;  /* 0x08d0800002db7984 */ /* 0x000e620000000800 */
[----:B--2---:R-:W-:Y:S03]  /*898c0*/  HMMA.1688.F32.TF32 R4, R240, R32, R248 ;  /* 0x00000020f004723c */ /* 0x004fe600000810f8 */
[----:B------:R-:W2:Y:S04]  /*898d0*/  LDL.LU R248, [R1+0x1400] ;  /* 0x0014000001f87983 */ /* 0x000ea80000300800 */
[----:B------:R-:W2:Y:S04]  /*898e0*/  LDL.LU R249, [R1+0x1404] ;  /* 0x0014040001f97983 */ /* 0x000ea80000300800 */
[----:B------:R-:W2:Y:S04]  /*898f0*/  LDL.LU R250, [R1+0x1408] ;  /* 0x0014080001fa7983 */ /* 0x000ea80000300800 */
[----:B------:R-:W2:Y:S09]  /*89900*/  LDL.LU R251, [R1+0x140c] ;  /* 0x00140c0001fb7983 */ /* 0x000eb20000300800 */
[----:B------:R-:W-:Y:S01]  /*89910*/  MOV R67, R4 ;  /* 0x0000000400437202 */ /* 0x000fe20000000f00 */
[----:B------:R-:W-:-:S02]  /*89920*/  IMAD.MOV.U32 R66, RZ, RZ, R5 ;  /* 0x000000ffff427224 */ /* 0x000fc400078e0005 */
        /* <DEDUP_REMOVED lines=9> */
[C---:B----4-:R-:W-:Y:S11]  /*899c0*/  HMMA.1688.F32.TF32 R4, R240.reuse, R40, R224 ;  /* 0x00000028f004723c */ /* 0x050ff600000810e0 */
[----:B------:R-:W-:Y:S11]  /*899d0*/  @!UPT UIADD3 URZ, URZ, URZ, URZ ;  /* 0x0000003f3f3ff290 */ /* 0x000ff6000fffe03f */
[----:B------:R-:W-:Y:S02]  /*899e0*/  @!UPT UIADD3 URZ, URZ, URZ, URZ ;  /* 0x0000003f3f3ff290 */ /* 0x000fe4000fffe03f */
[----:B------:R-:W-:Y:S02]  /*899f0*/  IMAD.MOV.U32 R87, RZ, RZ, R4 ;  /* 0x000000ffff577224 */ /* 0x000fe400078e0004 */
[----:B------:R-:W-:Y:S02]  /*89a00*/  IMAD.MOV.U32 R82, RZ, RZ, R5 ;  /* 0x000000ffff527224 */ /* 0x000fe400078e0005 */
[----:B------:R-:W-:Y:S02]  /*89a10*/  IMAD.MOV.U32 R83, RZ, RZ, R6 ;  /* 0x000000ffff537224 */ /* 0x000fe400078e0006 */
[----:B------:R-:W-:Y:S02]  /*89a20*/  IMAD.MOV.U32 R54, RZ, RZ, R7 ;  /* 0x000000ffff367224 */ /* 0x000fe400078e0007 */
[C---:B------:R-:W-:Y:S11]  /*89a30*/  HMMA.1688.F32.TF32 R4, R240.reuse, R44, R228 ;  /* 0x0000002cf004723c */ /* 0x040ff600000810e4 */
[----:B------:R-:W-:Y:S11]  /*89a40*/  @!UPT UIADD3 URZ, URZ, URZ, URZ ;  /* 0x0000003f3f3ff290 */ /* 0x000ff6000fffe03f */
[----:B------:R-:W-:Y:S02]  /*89a50*/  @!UPT UIADD3 URZ, URZ, URZ, URZ ;  /* 0x0000003f3f3ff290 */ /* 0x000fe4000fffe03f */
[----:B------:R-:W-:Y:S01]  /*89a60*/  MOV R43, R4 ;  /* 0x00000004002b7202 */ /* 0x000fe20000000f00 */
[----:B------:R-:W-:Y:S02]  /*89a70*/  IMAD.MOV.U32 R38, RZ, RZ, R5 ;  /* 0x000000ffff267224 */ /* 0x000fe400078e0005 */
[----:B------:R-:W-:Y:S02]  /*89a80*/  IMAD.MOV.U32 R34, RZ, RZ, R6 ;  /* 0x000000ffff227224 */ /* 0x000fe400078e0006 */
[----:B------:R-:W-:Y:S02]  /*89a90*/  IMAD.MOV.U32 R35, RZ, RZ, R7 ;  /* 0x000000ffff237224 */ /* 0x000fe400078e0007 */
[C---:B------:R-:W-:Y:S11]  /*89aa0*/  HMMA.1688.F32.TF32 R4, R240.reuse, R48, R232 ;  /* 0x00000030f004723c */ /* 0x040ff600000810e8 */
[----:B------:R-:W-:Y:S11]  /*89ab0*/  @!UPT UIADD3 URZ, URZ, URZ, URZ ;  /* 0x0000003f3f3ff290 */ /* 0x000ff6000fffe03f */
[----:B------:R-:W-:Y:S02]  /*89ac0*/  @!UPT UIADD3 URZ, URZ, URZ, URZ ;  /* 0x0000003f3f3ff290 */ /* 0x000fe4000fffe03f */
[----:B------:R-:W-:Y:S01]  /*89ad0*/  IMAD.MOV.U32 R95, RZ, RZ, R4 ;  /* 0x000000ffff5f7224 */ /* 0x000fe200078e0004 */
[----:B------:R-:W-:Y:S01]  /*89ae0*/  MOV R91, R6 ;  /* 0x00000006005b7202 */ /* 0x000fe20000000f00 */
[----:B------:R-:W-:Y:S02]  /*89af0*/  IMAD.MOV.U32 R90, RZ, RZ, R5 ;  /* 0x000000ffff5a7224 */ /* 0x000fe400078e0005 */
[----:B------:R-:W-:Y:S02]  /*89b00*/  IMAD.MOV.U32 R70, RZ, RZ, R7 ;  /* 0x000000ffff467224 */ /* 0x000fe400078e0007 */
[----:B------:R-:W-:Y:S01]  /*89b10*/  HMMA.1688.F32.TF32 R4, R240, R52, R244 ;  /* 0x00000034f004723c */ /* 0x000fe200000810f4 */
[----:B------:R-:W-:Y:S04]  /*89b20*/  STL [R1+0x4564], R78 ;  /* 0x0045644e01007387 */ /* 0x000fe80000100800 */
[----:B------:R-:W-:Y:S04]  /*89b30*/  STL [R1+0x4560], R71 ;  /* 0x0045604701007387 */ /* 0x000fe80000100800 */
[----:B------:R-:W-:Y:S04]  /*89b40*/  STL [R1+0x455c], R66 ;  /* 0x00455c4201007387 */ /* 0x000fe80000100800 */
[----:B------:R-:W-:Y:S04]  /*89b50*/  STL [R1+0x4558], R67 ;  /* 0x0045584301007387 */ /* 0x000fe80000100800 */
[----:B------:R3:W-:Y:S07]  /*89b60*/  STL [R1+0x4574], R62 ;  /* 0x0045743e01007387 */ /* 0x0007ee0000100800 */
[----:B------:R-:W-:-:S02]  /*89b70*/  IMAD.MOV.U32 R75, RZ, RZ, R4 ;  /* 0x000000ffff4b7224 */ /* 0x000fc400078e0004 */
[----:B------:R-:W-:Y:S02]  /*89b80*/  IMAD.MOV.U32 R74, RZ, RZ, R5 ;  /* 0x000000ffff4a7224 */ /* 0x000fe400078e0005 */
[----:B------:R-:W-:Y:S02]  /*89b90*/  IMAD.MOV.U32 R79, RZ, RZ, R6 ;  /* 0x000000ffff4f7224 */ /* 0x000fe400078e0006 */
[----:B------:R-:W-:Y:S01]  /*89ba0*/  IMAD.MOV.U32 R86, RZ, RZ, R7 ;  /* 0x000000ffff567224 */ /* 0x000fe200078e0007 */
[----:B------:R-:W-:Y:S04]  /*89bb0*/  STL [R1+0x4570], R63 ;  /* 0x0045703f01007387 */ /* 0x000fe80000100800 */
[----:B------:R-:W-:Y:S04]  /*89bc0*/  STL [R1+0x456c], R58 ;  /* 0x00456c3a01007387 */ /* 0x000fe80000100800 */
[----:B------:R-:W-:Y:S04]  /*89bd0*/  STL [R1+0x4568], R59 ;  /* 0x0045683b01007387 */ /* 0x000fe80000100800 */
[----:B------:R-:W4:Y:S04]  /*89be0*/  LDL.LU R244, [R1+0xf00] ;  /* 0x000f000001f47983 */ /* 0x000f280000300800 */
[----:B------:R-:W4:Y:S04]  /*89bf0*/  LDL.LU R245, [R1+0xf04] ;  /* 0x000f040001f57983 */ /* 0x000f280000300800 */
[----:B------:R-:W4:Y:S04]  /*89c00*/  LDL.LU R246, [R1+0xf08] ;  /* 0x000f080001f67983 */ /* 0x000f280000300800 */
[----:B------:R-:W4:Y:S04]  /*89c10*/  LDL.LU R247, [R1+0xf0c] ;  /* 0x000f0c0001f77983 */ /* 0x000f280000300800 */
        /* <DEDUP_REMOVED lines=9> */
[----:B------:R-:W2:Y:S01]  /*89cb0*/  LDL.LU R220, [R1+0xf40] ;  /* 0x000f400001dc7983 */ /* 0x000ea20000300800 */
[----:B------:R-:W-:-:S03]  /*89cc0*/  MOV R51, R4 ;  /* 0x0000000400337202 */ /* 0x000fc60000000f00 */
[----:B------:R-:W2:Y:S01]  /*89cd0*/  LDL.LU R221, [R1+0xf44] ;  /* 0x000f440001dd7983 */ /* 0x000ea20000300800 */
[----:B------:R-:W-:-:S03]  /*89ce0*/  IMAD.MOV.U32 R50, RZ, RZ, R5 ;  /* 0x000000ffff327224 */ /* 0x000fc600078e0005 */
        /* <DEDUP_REMOVED lines=62> */
[C---:B----4-:R-:W-:Y:S08]  /*8a0d0*/  HMMA.1688.F32.TF32 R16, R240.reuse, R92, R16 ;  /* 0x0000005cf010723c */ /* 0x050ff00000081010 */
[C---:B------:R-:W-:Y:S08]  /*8a0e0*/  HMMA.1688.F32.TF32 R20, R240.reuse, R88, R20 ;  /* 0x00000058f014723c */ /* 0x040ff00000081014 */
[C---:B------:R-:W-:Y:S08]  /*8a0f0*/  HMMA.1688.F32.TF32 R28, R240.reuse, R80, R28 ;  /* 0x00000050f01c723c */ /* 0x040ff0000008101c */
        /* <DEDUP_REMOVED lines=10> */
[----:B------:R-:W2:Y:S04]  /*8a1a0*/  LDL R62, [R1+0xb30] ;  /* 0x000b3000013e7983 */ /* 0x000ea80000100800 */
        /* <DEDUP_REMOVED lines=11> */
[----:B------:R-:W-:Y:S04]  /*8a260*/  STL.64 [R1+0xa30], R4 ;  /* 0x000a300401007387 */ /* 0x000fe80000100a00 */
[----:B------:R3:W-:Y:S01]  /*8a270*/  STL.64 [R1+0xa38], R6 ;  /* 0x000a380601007387 */ /* 0x0007e20000100a00 */
[C---:B----4-:R-:W-:Y:S08]  /*8a280*/  HMMA.1688.F32.TF32 R8, R236.reuse, R48, R224 ;  /* 0x00000030ec08723c */ /* 0x050ff000000810e0 */
[C---:B---3--:R-:W-:Y:S07]  /*8a290*/  HMMA.1688.F32.TF32 R4, R236.reuse, R52, R228 ;  /* 0x00000034ec04723c */ /* 0x048fee00000810e4 */
        /* <DEDUP_REMOVED lines=8> */
[----:B---3--:R-:W-:Y:S07]  /*8a320*/  HMMA.1688.F32.TF32 R4, R236, R64, R248 ;  /* 0x00000040ec04723c */ /* 0x008fee00000810f8 */
[----:B------:R-:W-:Y:S04]  /*8a330*/  STL.64 [R1+0xaf0], R12 ;  /* 0x000af00c01007387 */ /* 0x000fe80000100a00 */
[----:B------:R-:W-:Y:S04]  /*8a340*/  STL.64 [R1+0xaf8], R14 ;  /* 0x000af80e01007387 */ /* 0x000fe80000100a00 */
        /* <DEDUP_REMOVED lines=22> */
[----:B----4-:R-:W4:Y:S04]  /*8a4b0*/  LDL.LU R8, [R1+0xe30] ;  /* 0x000e300001087983 */ /* 0x010f280000300800 */
[----:B------:R-:W4:Y:S04]  /*8a4c0*/  LDL.LU R9, [R1+0xe34] ;  /* 0x000e340001097983 */ /* 0x000f280000300800 */
[----:B-1----:R-:W4:Y:S04]  /*8a4d0*/  LDL.LU R10, [R1+0xe38] ;  /* 0x000e3800010a7983 */ /* 0x002f280000300800 */
        /* <DEDUP_REMOVED lines=13> */
[----:B------:R-:W-:-:S03]  /*8a5b0*/  MOV R63, R104 ;  /* 0x00000068003f7202 */ /* 0x000fc60000000f00 */
        /* <DEDUP_REMOVED lines=12> */
[----:B------:R-:W3:Y:S01]  /*8a680*/  LDL.LU R106, [R1+0xdf8] ;  /* 0x000df800016a7983 */ /* 0x000ee20000300800 */
[----:B------:R-:W-:-:S03]  /*8a690*/  IMAD.MOV.U32 R0, RZ, RZ, R115 ;  /* 0x000000ffff007224 */ /* 0x000fc600078e0073 */
[----:B------:R-:W3:Y:S01]  /*8a6a0*/  LDL.LU R107, [R1+0xdfc] ;  /* 0x000dfc00016b7983 */ /* 0x000ee20000300800 */
[----:B------:R-:W-:Y:S03]  /*8a6b0*/  HMMA.1688.F32.TF32 R108, R240, R64, R108 ;  /* 0x00000040f06c723c */ /* 0x000fe6000008106c */
        /* <DEDUP_REMOVED lines=24> */
[----:B------:R-:W-:-:S02]  /*8a840*/  IMAD.MOV.U32 R71, RZ, RZ, R108 ;  /* 0x000000ffff477224 */ /* 0x000fc400078e006c */
[----:B------:R-:W-:Y:S01]  /*8a850*/  IMAD.MOV.U32 R66, RZ, RZ, R109 ;  /* 0x000000ffff427224 */ /* 0x000fe200078e006d */
[----:B------:R-:W3:Y:S01]  /*8a860*/  LDL.LU R108, [R1+0xe00] ;  /* 0x000e0000016c7983 */ /* 0x000ee20000300800 */
[----:B------:R-:W-:Y:S02]  /*8a870*/  IMAD.MOV.U32 R67, RZ, RZ, R110 ;  /* 0x000000ffff437224 */ /* 0x000fe400078e006e */
[----:B------:R-:W-:Y:S01]  /*8a880*/  IMAD.MOV.U32 R42, RZ, RZ, R111 ;  /* 0x000000ffff2a7224 */ /* 0x000fe200078e006f */
        /* <DEDUP_REMOVED lines=27> */
[----:B------:R-:W-:Y:S04]  /*8aa40*/  LDS R240, [R252+0x8c100] ;  /* 0x08c10000fcf07984 */ /* 0x000fe80000000800 */
[----:B------:R-:W-:Y:S01]  /*8aa50*/  LDS R242, [R252+0x8d100] ;  /* 0x08d10000fcf27984 */ /* 0x000fe20000000800 */
[C---:B----4-:R-:W-:Y:S03]  /*8aa60*/  HMMA.1688.F32.TF32 R8, R216.reuse, R64, R8 ;  /* 0x00000040d808723c */ /* 0x050fe60000081008 */
[----:B------:R-:W-:Y:S04]  /*8aa70*/  LDS R241, [R3+0x8c100] ;  /* 0x08c1000003f17984 */ /* 0x000fe80000000800 */
[----:B------:R-:W1:Y:S01]  /*8aa80*/  LDS R243, [R3+0x8d100] ;  /* 0x08d1000003f37984 */ /* 0x000e620000000800 */
[C---:B--2---:R-:W-:Y:S08]  /*8aa90*/  HMMA.1688.F32.TF32 R16, R216.reuse, R56, R16 ;  /* 0x00000038d810723c */ /* 0x044ff00000081010 */
[C---:B---3--:R-:W-:Y:S08]  /*8aaa0*/  HMMA.1688.F32.TF32 R20, R216.reuse, R52, R20 ;  /* 0x00000034d814723c */ /* 0x048ff00000081014 */
[C---:B------:R-:W-:Y:S08]  /*8aab0*/  HMMA.1688.F32.TF32 R96, R216.reuse, R40, R96 ;  /* 0x00000028d860723c */ /* 0x040ff00000081060 */
[C---:B------:R-:W-:Y:S08]  /*8aac0*/  HMMA.1688.F32.TF32 R100, R216.reuse, R36, R100 ;  /* 0x00000024d864723c */ /* 0x040ff00000081064 */
[----:B------:R-:W-:Y:S08]  /*8aad0*/  HMMA.1688.F32.TF32 R104, R216, R32, R104 ;  /* 0x00000020d868723c */ /* 0x000ff00000081068 */
        /* <DEDUP_REMOVED lines=51> */
[----:B------:R-:W2:Y:S04]  /*8ae10*/  LDS R239, [R2+0x8d100] ;  /* 0x08d1000002ef7984 */ /* 0x000ea80000000800 */
        /* <DEDUP_REMOVED lines=8> */
[----:B---3--:R-:W-:Y:S01]  /*8aea0*/  HMMA.1688.F32.TF32 R4, R216, R92, R248 ;  /* 0x0000005cd804723c */ /* 0x008fe200000810f8 */
[----:B------:R-:W-:Y:S04]  /*8aeb0*/  LDS R216, [R252+0x8c180] ;  /* 0x08c18000fcd87984 */ /* 0x000fe80000000800 */
[----:B------:R-:W-:Y:S04]  /*8aec0*/  LDS R218, [R252+0x8d180] ;  /* 0x08d18000fcda7984 */ /* 0x000fe80000000800 */
[----:B------:R-:W-:Y:S04]  /*8aed0*/  STL.64 [R1+0xdc0], R12 ;  /* 0x000dc00c01007387 */ /* 0x000fe80000100a00 */
[----:B------:R-:W-:Y:S04]  /*8aee0*/  STL.64 [R1+0xdc8], R14 ;  /* 0x000dc80e01007387 */ /* 0x000fe80000100a00 */
[----:B------:R-:W3:Y:S04]  /*8aef0*/  LDL.LU R96, [R1] ;  /* 0x0000000001607983 */ /* 0x000ee80000300800 */
[----:B------:R-:W-:Y:S04]  /*8af00*/  STL.64 [R1+0xe00], R8 ;  /* 0x000e000801007387 */ /* 0x000fe80000100a00 */
[----:B------:R-:W-:Y:S04]  /*8af10*/  STL.64 [R1+0xe08], R10 ;  /* 0x000e080a01007387 */ /* 0x000fe80000100a00 */
        /* <DEDUP_REMOVED lines=114> */
[----:B------:R-:W1:Y:S01]  /*8b640*/  LDS R219, [R3+0x8d180] ;  /* 0x08d1800003db7984 */ /* 0x000e620000000800 */
        /* <DEDUP_REMOVED lines=25> */
[----:B----4-:R-:W4:Y:S04]  /*8b7e0*/  LDL.LU.64 R146, [R1+0x4880] ;  /* 0x0048800001927983 */ /* 0x010f280000300a00 */
[----:B------:R-:W4:Y:S04]  /*8b7f0*/  LDL.LU.64 R144, [R1+0x4878] ;  /* 0x0048780001907983 */ /* 0x000f280000300a00 */
        /* <DEDUP_REMOVED lines=54> */
[----:B------:R-:W2:Y:S04]  /*8bb60*/  LDL.LU.64 R6, [R1+0x47b0] ;  /* 0x0047b00001067983 */ /* 0x000ea80000300a00 */
[----:B------:R-:W2:Y:S04]  /*8bb70*/  LDL.LU.64 R4, [R1+0x47a8] ;  /* 0x0047a80001047983 */ /* 0x000ea80000300a00 */
[----:B------:R1:W-:Y:S04]  /*8bb80*/  STL.64 [R1+0xf00], R240 ;  /* 0x000f00f001007387 */ /* 0x0003e80000100a00 */
[----:B------:R3:W-:Y:S01]  /*8bb90*/  STL.64 [R1+0xf08], R242 ;  /* 0x000f08f201007387 */ /* 0x0007e20000100a00 */
[C---:B------:R-:W-:Y:S03]  /*8bba0*/  HMMA.1688.F32.TF32 R244, R236.reuse, R48, R244 ;  /* 0x00000030ecf4723c */ /* 0x040fe600000810f4 */
[----:B-1----:R-:W2:Y:S04]  /*8bbb0*/  LDL.LU R240, [R1+0x80] ;  /* 0x0000800001f07983 */ /* 0x002ea80000300800 */
[----:B------:R-:W2:Y:S04]  /*8bbc0*/  LDL.LU R241, [R1+0x84] ;  /* 0x0000840001f17983 */ /* 0x000ea80000300800 */
[----:B---3--:R-:W2:Y:S04]  /*8bbd0*/  LDL.LU R242, [R1+0x88] ;  /* 0x0000880001f27983 */ /* 0x008ea80000300800 */
[----:B------:R-:W2:Y:S01]  /*8bbe0*/  LDL.LU R243, [R1+0x8c] ;  /* 0x00008c0001f37983 */ /* 0x000ea20000300800 */
[C---:B------:R-:W-:Y:S03]  /*8bbf0*/  HMMA.1688.F32.TF32 R248, R236.reuse, R52, R248 ;  /* 0x00000034ecf8723c */ /* 0x040fe600000810f8 */
        /* <DEDUP_REMOVED lines=25> */
[C---:B------:R-:W-:Y:S08]  /*8bd90*/  HMMA.1688.F32.TF32 R112, R236.reuse, R64, R112 ;  /* 0x00000040ec70723c */ /* 0x040ff00000081070 */
[C---:B------:R-:W-:Y:S08]  /*8bda0*/  HMMA.1688.F32.TF32 R108, R236.reuse, R68, R108 ;  /* 0x00000044ec6c723c */ /* 0x040ff0000008106c */
[C---:B------:R-:W-:Y:S08]  /*8bdb0*/  HMMA.1688.F32.TF32 R104, R236.reuse, R72, R104 ;  /* 0x00000048ec68723c */ /* 0x040ff00000081068 */
[C---:B------:R-:W-:Y:S08]  /*8bdc0*/  HMMA.1688.F32.TF32 R100, R236.reuse, R76, R100 ;  /* 0x0000004cec64723c */ /* 0x040ff00000081064 */
[C---:B------:R-:W-:Y:S08]  /*8bdd0*/  HMMA.1688.F32.TF32 R96, R236.reuse, R80, R96 ;  /* 0x00000050ec60723c */ /* 0x040ff00000081060 */
[C---:B--2---:R-:W-:Y:S11]  /*8bde0*/  HMMA.1688.F32.TF32 R240, R236.reuse, R56, R240 ;  /* 0x00000038ecf0723c */ /* 0x044ff600000810f0 */
        /* <DEDUP_REMOVED lines=16> */
[C---:B---3--:R-:W-:Y:S08]  /*8bef0*/  HMMA.1688.F32.TF32 R96, R236.reuse, R92, R232 ;  /* 0x0000005cec60723c */ /* 0x048ff000000810e8 */
[C---:B----4-:R-:W-:Y:S08]  /*8bf00*/  HMMA.1688.F32.TF32 R100, R236.reuse, R88, R244 ;  /* 0x00000058ec64723c */ /* 0x050ff000000810f4 */
[----:B------:R-:W-:Y:S11]  /*8bf10*/  HMMA.1688.F32.TF32 R104, R236, R84, R248 ;  /* 0x00000054ec68723c */ /* 0x000ff600000810f8 */
        /* <DEDUP_REMOVED lines=11> */
[----:B------:R-:W-:Y:S01]  /*8bfd0*/  HMMA.1688.F32.TF32 R12, R216, R52, R12 ;  /* 0x00000034d80c723c */ /* 0x000fe2000008100c */
[----:B------:R-:W-:Y:S04]  /*8bfe0*/  STL.64 [R1+0xcf0], R104 ;  /* 0x000cf06801007387 */ /* 0x000fe80000100a00 */
[----:B------:R-:W-:Y:S04]  /*8bff0*/  STL.64 [R1+0xcf8], R106 ;  /* 0x000cf86a01007387 */ /* 0x000fe80000100a00 */
[----:B------:R-:W-:Y:S04]  /*8c000*/  STL.64 [R1+0xcd0], R100 ;  /* 0x000cd06401007387 */ /* 0x000fe80000100a00 */
[----:B------:R-:W-:Y:S04]  /*8c010*/  STL.64 [R1+0xcd8], R102 ;  /* 0x000cd86601007387 */ /* 0x000fe80000100a00 */
[----:B------:R-:W-:Y:S04]  /*8c020*/  STL.64 [R1+0xcb0], R96 ;  /* 0x000cb06001007387 */ /* 0x000fe80000100a00 */
[----:B------:R1:W-:Y:S01]  /*8c030*/  STL.64 [R1+0xcb8], R98 ;  /* 0x000cb86201007387 */ /* 0x0003e20000100a00 */
[----:B------:R-:W-:Y:S01]  /*8c040*/  IMAD.MOV.U32 R248, RZ, RZ, R29 ;  /* 0x000000fffff87224 */ /* 0x000fe200078e001d */
[----:B------:R-:W-:Y:S01]  /*8c050*/  MOV R250, R31 ;  /* 0x0000001f00fa7202 */ /* 0x000fe20000000f00 */
[----:B------:R-:W-:Y:S01]  /*8c060*/  IMAD.MOV.U32 R249, RZ, RZ, R28 ;  /* 0x000000fffff97224 */ /* 0x000fe200078e001c */
[----:B------:R-:W-:Y:S01]  /*8c070*/  LDS R220, [R62+0x8c180] ;  /* 0x08c180003edc7984 */ /* 0x000fe20000000800 */
[----:B------:R-:W-:-:S02]  /*8c080*/  IMAD.MOV.U32 R251, RZ, RZ, R30 ;  /* 0x000000fffffb7224 */ /* 0x000fc400078e001e */
[----:B------:R-:W-:Y:S01]  /*8c090*/  IMAD.MOV.U32 R244, RZ, RZ, R26 ;  /* 0x000000fffff47224 */ /* 0x000fe200078e001a */
[----:B------:R-:W-:Y:S01]  /*8c0a0*/  LDS R222, [R62+0x8d180] ;  /* 0x08d180003ede7984 */ /* 0x000fe20000000800 */
[C---:B-1----:R-:W-:Y:S01]  /*8c0b0*/  HMMA.1688.F32.TF32 R96, R216.reuse, R44, R4 ;  /* 0x0000002cd860723c */ /* 0x042fe20000081004 */
[----:B------:R-:W-:Y:S02]  /*8c0c0*/  IMAD.MOV.U32 R245, RZ, RZ, R25 ;  /* 0x000000fffff57224 */ /* 0x000fe400078e0019 */
[----:B------:R-:W-:Y:S01]  /*8c0d0*/  LDS R221, [R2+0x8c180] ;  /* 0x08c1800002dd7984 */ /* 0x000fe20000000800 */
[----:B------:R-:W-:Y:S02]  /*8c0e0*/  IMAD.MOV.U32 R246, RZ, RZ, R27 ;  /* 0x000000fffff67224 */ /* 0x000fe400078e001b */
[----:B------:R-:W-:Y:S01]  /*8c0f0*/  IMAD.MOV.U32 R247, RZ, RZ, R24 ;  /* 0x000000fffff77224 */ /* 0x000fe200078e0018 */
[----:B------:R-:W1:Y:S01]  /*8c100*/  LDS R223, [R2+0x8d180] ;  /* 0x08d1800002df7984 */ /* 0x000e620000000800 */
[C---:B------:R-:W-:Y:S08]  /*8c110*/  HMMA.1688.F32.TF32 R4, R216.reuse, R48, R8 ;  /* 0x00000030d804723c */ /* 0x040ff00000081008 */
[C---:B------:R-:W-:Y:S07]  /*8c120*/  HMMA.1688.F32.TF32 R8, R216.reuse, R56, R16 ;  /* 0x00000038d808723c */ /* 0x040fee0000081010 */
[----:B------:R-:W-:Y:S04]  /*8c130*/  STL.64 [R1+0xc90], R96 ;  /* 0x000c906001007387 */ /* 0x000fe80000100a00 */
[----:B------:R-:W-:Y:S04]  /*8c140*/  STL.64 [R1+0xc98], R98 ;  /* 0x000c986201007387 */ /* 0x000fe80000100a00 */
        /* <DEDUP_REMOVED lines=9> */
[----:B------:R1:W-:Y:S04]  /*8c1e0*/  STL.64 [R1+0xc18], R6 ;  /* 0x000c180601007387 */ /* 0x0003e80000100a00 */
        /* <DEDUP_REMOVED lines=8> */
[----:B---3--:R-:W-:Y:S01]  /*8c270*/  IMAD.MOV.U32 R234, RZ, RZ, R28 ;  /* 0x000000ffffea7224 */ /* 0x008fe200078e001c */
[----:B----4-:R-:W-:Y:S02]  /*8c280*/  MOV R232, R31 ;  /* 0x0000001f00e87202 */ /* 0x010fe40000000f00 */
        /* <DEDUP_REMOVED lines=25> */
[----:B------:R-:W-:Y:S01]  /*8c420*/  MOV R236, R24 ;  /* 0x0000001800ec7202 */ /* 0x000fe20000000f00 */
[----:B------:R-:W-:-:S02]  /*8c430*/  IMAD.MOV.U32 R237, RZ, RZ, R27 ;  /* 0x000000ffffed7224 */ /* 0x000fc400078e001b */
[----:B------:R-:W-:Y:S02]  /*8c440*/  IMAD.MOV.U32 R238, RZ, RZ, R25 ;  /* 0x000000ffffee7224 */ /* 0x000fe400078e0019 */
[----:B------:R-:W-:Y:S02]  /*8c450*/  IMAD.MOV.U32 R239, RZ, RZ, R26 ;  /* 0x000000ffffef7224 */ /* 0x000fe400078e001a */
[----:B--2---:R-:W-:Y:S02]  /*8c460*/  IMAD.MOV.U32 R19, RZ, RZ, R28 ;  /* 0x000000ffff137224 */ /* 0x004fe400078e001c */
[----:B------:R-:W2:Y:S01]  /*8c470*/  LDL.LU R28, [R1+0x11e0] ;  /* 0x0011e000011c7983 */ /* 0x000ea20000300800 */
[----:B---3--:R-:W-:-:S03]  /*8c480*/  IMAD.MOV.U32 R18, RZ, RZ, R29 ;  /* 0x000000ffff127224 */ /* 0x008fc600078e001d */
[----:B------:R-:W2:Y:S01]  /*8c490*/  LDL.LU R29, [R1+0x11e4] ;  /* 0x0011e400011d7983 */ /* 0x000ea20000300800 */
[----:B----4-:R-:W-:-:S03]  /*8c4a0*/  IMAD.MOV.U32 R17, RZ, RZ, R30 ;  /* 0x000000ffff117224 */ /* 0x010fc600078e001e */
[----:B------:R-:W2:Y:S01]  /*8c4b0*/  LDL.LU R30, [R1+0x11e8] ;  /* 0x0011e800011e7983 */ /* 0x000ea20000300800 */
[----:B------:R-:W-:-:S03]  /*8c4c0*/  IMAD.MOV.U32 R16, RZ, RZ, R31 ;  /* 0x000000ffff107224 */ /* 0x000fc600078e001f */
        /* <DEDUP_REMOVED lines=22> */
[----:B------:R-:W3:Y:S04]  /*8c630*/  LDL.LU R27, [R1+0x4700] ;  /* 0x00470000011b7983 */ /* 0x000ee80000300800 */
[----:B------:R-:W4:Y:S04]  /*8c640*/  LDL.LU R25, [R1+0x46fc] ;  /* 0x0046fc0001197983 */ /* 0x000f280000300800 */
[----:B------:R-:W4:Y:S04]  /*8c650*/  LDL.LU R26, [R1+0x46f8] ;  /* 0x0046f800011a7983 */ /* 0x000f280000300800 */
[----:B------:R-:W4:Y:S04]  /*8c660*/  LDL.LU R96, [R1+0x11b0] ;  /* 0x0011b00001607983 */ /* 0x000f280000300800 */
[----:B------:R-:W4:Y:S04]  /*8c670*/  LDL.LU R97, [R1+0x11b4] ;  /* 0x0011b40001617983 */ /* 0x000f280000300800 */
[----:B------:R-:W4:Y:S01]  /*8c680*/  LDL.LU R98, [R1+0x11b8] ;  /* 0x0011b80001627983 */ /* 0x000f220000300800 */
[----:B--2---:R-:W-:-:S03]  /*8c690*/  IMAD.MOV.U32 R99, RZ, RZ, R24 ;  /* 0x000000ffff637224 */ /* 0x004fc600078e0018 */
[----:B------:R-:W2:Y:S01]  /*8c6a0*/  LDL.LU R24, [R1+0x46f4] ;  /* 0x0046f40001187983 */ /* 0x000ea20000300800 */
[----:B---3--:R-:W-:Y:S02]  /*8c6b0*/  IMAD.MOV.U32 R102, RZ, RZ, R27 ;  /* 0x000000ffff667224 */ /* 0x008fe400078e001b */
[----:B----4-:R-:W-:Y:S02]  /*8c6c0*/  IMAD.MOV.U32 R100, RZ, RZ, R25 ;  /* 0x000000ffff647224 */ /* 0x010fe400078e0019 */
[----:B------:R-:W2:Y:S01]  /*8c6d0*/  LDL.LU R25, [R1+0x46f0] ;  /* 0x0046f00001197983 */ /* 0x000ea20000300800 */
[----:B------:R-:W-:-:S03]  /*8c6e0*/  MOV R101, R26 ;  /* 0x0000001a00657202 */ /* 0x000fc60000000f00 */
[----:B------:R-:W2:Y:S04]  /*8c6f0*/  LDL.LU R26, [R1+0x46ec] ;  /* 0x0046ec00011a7983 */ /* 0x000ea80000300800 */
[----:B------:R-:W2:Y:S01]  /*8c700*/  LDL.LU R27, [R1+0x46e8] ;  /* 0x0046e800011b7983 */ /* 0x000ea20000300800 */
[C---:B------:R-:W-:Y:S03]  /*8c710*/  HMMA.1688.F32.TF32 R116, R216.reuse, R68, R116 ;  /* 0x00000044d874723c */ /* 0x040fe60000081074 */
[----:B------:R-:W3:Y:S04]  /*8c720*/  LDL.LU R103, [R1+0x11cc] ;  /* 0x0011cc0001677983 */ /* 0x000ee80000300800 */
[----:B------:R-:W4:Y:S01]  /*8c730*/  LDL.LU R240, [R1+0x460] ;  /* 0x0004600001f07983 */ /* 0x000f220000300800 */
[C---:B------:R-:W-:Y:S03]  /*8c740*/  HMMA.1688.F32.TF32 R112, R216.reuse, R72, R112 ;  /* 0x00000048d870723c */ /* 0x040fe60000081070 */
[----:B------:R-:W4:Y:S04]  /*8c750*/  LDL.LU R241, [R1+0x464] ;  /* 0x0004640001f17983 */ /* 0x000f280000300800 */
[----:B------:R-:W4:Y:S01]  /*8c760*/  LDL.LU R242, [R1+0x468] ;  /* 0x0004680001f27983 */ /* 0x000f220000300800 */
[C---:B------:R-:W-:Y:S03]  /*8c770*/  HMMA.1688.F32.TF32 R108, R216.reuse, R76, R108 ;  /* 0x0000004cd86c723c */ /* 0x040fe6000008106c */
[----:B------:R-:W4:Y:S05]  /*8c780*/  LDL.LU R243, [R1+0x46c] ;  /* 0x00046c0001f37983 */ /* 0x000f2a0000300800 */
[C---:B------:R-:W-:Y:S08]  /*8c790*/  HMMA.1688.F32.TF32 R104, R216.reuse, R80, R104 ;  /* 0x00000050d868723c */ /* 0x040ff00000081068 */
[C---:B------:R-:W-:Y:S08]  /*8c7a0*/  HMMA.1688.F32.TF32 R28, R216.reuse, R84, R28 ;  /* 0x00000054d81c723c */ /* 0x040ff0000008101c */
[C---:B--2---:R-:W-:Y:S01]  /*8c7b0*/  HMMA.1688.F32.TF32 R4, R216.reuse, R64, R24 ;  /* 0x00000040d804723c */ /* 0x044fe20000081018 */
        /* <DEDUP_REMOVED lines=16> */
[C---:B---3--:R-:W-:Y:S03]  /*8c8c0*/  HMMA.1688.F32.TF32 R100, R220.reuse, R32, R100 ;  /* 0x00000020dc64723c */ /* 0x048fe60000081064 */
        /* <DEDUP_REMOVED lines=18> */
[----:B------:R-:W-:Y:S08]  /*8c9f0*/  HMMA.1688.F32.TF32 R96, R220, R36, R96 ;  /* 0x00000024dc60723c */ /* 0x000ff00000081060 */
[----:B--2---:R-:W-:Y:S01]  /*8ca00*/  HMMA.1688.F32.TF32 R8, R216, R92, R28 ;  /* 0x0000005cd808723c */ /* 0x004fe2000008101c */
[----:B------:R-:W2:Y:S11]  /*8ca10*/  LDL.LU R216, [R1+0x11a0] ;  /* 0x0011a00001d87983 */ /* 0x000eb60000300800 */
[----:B------:R-:W-:Y:S11]  /*8ca20*/  @!UPT UIADD3 URZ, URZ, URZ, URZ ;  /* 0x0000003f3f3ff290 */ /* 0x000ff6000fffe03f */
[----:B------:R-:W-:Y:S04]  /*8ca30*/  STL.64 [R1+0xa20], R8 ;  /* 0x000a200801007387 */ /* 0x000fe80000100a00 */
[----:B------:R-:W-:Y:S04]  /*8ca40*/  STL.64 [R1+0xa28], R10 ;  /* 0x000a280a01007387 */ /* 0x000fe80000100a00 */
[----:B------:R-:W2:Y:S04]  /*8ca50*/  LDL.LU R217, [R1+0x11a4] ;  /* 0x0011a40001d97983 */ /* 0x000ea80000300800 */
[----:B------:R-:W2:Y:S04]  /*8ca60*/  LDL.LU R218, [R1+0x11a8] ;  /* 0x0011a80001da7983 */ /* 0x000ea80000300800 */
[----:B------:R-:W2:Y:S04]  /*8ca70*/  LDL.LU R219, [R1+0x11ac] ;  /* 0x0011ac0001db7983 */ /* 0x000ea80000300800 */
[----:B------:R-:W3:Y:S04]  /*8ca80*/  LDL.LU R28, [R1+0x1190] ;  /* 0x00119000011c7983 */ /* 0x000ee80000300800 */
[----:B------:R-:W3:Y:S04]  /*8ca90*/  LDL.LU R29, [R1+0x1194] ;  /* 0x00119400011d7983 */ /* 0x000ee80000300800 */
[----:B------:R-:W3:Y:S04]  /*8caa0*/  LDL.LU R30, [R1+0x1198] ;  /* 0x00119800011e7983 */ /* 0x000ee80000300800 */
[----:B------:R-:W3:Y:S04]  /*8cab0*/  LDL.LU R31, [R1+0x119c] ;  /* 0x00119c00011f7983 */ /* 0x000ee80000300800 */
[----:B------:R-:W-:Y:S04]  /*8cac0*/  STL.64 [R1+0xa10], R100 ;  /* 0x000a106401007387 */ /* 0x000fe80000100a00 */
[----:B------:R1:W-:Y:S01]  /*8cad0*/  STL.64 [R1+0xa18], R102 ;  /* 0x000a186601007387 */ /* 0x0003e20000100a00 */
[C---:B------:R-:W-:Y:S03]  /*8cae0*/  HMMA.1688.F32.TF32 R16, R220.reuse, R56, R16 ;  /* 0x00000038dc10723c */ /* 0x040fe60000081010 */
[----:B------:R-:W-:Y:S04]  /*8caf0*/  LDS R8, [R62+0x8c200] ;  /* 0x08c200003e087984 */ /* 0x000fe80000000800 */
[----:B------:R-:W-:Y:S04]  /*8cb00*/  LDS R10, [R62+0x8d200] ;  /* 0x08d200003e0a7984 */ /* 0x000fe80000000800 */
[----:B-1----:R-:W3:Y:S04]  /*8cb10*/  LDL.LU.64 R102, [R1+0x4690] ;  /* 0x0046900001667983 */ /* 0x002ee80000300a00 */
[----:B------:R-:W4:Y:S04]  /*8cb20*/  LDL.LU.64 R100, [R1+0x4688] ;  /* 0x0046880001647983 */ /* 0x000f280000300a00 */
[----:B------:R-:W-:Y:S04]  /*8cb30*/  STL.64 [R1+0xa00], R96 ;  /* 0x000a006001007387 */ /* 0x000fe80000100a00 */
[----:B------:R1:W-:Y:S04]  /*8cb40*/  STL.64 [R1+0xa08], R98 ;  /* 0x000a086201007387 */ /* 0x0003e80000100a00 */
[----:B------:R-:W-:Y:S04]  /*8cb50*/  LDS R9, [R2+0x8c200] ;  /* 0x08c2000002097984 */ /* 0x000fe80000000800 */
[----:B------:R-:W2:Y:S04]  /*8cb60*/  LDS R11, [R2+0x8d200] ;  /* 0x08d20000020b7984 */ /* 0x000ea80000000800 */
[----:B-1----:R-:W4:Y:S04]  /*8cb70*/  LDL.LU.64 R98, [R1+0x4680] ;  /* 0x0046800001627983 */ /* 0x002f280000300a00 */
[----:B------:R-:W4:Y:S01]  /*8cb80*/  LDL.LU.64 R96, [R1+0x4678] ;  /* 0x0046780001607983 */ /* 0x000f220000300a00 */
[C---:B--2---:R-:W-:Y:S11]  /*8cb90*/  HMMA.1688.F32.TF32 R216, R220.reuse, R40, R216 ;  /* 0x00000028dcd8723c */ /* 0x044ff600000810d8 */
[----:B------:R-:W-:Y:S11]  /*8cba0*/  @!UPT UIADD3 URZ, URZ, URZ, URZ ;  /* 0x0000003f3f3ff290 */ /* 0x000ff6000fffe03f */
[----:B------:R-:W-:Y:S01]  /*8cbb0*/  @!UPT UIADD3 URZ, URZ, URZ, URZ ;  /* 0x0000003f3f3ff290 */ /* 0x000fe2000fffe03f */
[----:B------:R-:W-:Y:S04]  /*8cbc0*/  STL.64 [R1+0x9f0], R216 ;  /* 0x0009f0d801007387 */ /* 0x000fe80000100a00 */
[----:B------:R3:W-:Y:S02]  /*8cbd0*/  STL.64 [R1+0x9f8], R218 ;  /* 0x0009f8da01007387 */ /* 0x0007e40000100a00 */
[C---:B---3--:R-:W-:Y:S08]  /*8cbe0*/  HMMA.1688.F32.TF32 R216, R220.reuse, R44, R28 ;  /* 0x0000002cdcd8723c */ /* 0x048ff0000008101c */
        /* <DEDUP_REMOVED lines=21> */
[C---:B-1----:R-:W-:Y:S06]  /*8cd40*/  HMMA.1688.F32.TF32 R16, R220.reuse, R80, R244 ;  /* 0x00000050dc10723c */ /* 0x042fec00000810f4 */
[----:B------:R-:W-:Y:S04]  /*8cd50*/  STL.64 [R1+0x970], R20 ;  /* 0x0009701401007387 */ /* 0x000fe80000100a00 */
[----:B------:R1:W-:Y:S05]  /*8cd60*/  STL.64 [R1+0x978], R22 ;  /* 0x0009781601007387 */ /* 0x0003ea0000100a00 */
[----:B------:R-:W-:Y:S04]  /*8cd70*/  STL.64 [R1+0x960], R12 ;  /* 0x0009600c01007387 */ /* 0x000fe80000100a00 */
[----:B------:R4:W-:Y:S01]  /*8cd80*/  STL.64 [R1+0x968], R14 ;  /* 0x0009680e01007387 */ /* 0x0009e20000100a00 */
[C---:B-1----:R-:W-:Y:S03]  /*8cd90*/  HMMA.1688.F32.TF32 R20, R220.reuse, R84, R248 ;  /* 0x00000054dc14723c */ /* 0x042fe600000810f8 */
[----:B------:R-:W-:Y:S05]  /*8cda0*/  STL.64 [R1+0x950], R16 ;  /* 0x0009501001007387 */ /* 0x000fea0000100a00 */
[C---:B----4-:R-:W-:Y:S01]  /*8cdb0*/  HMMA.1688.F32.TF32 R12, R220.reuse, R88, R240 ;  /* 0x00000058dc0c723c */ /* 0x050fe200000810f0 */
[----:B------:R1:W-:Y:S07]  /*8cdc0*/  STL.64 [R1+0x958], R18 ;  /* 0x0009581201007387 */ /* 0x0003ee0000100a00 */
[----:B-1----:R-:W-:Y:S07]  /*8cdd0*/  HMMA.1688.F32.TF32 R16, R220, R92, R96 ;  /* 0x0000005cdc10723c */ /* 0x002fee0000081060 */
        /* <DEDUP_REMOVED lines=40> */
[----:B-1----:R-:W-:Y:S01]  /*8d060*/  HMMA.1688.F32.TF32 R20, R4, R80, R148 ;  /* 0x000000500414723c */ /* 0x002fe20000081094 */
[----:B------:R-:W-:-:S02]  /*8d070*/  IMAD.MOV.U32 R248, RZ, RZ, R196 ;  /* 0x000000fffff87224 */ /* 0x000fc400078e00c4 */
[----:B------:R-:W-:Y:S02]  /*8d080*/  IMAD.MOV.U32 R249, RZ, RZ, R202 ;  /* 0x000000fffff97224 */ /* 0x000fe400078e00ca */
[----:B------:R-:W-:Y:S01]  /*8d090*/  IMAD.MOV.U32 R250, RZ, RZ, R201 ;  /* 0x000000fffffa7224 */ /* 0x000fe200078e00c9 */
[----:B------:R-:W-:Y:S02]  /*8d0a0*/  STL.64 [R1+0x750], R16 ;  /* 0x0007501001007387 */ /* 0x000fe40000100a00 */
[----:B--2---:R-:W-:Y:S02]  /*8d0b0*/  HMMA.1688.F32.TF32 R12, R4, R84, R152 ;  /* 0x00000054040c723c */ /* 0x004fe40000081098 */
[----:B------:R1:W-:Y:S01]  /*8d0c0*/  STL.64 [R1+0x758], R18 ;  /* 0x0007581201007387 */ /* 0x0003e20000100a00 */
[----:B------:R-:W-:Y:S01]  /*8d0d0*/  IMAD.MOV.U32 R251, RZ, RZ, R200 ;  /* 0x000000fffffb7224 */ /* 0x000fe200078e00c8 */
[----:B------:R-:W-:Y:S01]  /*8d0e0*/  MOV R244, R197 ;  /* 0x000000c500f47202 */ /* 0x000fe20000000f00 */
[----:B------:R-:W-:-:S02]  /*8d0f0*/  IMAD.MOV.U32 R245, RZ, RZ, R198 ;  /* 0x000000fffff57224 */ /* 0x000fc400078e00c6 */
[----:B------:R-:W-:Y:S02]  /*8d100*/  IMAD.MOV.U32 R246, RZ, RZ, R192 ;  /* 0x000000fffff67224 */ /* 0x000fe400078e00c0 */
[----:B------:R-:W-:Y:S02]  /*8d110*/  IMAD.MOV.U32 R247, RZ, RZ, R193 ;  /* 0x000000fffff77224 */ /* 0x000fe400078e00c1 */
[----:B------:R-:W-:Y:S01]  /*8d120*/  IMAD.MOV.U32 R232, RZ, RZ, R180 ;  /* 0x000000ffffe87224 */ /* 0x000fe200078e00b4 */
[----:B------:R-:W-:Y:S01]  /*8d130*/  MOV R234, R185 ;  /* 0x000000b900ea7202 */ /* 0x000fe20000000f00 */
[----:B------:R-:W-:Y:S01]  /*8d140*/  IMAD.MOV.U32 R233, RZ, RZ, R186 ;  /* 0x000000ffffe97224 */ /* 0x000fe200078e00ba */
[----:B-1----:R-:W-:Y:S01]  /*8d150*/  HMMA.1688.F32.TF32 R16, R4, R88, R156 ;  /* 0x000000580410723c */ /* 0x002fe2000008109c */
[----:B------:R-:W-:Y:S02]  /*8d160*/  IMAD.MOV.U32 R235, RZ, RZ, R184 ;  /* 0x000000ffffeb7224 */ /* 0x000fe400078e00b8 */
[----:B------:R-:W-:-:S02]  /*8d170*/  IMAD.MOV.U32 R228, RZ, RZ, R191 ;  /* 0x000000ffffe47224 */ /* 0x000fc400078e00bf */
[----:B------:R-:W-:Y:S02]  /*8d180*/  IMAD.MOV.U32 R229, RZ, RZ, R190 ;  /* 0x000000ffffe57224 */ /* 0x000fe400078e00be */
[----:B------:R-:W-:Y:S01]  /*8d190*/  IMAD.MOV.U32 R230, RZ, RZ, R189 ;  /* 0x000000ffffe67224 */ /* 0x000fe200078e00bd */
        /* <DEDUP_REMOVED lines=11> */
[----:B------:R-:W-:Y:S01]  /*8d250*/  IMAD.MOV.U32 R231, RZ, RZ, R188 ;  /* 0x000000ffffe77224 */ /* 0x000fe200078e00bc */
[----:B------:R-:W-:Y:S01]  /*8d260*/  MOV R237, R182 ;  /* 0x000000b600ed7202 */ /* 0x000fe20000000f00 */
[----:B------:R-:W-:-:S02]  /*8d270*/  IMAD.MOV.U32 R236, RZ, RZ, R181 ;  /* 0x000000ffffec7224 */ /* 0x000fc400078e00b5 */
[----:B------:R-:W-:Y:S02]  /*8d280*/  IMAD.MOV.U32 R238, RZ, RZ, R183 ;  /* 0x000000ffffee7224 */ /* 0x000fe400078e00b7 */
[----:B------:R-:W-:Y:S02]  /*8d290*/  IMAD.MOV.U32 R239, RZ, RZ, R187 ;  /* 0x000000ffffef7224 */ /* 0x000fe400078e00bb */
[----:B------:R-:W-:Y:S01]  /*8d2a0*/  IMAD.MOV.U32 R240, RZ, RZ, R194 ;  /* 0x000000fffff07224 */ /* 0x000fe200078e00c2 */
[C---:B-1----:R-:W-:Y:S01]  /*8d2b0*/  HMMA.1688.F32.TF32 R4, R8.reuse, R40, R172 ;  /* 0x000000280804723c */ /* 0x042fe200000810ac */
[----:B------:R-:W-:Y:S02]  /*8d2c0*/  IMAD.MOV.U32 R241, RZ, RZ, R195 ;  /* 0x000000fffff17224 */ /* 0x000fe400078e00c3 */
[----:B------:R-:W-:Y:S01]  /*8d2d0*/  IMAD.MOV.U32 R242, RZ, RZ, R199 ;  /* 0x000000fffff27224 */ /* 0x000fe200078e00c7 */
[----:B------:R-:W-:Y:S01]  /*8d2e0*/  MOV R243, R203 ;  /* 0x000000cb00f37202 */ /* 0x000fe20000000f00 */
[----:B------:R-:W-:Y:S04]  /*8d2f0*/  STL.64 [R1+0x4f0], R12 ;  /* 0x0004f00c01007387 */ /* 0x000fe80000100a00 */
[----:B------:R-:W-:Y:S04]  /*8d300*/  STL.64 [R1+0x4f8], R14 ;  /* 0x0004f80e01007387 */ /* 0x000fe80000100a00 */
[----:B------:R-:W-:Y:S04]  /*8d310*/  STL.64 [R1+0x4e0], R16 ;  /* 0x0004e01001007387 */ /* 0x000fe80000100a00 */
[----:B------:R-:W-:Y:S04]  /*8d320*/  STL.64 [R1+0x4e8], R18 ;  /* 0x0004e81201007387 */ /* 0x000fe80000100a00 */
[----:B------:R-:W-:Y:S04]  /*8d330*/  LDS R12, [R252+0x8c280] ;  /* 0x08c28000fc0c7984 */ /* 0x000fe80000000800 */
[----:B------:R-:W-:Y:S04]  /*8d340*/  STL.64 [R1+0x4d0], R4 ;  /* 0x0004d00401007387 */ /* 0x000fe80000100a00 */
[----:B------:R1:W-:Y:S04]  /*8d350*/  STL.64 [R1+0x4d8], R6 ;  /* 0x0004d80601007387 */ /* 0x0003e80000100a00 */
[----:B------:R-:W2:Y:S04]  /*8d360*/  LDL.LU R196, [R1+0x4674] ;  /* 0x0046740001c47983 */ /* 0x000ea80000300800 */
[----:B------:R-:W-:Y:S01]  /*8d370*/  LDS R14, [R252+0x8d280] ;  /* 0x08d28000fc0e7984 */ /* 0x000fe20000000800 */
[----:B-1----:R-:W-:Y:S03]  /*8d380*/  HMMA.1688.F32.TF32 R4, R8, R44, R176 ;  /* 0x0000002c0804723c */ /* 0x002fe600000810b0 */
[----:B------:R-:W-:Y:S04]  /*8d390*/  LDS R13, [R3+0x8c280] ;  /* 0x08c28000030d7984 */ /* 0x000fe80000000800 */
[----:B------:R-:W1:Y:S04]  /*8d3a0*/  LDS R15, [R3+0x8d280] ;  /* 0x08d28000030f7984 */ /* 0x000e680000000800 */
[----:B------:R-:W-:Y:S04]  /*8d3b0*/  LDS R149, [R2+0x8c300] ;  /* 0x08c3000002957984 */ /* 0x000fe80000000800 */
[----:B------:R-:W-:Y:S04]  /*8d3c0*/  LDS R151, [R2+0x8d300] ;  /* 0x08d3000002977984 */ /* 0x000fe80000000800 */
[----:B------:R-:W-:Y:S04]  /*8d3d0*/  LDS R148, [R62+0x8c300] ;  /* 0x08c300003e947984 */ /* 0x000fe80000000800 */
[----:B------:R-:W-:Y:S04]  /*8d3e0*/  LDS R150, [R62+0x8d300] ;  /* 0x08d300003e967984 */ /* 0x000fe80000000800 */
[----:B------:R-:W-:Y:S04]  /*8d3f0*/  STL.64 [R1+0x4c0], R4 ;  /* 0x0004c00401007387 */ /* 0x000fe80000100a00 */
[----:B------:R3:W-:Y:S04]  /*8d400*/  STL.64 [R1+0x4c8], R6 ;  /* 0x0004c80601007387 */ /* 0x0007e80000100a00 */
        /* <DEDUP_REMOVED lines=15> */
[----:B--2---:R-:W-:-:S02]  /*8d500*/  IMAD.MOV.U32 R227, RZ, RZ, R196 ;  /* 0x000000ffffe37224 */ /* 0x004fc400078e00c4 */
[----:B----4-:R-:W-:Y:S02]  /*8d510*/  IMAD.MOV.U32 R226, RZ, RZ, R202 ;  /* 0x000000ffffe27224 */ /* 0x010fe400078e00ca */
[----:B---3--:R-:W-:Y:S01]  /*8d520*/  IMAD.MOV.U32 R225, RZ, RZ, R201 ;  /* 0x000000ffffe17224 */ /* 0x008fe200078e00c9 */
[----:B------:R-:W-:Y:S02]  /*8d530*/  MOV R224, R200 ;  /* 0x000000c800e07202 */ /* 0x000fe40000000f00 */
[----:B------:R-:W2:Y:S04]  /*8d540*/  LDL.LU R200, [R1+0x4634] ;  /* 0x0046340001c87983 */ /* 0x000ea80000300800 */
[----:B------:R-:W2:Y:S04]  /*8d550*/  LDL.LU R201, [R1+0x4630] ;  /* 0x0046300001c97983 */ /* 0x000ea80000300800 */
[----:B------:R-:W2:Y:S04]  /*8d560*/  LDL.LU R202, [R1+0x462c] ;  /* 0x00462c0001ca7983 */ /* 0x000ea80000300800 */
[----:B------:R-:W3:Y:S01]  /*8d570*/  LDL.LU R196, [R1+0x4628] ;  /* 0x0046280001c47983 */ /* 0x000ee20000300800 */
[----:B------:R-:W-:-:S02]  /*8d580*/  IMAD.MOV.U32 R17, RZ, RZ, R192 ;  /* 0x000000ffff117224 */ /* 0x000fc400078e00c0 */
[----:B------:R-:W-:Y:S01]  /*8d590*/  IMAD.MOV.U32 R16, RZ, RZ, R193 ;  /* 0x000000ffff107224 */ /* 0x000fe200078e00c1 */
[----:B------:R-:W-:Y:S01]  /*8d5a0*/  MOV R18, R198 ;  /* 0x000000c600127202 */ /* 0x000fe20000000f00 */
[----:B------:R-:W4:Y:S01]  /*8d5b0*/  LDL.LU R193, [R1+0x4624] ;  /* 0x0046240001c17983 */ /* 0x000f220000300800 */
[----:B------:R-:W-:-:S03]  /*8d5c0*/  IMAD.MOV.U32 R19, RZ, RZ, R197 ;  /* 0x000000ffff137224 */ /* 0x000fc600078e00c5 */
[----:B------:R-:W2:Y:S04]  /*8d5d0*/  LDL.LU R192, [R1+0x4620] ;  /* 0x0046200001c07983 */ /* 0x000ea80000300800 */
[----:B------:R-:W2:Y:S04]  /*8d5e0*/  LDL.LU R198, [R1+0x461c] ;  /* 0x00461c0001c67983 */ /* 0x000ea80000300800 */
[----:B------:R-:W2:Y:S04]  /*8d5f0*/  LDL.LU R197, [R1+0x4618] ;  /* 0x0046180001c57983 */ /* 0x000ea80000300800 */
[----:B------:R-:W2:Y:S01]  /*8d600*/  LDL.LU R28, [R1+0x400] ;  /* 0x00040000011c7983 */ /* 0x000ea20000300800 */
[----:B---3--:R-:W-:-:S03]  /*8d610*/  IMAD.MOV.U32 R29, RZ, RZ, R196 ;  /* 0x000000ffff1d7224 */ /* 0x008fc600078e00c4 */
[----:B------:R-:W3:Y:S04]  /*8d620*/  LDL.LU R196, [R1+0x4614] ;  /* 0x0046140001c47983 */ /* 0x000ee80000300800 */
[----:B------:R-:W2:Y:S04]  /*8d630*/  LDL.LU R30, [R1+0x408] ;  /* 0x00040800011e7983 */ /* 0x000ea80000300800 */
[----:B------:R-:W2:Y:S04]  /*8d640*/  LDL.LU R31, [R1+0x40c] ;  /* 0x00040c00011f7983 */ /* 0x000ea80000300800 */
[----:B------:R-:W2:Y:S04]  /*8d650*/  LDL.LU R96, [R1+0x420] ;  /* 0x0004200001607983 */ /* 0x000ea80000300800 */
[----:B------:R-:W2:Y:S04]  /*8d660*/  LDL.LU R97, [R1+0x424] ;  /* 0x0004240001617983 */ /* 0x000ea80000300800 */
[----:B------:R-:W2:Y:S01]  /*8d670*/  LDL.LU R98, [R1+0x428] ;  /* 0x0004280001627983 */ /* 0x000ea20000300800 */
[----:B---3--:R-:W-:-:S03]  /*8d680*/  IMAD.MOV.U32 R99, RZ, RZ, R196 ;  /* 0x000000ffff637224 */ /* 0x008fc600078e00c4 */
        /* <DEDUP_REMOVED lines=10> */
[----:B------:R-:W2:Y:S01]  /*8d730*/  LDL.LU R100, [R1+0x440] ;  /* 0x0004400001647983 */ /* 0x000ea20000300800 */
[----:B------:R-:W-:-:S03]  /*8d740*/  MOV R217, R198 ;  /* 0x000000c600d97202 */ /* 0x000fc60000000f00 */
[----:B------:R-:W2:Y:S01]  /*8d750*/  LDL.LU R101, [R1+0x444] ;  /* 0x0004440001657983 */ /* 0x000ea20000300800 */
[----:B------:R-:W-:-:S03]  /*8d760*/  IMAD.MOV.U32 R218, RZ, RZ, R192 ;  /* 0x000000ffffda7224 */ /* 0x000fc600078e00c0 */
[----:B------:R-:W2:Y:S01]  /*8d770*/  LDL.LU R102, [R1+0x448] ;  /* 0x0004480001667983 */ /* 0x000ea20000300800 */
[----:B----4-:R-:W-:Y:S02]  /*8d780*/  IMAD.MOV.U32 R219, RZ, RZ, R193 ;  /* 0x000000ffffdb7224 */ /* 0x010fe400078e00c1 */
[----:B------:R-:W-:Y:S02]  /*8d790*/  IMAD.MOV.U32 R24, RZ, RZ, R188 ;  /* 0x000000ffff187224 */ /* 0x000fe400078e00bc */
[----:B------:R-:W-:Y:S01]  /*8d7a0*/  IMAD.MOV.U32 R25, RZ, RZ, R189 ;  /* 0x000000ffff197224 */ /* 0x000fe200078e00bd */
[----:B------:R-:W-:Y:S01]  /*8d7b0*/  MOV R27, R191 ;  /* 0x000000bf001b7202 */ /* 0x000fe20000000f00 */
[----:B------:R-:W-:Y:S02]  /*8d7c0*/  IMAD.MOV.U32 R26, RZ, RZ, R190 ;  /* 0x000000ffff1a7224 */ /* 0x000fe400078e00be */
[----:B------:R-:W-:Y:S02]  /*8d7d0*/  IMAD.MOV.U32 R20, RZ, RZ, R184 ;  /* 0x000000ffff147224 */ /* 0x000fe400078e00b8 */
[----:B------:R-:W-:-:S02]  /*8d7e0*/  IMAD.MOV.U32 R21, RZ, RZ, R185 ;  /* 0x000000ffff157224 */ /* 0x000fc400078e00b9 */
[----:B------:R-:W-:Y:S02]  /*8d7f0*/  IMAD.MOV.U32 R22, RZ, RZ, R186 ;  /* 0x000000ffff167224 */ /* 0x000fe400078e00ba */
[----:B------:R-:W-:Y:S02]  /*8d800*/  IMAD.MOV.U32 R23, RZ, RZ, R180 ;  /* 0x000000ffff177224 */ /* 0x000fe400078e00b4 */
[----:B---3--:R-:W-:Y:S02]  /*8d810*/  IMAD.MOV.U32 R103, RZ, RZ, R196 ;  /* 0x000000ffff677224 */ /* 0x008fe400078e00c4 */
[----:B------:R-:W3:Y:S04]  /*8d820*/  LDL.LU R196, [R1+0x460c] ;  /* 0x00460c0001c47983 */ /* 0x000ee80000300800 */
[----:B------:R-:W3:Y:S04]  /*8d830*/  LDL.LU R197, [R1+0x4608] ;  /* 0x0046080001c57983 */ /* 0x000ee80000300800 */
[----:B------:R-:W3:Y:S04]  /*8d840*/  LDL.LU R198, [R1+0x4604] ;  /* 0x0046040001c67983 */ /* 0x000ee80000300800 */
        /* <DEDUP_REMOVED lines=18> */
[C---:B------:R-:W-:Y:S08]  /*8d970*/  HMMA.1688.F32.TF32 R104, R8.reuse, R68, R104 ;  /* 0x000000440868723c */ /* 0x040ff00000081068 */
[----:B------:R-:W-:Y:S08]  /*8d980*/  HMMA.1688.F32.TF32 R28, R8, R88, R28 ;  /* 0x00000058081c723c */ /* 0x000ff0000008101c */
[C---:B-1----:R-:W-:Y:S08]  /*8d990*/  HMMA.1688.F32.TF32 R20, R12.reuse, R36, R20 ;  /* 0x000000240c14723c */ /* 0x042ff00000081014 */
[----:B------:R-:W-:Y:S08]  /*8d9a0*/  HMMA.1688.F32.TF32 R16, R12, R40, R16 ;  /* 0x000000280c10723c */ /* 0x000ff00000081010 */
[C---:B--2---:R-:W-:Y:S08]  /*8d9b0*/  HMMA.1688.F32.TF32 R4, R8.reuse, R56, R188 ;  /* 0x000000380804723c */ /* 0x044ff000000810bc */
[C---:B---3--:R-:W-:Y:S08]  /*8d9c0*/  HMMA.1688.F32.TF32 R112, R8.reuse, R48, R180 ;  /* 0x000000300870723c */ /* 0x048ff000000810b4 */
[C---:B----4-:R-:W-:Y:S11]  /*8d9d0*/  HMMA.1688.F32.TF32 R108, R8.reuse, R52, R184 ;  /* 0x00000034086c723c */ /* 0x050ff600000810b8 */
[----:B------:R-:W-:Y:S04]  /*8d9e0*/  @!UPT UIADD3 URZ, URZ, URZ, URZ ;  /* 0x0000003f3f3ff290 */ /* 0x000fe8000fffe03f */
[----:B------:R-:W-:Y:S04]  /*8d9f0*/  STL.64 [R1+0x4b0], R112 ;  /* 0x0004b07001007387 */ /* 0x000fe80000100a00 */
[----:B------:R1:W-:Y:S04]  /*8da00*/  STL.64 [R1+0x4b8], R114 ;  /* 0x0004b87201007387 */ /* 0x0003e80000100a00 */
[----:B------:R-:W-:Y:S04]  /*8da10*/  STL.64 [R1+0x4a0], R108 ;  /* 0x0004a06c01007387 */ /* 0x000fe80000100a00 */
[----:B------:R2:W-:Y:S01]  /*8da20*/  STL.64 [R1+0x4a8], R110 ;  /* 0x0004a86e01007387 */ /* 0x0005e20000100a00 */
[C---:B-1----:R-:W-:Y:S08]  /*8da30*/  HMMA.1688.F32.TF32 R112, R8.reuse, R60, R192 ;  /* 0x0000003c0870723c */ /* 0x042ff000000810c0 */
[C---:B--2---:R-:W-:Y:S01]  /*8da40*/  HMMA.1688.F32.TF32 R108, R8.reuse, R64, R196 ;  /* 0x00000040086c723c */ /* 0x044fe200000810c4 */
[----:B------:R-:W-:Y:S04]  /*8da50*/  STL.64 [R1+0x490], R4 ;  /* 0x0004900401007387 */ /* 0x000fe80000100a00 */
[----:B------:R-:W-:Y:S04]  /*8da60*/  STL.64 [R1+0x498], R6 ;  /* 0x0004980601007387 */ /* 0x000fe80000100a00 */
        /* <DEDUP_REMOVED lines=29> */
[C---:B--2---:R-:W-:Y:S03]  /*8dc40*/  HMMA.1688.F32.TF32 R8, R12.reuse, R32, R24 ;  /* 0x000000200c08723c */ /* 0x044fe60000081018 */
[----:B------:R-:W-:Y:S04]  /*8dc50*/  LDS R109, [R3+0x8c300] ;  /* 0x08c30000036d7984 */ /* 0x000fe80000000800 */
[----:B------:R-:W2:Y:S11]  /*8dc60*/  LDS R111, [R3+0x8d300] ;  /* 0x08d30000036f7984 */ /* 0x000eb60000000800 */
[----:B------:R-:W-:Y:S05]  /*8dc70*/  @!UPT UIADD3 URZ, URZ, URZ, URZ ;  /* 0x0000003f3f3ff290 */ /* 0x000fea000fffe03f */
        /* <DEDUP_REMOVED lines=13> */
[----:B------:R3:W-:Y:S05]  /*8dd50*/  STL.64 [R1+0x3b8], R22 ;  /* 0x0003b81601007387 */ /* 0x0007ea0000100a00 */
[----:B------:R-:W-:Y:S04]  /*8dd60*/  STL.64 [R1+0x3a0], R16 ;  /* 0x0003a01001007387 */ /* 0x000fe80000100a00 */
[----:B------:R4:W-:Y:S01]  /*8dd70*/  STL.64 [R1+0x3a8], R18 ;  /* 0x0003a81201007387 */ /* 0x0009e20000100a00 */
[C---:B---3--:R-:W-:Y:S03]  /*8dd80*/  HMMA.1688.F32.TF32 R20, R12.reuse, R60, R244 ;  /* 0x0000003c0c14723c */ /* 0x048fe600000810f4 */
[----:B------:R-:W-:Y:S05]  /*8dd90*/  STL.64 [R1+0x390], R8 ;  /* 0x0003900801007387 */ /* 0x000fea0000100a00 */
[C---:B----4-:R-:W-:Y:S01]  /*8dda0*/  HMMA.1688.F32.TF32 R16, R12.reuse, R64, R248 ;  /* 0x000000400c10723c */ /* 0x050fe200000810f8 */
[----:B------:R3:W-:Y:S07]  /*8ddb0*/  STL.64 [R1+0x398], R10 ;  /* 0x0003980a01007387 */ /* 0x0007ee0000100a00 */
[----:B---3--:R-:W-:Y:S07]  /*8ddc0*/  HMMA.1688.F32.TF32 R8, R12, R68, R240 ;  /* 0x000000440c08723c */ /* 0x008fee00000810f0 */
[----:B------:R3:W-:Y:S04]  /*8ddd0*/  STL.64 [R1+0x380], R20 ;  /* 0x0003801401007387 */ /* 0x0007e80000100a00 */
[----:B------:R4:W-:Y:S04]  /*8dde0*/  STL.64 [R1+0x388], R22 ;  /* 0x0003881601007387 */ /* 0x0009e80000100a00 */
[----:B------:R-:W2:Y:S04]  /*8ddf0*/  LDL.LU R240, [R1+0x140] ;  /* 0x0001400001f07983 */ /* 0x000ea80000300800 */
[----:B------:R-:W-:Y:S04]  /*8de00*/  STL.64 [R1+0x370], R16 ;  /* 0x0003701001007387 */ /* 0x000fe80000100a00 */
        /* <DEDUP_REMOVED lines=52> */
[----:B------:R-:W-:-:S03]  /*8e150*/  IMAD.MOV.U32 R231, RZ, RZ, R209 ;  /* 0x000000ffffe77224 */ /* 0x000fc600078e00d1 */
[----:B------:R-:W2:Y:S04]  /*8e160*/  LDL.LU R235, [R1+0x10c] ;  /* 0x00010c0001eb7983 */ /* 0x000ea80000300800 */
[----:B------:R-:W1:Y:S04]  /*8e170*/  LDL.LU R211, [R1+0x45b8] ;  /* 0x0045b80001d37983 */ /* 0x000e680000300800 */
[----:B------:R-:W2:Y:S04]  /*8e180*/  LDL.LU R210, [R1+0x45b4] ;  /* 0x0045b40001d27983 */ /* 0x000ea80000300800 */
[----:B------:R-:W3:Y:S04]  /*8e190*/  LDL.LU R208, [R1+0x45b0] ;  /* 0x0045b00001d07983 */ /* 0x000ee80000300800 */
        /* <DEDUP_REMOVED lines=8> */
[----:B------:R-:W4:Y:S01]  /*8e220*/  LDL.LU R215, [R1+0x459c] ;  /* 0x00459c0001d77983 */ /* 0x000f220000300800 */
[----:B------:R-:W-:Y:S02]  /*8e230*/  IMAD.MOV.U32 R236, RZ, RZ, R204 ;  /* 0x000000ffffec7224 */ /* 0x000fe400078e00cc */
[----:B------:R-:W-:-:S02]  /*8e240*/  IMAD.MOV.U32 R237, RZ, RZ, R205 ;  /* 0x000000ffffed7224 */ /* 0x000fc400078e00cd */
[----:B------:R-:W-:Y:S02]  /*8e250*/  IMAD.MOV.U32 R238, RZ, RZ, R206 ;  /* 0x000000ffffee7224 */ /* 0x000fe400078e00ce */
[----:B------:R-:W-:Y:S01]  /*8e260*/  IMAD.MOV.U32 R239, RZ, RZ, R207 ;  /* 0x000000ffffef7224 */ /* 0x000fe200078e00cf */
[----:B-1----:R-:W-:Y:S01]  /*8e270*/  MOV R19, R211 ;  /* 0x000000d300137202 */ /* 0x002fe20000000f00 */
[----:B--2---:R-:W-:Y:S02]  /*8e280*/  IMAD.MOV.U32 R18, RZ, RZ, R210 ;  /* 0x000000ffff127224 */ /* 0x004fe400078e00d2 */
[----:B---3--:R-:W-:Y:S02]  /*8e290*/  IMAD.MOV.U32 R16, RZ, RZ, R208 ;  /* 0x000000ffff107224 */ /* 0x008fe400078e00d0 */
[----:B------:R-:W2:Y:S01]  /*8e2a0*/  LDL.LU R208, [R1+0x4598] ;  /* 0x0045980001d07983 */ /* 0x000ea20000300800 */
[----:B----4-:R-:W-:-:S03]  /*8e2b0*/  IMAD.MOV.U32 R17, RZ, RZ, R209 ;  /* 0x000000ffff117224 */ /* 0x010fc600078e00d1 */
[----:B------:R-:W2:Y:S04]  /*8e2c0*/  LDL.LU R209, [R1+0x4594] ;  /* 0x0045940001d17983 */ /* 0x000ea80000300800 */
[----:B------:R-:W2:Y:S04]  /*8e2d0*/  LDL.LU R210, [R1+0x4590] ;  /* 0x0045900001d27983 */ /* 0x000ea80000300800 */
[----:B------:R-:W2:Y:S04]  /*8e2e0*/  LDL.LU R211, [R1+0x458c] ;  /* 0x00458c0001d37983 */ /* 0x000ea80000300800 */
[----:B------:R-:W3:Y:S04]  /*8e2f0*/  LDL.LU R204, [R1+0x4588] ;  /* 0x0045880001cc7983 */ /* 0x000ee80000300800 */
[----:B------:R-:W3:Y:S04]  /*8e300*/  LDL.LU R205, [R1+0x4584] ;  /* 0x0045840001cd7983 */ /* 0x000ee80000300800 */
[----:B------:R-:W3:Y:S04]  /*8e310*/  LDL.LU R206, [R1+0x4580] ;  /* 0x0045800001ce7983 */ /* 0x000ee80000300800 */
[----:B------:R-:W3:Y:S01]  /*8e320*/  LDL.LU R207, [R1+0x457c] ;  /* 0x00457c0001cf7983 */ /* 0x000ee20000300800 */
[C---:B------:R-:W-:Y:S08]  /*8e330*/  HMMA.1688.F32.TF32 R112, R12.reuse, R72, R104 ;  /* 0x000000480c70723c */ /* 0x040ff00000081068 */
[C---:B------:R-:W-:Y:S08]  /*8e340*/  HMMA.1688.F32.TF32 R8, R12.reuse, R76, R100 ;  /* 0x0000004c0c08723c */ /* 0x040ff00000081064 */
        /* <DEDUP_REMOVED lines=8> */
[----:B------:R-:W-:Y:S04]  /*8e3d0*/  STL.64 [R1+0x338], R106 ;  /* 0x0003386a01007387 */ /* 0x000fe80000100a00 */
[----:B------:R-:W-:Y:S01]  /*8e3e0*/  STL.64 [R1+0x310], R100 ;  /* 0x0003106401007387 */ /* 0x000fe20000100a00 */
[C---:B------:R-:W-:Y:S03]  /*8e3f0*/  HMMA.1688.F32.TF32 R248, R4.reuse, R40, R248 ;  /* 0x0000002804f8723c */ /* 0x040fe600000810f8 */
[----:B------:R-:W-:Y:S09]  /*8e400*/  STL.64 [R1+0x318], R102 ;  /* 0x0003186601007387 */ /* 0x000ff20000100a00 */
[----:B------:R-:W-:Y:S04]  /*8e410*/  STL.64 [R1+0x300], R8 ;  /* 0x0003000801007387 */ /* 0x000fe80000100a00 */
[----:B------:R1:W-:Y:S02]  /*8e420*/  STL.64 [R1+0x308], R10 ;  /* 0x0003080a01007387 */ /* 0x0003e40000100a00 */
[C---:B-1----:R-:W-:Y:S02]  /*8e430*/  HMMA.1688.F32.TF32 R8, R4.reuse, R36, R212 ;  /* 0x000000240408723c */ /* 0x042fe400000810d4 */
[----:B------:R-:W-:Y:S04]  /*8e440*/  LDS R212, [R252+0x8c380] ;  /* 0x08c38000fcd47984 */ /* 0x000fe80000000800 */
[----:B------:R-:W-:Y:S02]  /*8e450*/  LDS R214, [R252+0x8d380] ;  /* 0x08d38000fcd67984 */ /* 0x000fe40000000800 */
[----:B------:R-:W-:Y:S02]  /*8e460*/  HMMA.1688.F32.TF32 R20, R4, R52, R20 ;  /* 0x000000340414723c */ /* 0x000fe40000081014 */
[----:B------:R-:W-:Y:S04]  /*8e470*/  LDS R213, [R3+0x8c380] ;  /* 0x08c3800003d57984 */ /* 0x000fe80000000800 */
[----:B------:R-:W1:Y:S02]  /*8e480*/  LDS R215, [R3+0x8d380] ;  /* 0x08d3800003d77984 */ /* 0x000e640000000800 */
[----:B---3--:R-:W-:Y:S08]  /*8e490*/  HMMA.1688.F32.TF32 R96, R12, R92, R204 ;  /* 0x0000005c0c60723c */ /* 0x008ff000000810cc */
[C---:B--2---:R-:W-:Y:S11]  /*8e4a0*/  HMMA.1688.F32.TF32 R12, R4.reuse, R32, R208 ;  /* 0x00000020040c723c */ /* 0x044ff600000810d0 */
[----:B------:R-:W-:Y:S04]  /*8e4b0*/  @!UPT UIADD3 URZ, URZ, URZ, URZ ;  /* 0x0000003f3f3ff290 */ /* 0x000fe8000fffe03f */
[----:B------:R-:W-:Y:S04]  /*8e4c0*/  STL.64 [R1+0x2f0], R96 ;  /* 0x0002f06001007387 */ /* 0x000fe80000100a00 */
[----:B------:R-:W-:Y:S04]  /*8e4d0*/  STL.64 [R1+0x2f8], R98 ;  /* 0x0002f86201007387 */ /* 0x000fe80000100a00 */
[----:B------:R-:W-:Y:S04]  /*8e4e0*/  STL.64 [R1+0x2e0], R12 ;  /* 0x0002e00c01007387 */ /* 0x000fe80000100a00 */
[----:B------:R2:W-:Y:S04]  /*8e4f0*/  STL.64 [R1+0x2e8], R14 ;  /* 0x0002e80e01007387 */ /* 0x0005e80000100a00 */
[----:B------:R-:W-:Y:S04]  /*8e500*/  STL.64 [R1+0x4330], R250 ;  /* 0x004330fa01007387 */ /* 0x000fe80000100a00 */
[----:B------:R-:W-:Y:S01]  /*8e510*/  STL.64 [R1], R8 ;  /* 0x0000000801007387 */ /* 0x000fe20000100a00 */
[C---:B--2---:R-:W-:Y:S03]  /*8e520*/  HMMA.1688.F32.TF32 R12, R4.reuse, R44, R28 ;  /* 0x0000002c040c723c */ /* 0x044fe6000008101c */
[----:B------:R2:W-:Y:S05]  /*8e530*/  STL.64 [R1+0x8], R10 ;  /* 0x0000080a01007387 */ /* 0x0005ea0000100a00 */
[C---:B--2---:R-:W-:Y:S01]  /*8e540*/  HMMA.1688.F32.TF32 R8, R4.reuse, R48, R24 ;  /* 0x000000300408723c */ /* 0x044fe20000081018 */
[----:B------:R-:W-:Y:S11]  /*8e550*/  STL.64 [R1+0x4328], R248 ;  /* 0x004328f801007387 */ /* 0x000ff60000100a00 */
[----:B------:R-:W-:Y:S03]  /*8e560*/  @!UPT UIADD3 URZ, URZ, URZ, URZ ;  /* 0x0000003f3f3ff290 */ /* 0x000fe6000fffe03f */
[----:B------:R-:W-:Y:S04]  /*8e570*/  STL.64 [R1+0x50], R12 ;  /* 0x0000500c01007387 */ /* 0x000fe80000100a00 */
[----:B------:R2:W-:Y:S04]  /*8e580*/  STL.64 [R1+0x58], R14 ;  /* 0x0000580e01007387 */ /* 0x0005e80000100a00 */
[----:B------:R-:W-:Y:S01]  /*8e590*/  STL.64 [R1+0x40], R8 ;  /* 0x0000400801007387 */ /* 0x000fe20000100a00 */
[C---:B--2---:R-:W-:Y:S03]  /*8e5a0*/  HMMA.1688.F32.TF32 R12, R4.reuse, R56, R232 ;  /* 0x00000038040c723c */ /* 0x044fe600000810e8 */
[----:B------:R2:W-:Y:S05]  /*8e5b0*/  STL.64 [R1+0x48], R10 ;  /* 0x0000480a01007387 */ /* 0x0005ea0000100a00 */
[C---:B--2---:R-:W-:Y:S01]  /*8e5c0*/  HMMA.1688.F32.TF32 R8, R4.reuse, R60, R244 ;  /* 0x0000003c0408723c */ /* 0x044fe200000810f4 */
[----:B------:R-:W-:Y:S04]  /*8e5d0*/  STL.64 [R1+0x30], R20 ;  /* 0x0000301401007387 */ /* 0x000fe80000100a00 */
[----:B------:R-:W-:Y:S03]  /*8e5e0*/  STL.64 [R1+0x38], R22 ;  /* 0x0000381601007387 */ /* 0x000fe60000100a00 */
[C---:B------:R-:W-:Y:S07]  /*8e5f0*/  HMMA.1688.F32.TF32 R244, R4.reuse, R64, R240 ;  /* 0x0000004004f4723c */ /* 0x040fee00000810f0 */
[----:B------:R-:W-:Y:S04]  /*8e600*/  STL.64 [R1+0x20], R12 ;  /* 0x0000200c01007387 */ /* 0x000fe80000100a00 */
[----:B------:R-:W-:Y:S04]  /*8e610*/  STL.64 [R1+0x28], R14 ;  /* 0x0000280e01007387 */ /* 0x000fe80000100a00 */
[----:B------:R-:W2:Y:S04]  /*8e620*/  LDL.LU R240, [R1+0x1b0] ;  /* 0x0001b00001f07983 */ /* 0x000ea80000300800 */
[----:B------:R-:W-:Y:S04]  /*8e630*/  STL.64 [R1+0x10], R8 ;  /* 0x0000100801007387 */ /* 0x000fe80000100a00 */
[----:B------:R3:W-:Y:S04]  /*8e640*/  STL.64 [R1+0x18], R10 ;  /* 0x0000180a01007387 */ /* 0x0007e80000100a00 */
[----:B------:R-:W2:Y:S04]  /*8e650*/  LDL.LU R241, [R1+0x1b4] ;  /* 0x0001b40001f17983 */ /* 0x000ea80000300800 */
[----:B------:R-:W2:Y:S04]  /*8e660*/  LDL.LU R242, [R1+0x1b8] ;  /* 0x0001b80001f27983 */ /* 0x000ea80000300800 */
[----:B------:R-:W2:Y:S04]  /*8e670*/  LDL.LU R243, [R1+0x1bc] ;  /* 0x0001bc0001f37983 */ /* 0x000ea80000300800 */
[----:B------:R-:W4:Y:S04]  /*8e680*/  LDL.LU R232, [R1+0x190] ;  /* 0x0001900001e87983 */ /* 0x000f280000300800 */
[----:B------:R-:W4:Y:S04]  /*8e690*/  LDL.LU R233, [R1+0x194] ;  /* 0x0001940001e97983 */ /* 0x000f280000300800 */
[----:B------:R-:W4:Y:S04]  /*8e6a0*/  LDL.LU R234, [R1+0x198] ;  /* 0x0001980001ea7983 */ /* 0x000f280000300800 */
[----:B------:R-:W4:Y:S01]  /*8e6b0*/  LDL.LU R235, [R1+0x19c] ;  /* 0x00019c0001eb7983 */ /* 0x000f220000300800 */
[C---:B---3--:R-:W-:Y:S08]  /*8e6c0*/  HMMA.1688.F32.TF32 R8, R4.reuse, R68, R16 ;  /* 0x000000440408723c */ /* 0x048ff00000081010 */
[C---:B------:R-:W-:Y:S08]  /*8e6d0*/  HMMA.1688.F32.TF32 R16, R4.reuse, R72, R224 ;  /* 0x000000480410723c */ /* 0x040ff000000810e0 */
[C---:B------:R-:W-:Y:S01]  /*8e6e0*/  HMMA.1688.F32.TF32 R12, R4.reuse, R76, R228 ;  /* 0x0000004c040c723c */ /* 0x040fe200000810e4 */
[----:B------:R-:W-:Y:S04]  /*8e6f0*/  STL.64 [R1+0x42b8], R246 ;  /* 0x0042b8f601007387 */ /* 0x000fe80000100a00 */
[----:B------:R-:W-:Y:S04]  /*8e700*/  STL.64 [R1+0x42b0], R244 ;  /* 0x0042b0f401007387 */ /* 0x000fe80000100a00 */
[----:B------:R-:W-:Y:S04]  /*8e710*/  STL.64 [R1+0xc0], R8 ;  /* 0x0000c00801007387 */ /* 0x000fe80000100a00 */
[----:B------:R3:W-:Y:S04]  /*8e720*/  STL.64 [R1+0xc8], R10 ;  /* 0x0000c80a01007387 */ /* 0x0007e80000100a00 */
[----:B------:R1:W-:Y:S04]  /*8e730*/  STL.64 [R1+0xb0], R16 ;  /* 0x0000b01001007387 */ /* 0x0003e80000100a00 */
[----:B------:R1:W-:Y:S04]  /*8e740*/  STL.64 [R1+0xb8], R18 ;  /* 0x0000b81201007387 */ /* 0x0003e80000100a00 */
[----:B------:R-:W-:Y:S04]  /*8e750*/  STL.64 [R1+0xa0], R12 ;  /* 0x0000a00c01007387 */ /* 0x000fe80000100a00 */
[----:B------:R4:W-:Y:S04]  /*8e760*/  STL.64 [R1+0xa8], R14 ;  /* 0x0000a80e01007387 */ /* 0x0009e80000100a00 */
        /* <DEDUP_REMOVED lines=12> */
[----:B------:R-:W3:Y:S01]  /*8e830*/  LDL.LU R19, [R1+0x1dc] ;  /* 0x0001dc0001137983 */ /* 0x000ee20000300800 */
[----:B------:R-:W-:-:S03]  /*8e840*/  IMAD.MOV.U32 R247, RZ, RZ, R8 ;  /* 0x000000fffff77224 */ /* 0x000fc600078e0008 */
[----:B------:R-:W3:Y:S01]  /*8e850*/  LDL.LU R20, [R1+0x1c0] ;  /* 0x0001c00001147983 */ /* 0x000ee20000300800 */
[----:B------:R-:W-:Y:S01]  /*8e860*/  MOV R246, R9 ;  /* 0x0000000900f67202 */ /* 0x000fe20000000f00 */
[----:B------:R-:W-:Y:S02]  /*8e870*/  IMAD.MOV.U32 R245, RZ, RZ, R10 ;  /* 0x000000fffff57224 */ /* 0x000fe400078e000a */
[----:B------:R-:W3:Y:S01]  /*8e880*/  LDL.LU R21, [R1+0x1c4] ;  /* 0x0001c40001157983 */ /* 0x000ee20000300800 */
[----:B------:R-:W-:-:S03]  /*8e890*/  IMAD.MOV.U32 R244, RZ, RZ, R11 ;  /* 0x000000fffff47224 */ /* 0x000fc600078e000b */
[----:B------:R-:W3:Y:S04]  /*8e8a0*/  LDL.LU R22, [R1+0x1c8] ;  /* 0x0001c80001167983 */ /* 0x000ee80000300800 */
[----:B------:R-:W3:Y:S04]  /*8e8b0*/  LDL.LU R23, [R1+0x1cc] ;  /* 0x0001cc0001177983 */ /* 0x000ee80000300800 */
[----:B------:R-:W-:Y:S04]  /*8e8c0*/  STL [R1+0x42fc], R244 ;  /* 0x0042fcf401007387 */ /* 0x000fe80000100800 */
[----:B------:R-:W-:Y:S04]  /*8e8d0*/  STL [R1+0x42f8], R246 ;  /* 0x0042f8f601007387 */ /* 0x000fe80000100800 */
[----:B------:R-:W-:Y:S04]  /*8e8e0*/  STL [R1+0x42f4], R247 ;  /* 0x0042f4f701007387 */ /* 0x000fe80000100800 */
[----:B------:R-:W-:Y:S04]  /*8e8f0*/  STL [R1+0x42f0], R245 ;  /* 0x0042f0f501007387 */ /* 0x000fe80000100800 */
[----:B------:R-:W3:Y:S01]  /*8e900*/  LDL.LU R228, [R1+0x1f0] ;  /* 0x0001f00001e47983 */ /* 0x000ee20000300800 */
[C---:B--2---:R-:W-:Y:S08]  /*8e910*/  HMMA.1688.F32.TF32 R8, R4.reuse, R88, R240 ;  /* 0x000000580408723c */ /* 0x044ff000000810f0 */
[C---:B----4-:R-:W-:Y:S11]  /*8e920*/  HMMA.1688.F32.TF32 R12, R4.reuse, R84, R232 ;  /* 0x00000054040c723c */ /* 0x050ff600000810e8 */
[----:B------:R-:W-:Y:S11]  /*8e930*/  @!UPT UIADD3 URZ, URZ, URZ, URZ ;  /* 0x0000003f3f3ff290 */ /* 0x000ff6000fffe03f */
[----:B------:R-:W-:Y:S01]  /*8e940*/  @!UPT UIADD3 URZ, URZ, URZ, URZ ;  /* 0x0000003f3f3ff290 */ /* 0x000fe2000fffe03f */
[----:B------:R-:W-:Y:S04]  /*8e950*/  STL.64 [R1+0x80], R12 ;  /* 0x0000800c01007387 */ /* 0x000fe80000100a00 */
[----:B------:R-:W-:Y:S04]  /*8e960*/  STL.64 [R1+0x88], R14 ;  /* 0x0000880e01007387 */ /* 0x000fe80000100a00 */
        /* <DEDUP_REMOVED lines=17> */
[----:B---3--:R-:W-:Y:S08]  /*8ea80*/  HMMA.1688.F32.TF32 R4, R4, R92, R24 ;  /* 0x0000005c0404723c */ /* 0x008ff00000081018 */
[C---:B-1----:R-:W-:Y:S08]  /*8ea90*/  HMMA.1688.F32.TF32 R8, R108.reuse, R36, R16 ;  /* 0x000000246c08723c */ /* 0x042ff00000081010 */
[----:B------:R-:W-:Y:S08]  /*8eaa0*/  HMMA.1688.F32.TF32 R12, R108, R32, R20 ;  /* 0x000000206c0c723c */ /* 0x000ff00000081014 */
[----:B------:R-:W-:Y:S01]  /*8eab0*/  IMAD.MOV.U32 R244, RZ, RZ, R4 ;  /* 0x000000fffff47224 */ /* 0x000fe200078e0004 */
[----:B------:R-:W-:Y:S01]  /*8eac0*/  MOV R245, R7 ;  /* 0x0000000700f57202 */ /* 0x000fe20000000f00 */
[----:B------:R-:W-:-:S02]  /*8ead0*/  IMAD.MOV.U32 R246, RZ, RZ, R5 ;  /* 0x000000fffff67224 */ /* 0x000fc400078e0005 */
[----:B------:R-:W-:Y:S02]  /*8eae0*/  IMAD.MOV.U32 R247, RZ, RZ, R6 ;  /* 0x000000fffff77224 */ /* 0x000fe400078e0006 */
[----:B------:R-:W-:Y:S01]  /*8eaf0*/  HMMA.1688.F32.TF32 R4, R108, R40, R224 ;  /* 0x000000286c04723c */ /* 0x000fe200000810e0 */
[----:B------:R-:W-:Y:S04]  /*8eb00*/  STL [R1+0x430c], R244 ;  /* 0x00430cf401007387 */ /* 0x000fe80000100800 */
[----:B------:R-:W-:Y:S04]  /*8eb10*/  STL [R1+0x4308], R246 ;  /* 0x004308f601007387 */ /* 0x000fe80000100800 */
[----:B------:R1:W-:Y:S04]  /*8eb20*/  STL [R1+0x4304], R247 ;  /* 0x004304f701007387 */ /* 0x0003e80000100800 */
[----:B------:R3:W-:Y:S04]  /*8eb30*/  STL [R1+0x4300], R245 ;  /* 0x004300f501007387 */ /* 0x0007e80000100800 */
[----:B------:R-:W-:Y:S04]  /*8eb40*/  STL.64 [R1+0x130], R12 ;  /* 0x0001300c01007387 */ /* 0x000fe80000100a00 */
[----:B------:R-:W-:Y:S04]  /*8eb50*/  STL.64 [R1+0x138], R14 ;  /* 0x0001380e01007387 */ /* 0x000fe80000100a00 */
[----:B------:R-:W-:Y:S01]  /*8eb60*/  STL.64 [R1+0x120], R8 ;  /* 0x0001200801007387 */ /* 0x000fe20000100a00 */
[----:B-1----:R-:W-:-:S02]  /*8eb70*/  IMAD.MOV.U32 R247, RZ, RZ, R4 ;  /* 0x000000fffff77224 */ /* 0x002fc400078e0004 */
[----:B---3--:R-:W-:Y:S01]  /*8eb80*/  IMAD.MOV.U32 R245, RZ, RZ, R5 ;  /* 0x000000fffff57224 */ /* 0x008fe200078e0005 */
[----:B------:R-:W-:Y:S04]  /*8eb90*/  STL.64 [R1+0x128], R10 ;  /* 0x0001280a01007387 */ /* 0x000fe80000100a00 */
[----:B------:R2:W-:Y:S04]  /*8eba0*/  STL.64 [R1+0x118], R6 ;  /* 0x0001180601007387 */ /* 0x0005e80000100a00 */
[----:B------:R-:W-:Y:S04]  /*8ebb0*/  STL [R1+0x4314], R247 ;  /* 0x004314f701007387 */ /* 0x000fe80000100800 */
[----:B------:R-:W-:Y:S01]  /*8ebc0*/  STL [R1+0x4310], R245 ;  /* 0x004310f501007387 */ /* 0x000fe20000100800 */
[C---:B--2---:R-:W-:Y:S11]  /*8ebd0*/  HMMA.1688.F32.TF32 R4, R108.reuse, R44, R228 ;  /* 0x0000002c6c04723c */ /* 0x044ff600000810e4 */
[----:B------:R-:W-:Y:S11]  /*8ebe0*/  @!UPT UIADD3 URZ, URZ, URZ, URZ ;  /* 0x0000003f3f3ff290 */ /* 0x000ff6000fffe03f */
[----:B------:R-:W-:Y:S01]  /*8ebf0*/  @!UPT UIADD3 URZ, URZ, URZ, URZ ;  /* 0x0000003f3f3ff290 */ /* 0x000fe2000fffe03f */
[----:B------:R4:W-:Y:S01]  /*8ec00*/  STL.64 [R1+0x100], R4 ;  /* 0x0001000401007387 */ /* 0x0009e20000100a00 */
[----:B------:R-:W-:Y:S02]  /*8ec10*/  IMAD.MOV.U32 R244, RZ, RZ, R6 ;  /* 0x000000fffff47224 */ /* 0x000fe400078e0006 */
[----:B------:R-:W-:Y:S02]  /*8ec20*/  IMAD.MOV.U32 R246, RZ, RZ, R7 ;  /* 0x000000fffff67224 */ /* 0x000fe400078e0007 */
[C---:B----4-:R-:W-:Y:S08]  /*8ec30*/  HMMA.1688.F32.TF32 R4, R108.reuse, R48, R236 ;  /* 0x000000306c04723c */ /* 0x050ff000000810ec */
[C---:B------:R-:W-:Y:S01]  /*8ec40*/  HMMA.1688.F32.TF32 R8, R108.reuse, R52, R232 ;  /* 0x000000346c08723c */ /* 0x040fe200000810e8 */
[----:B------:R-:W-:Y:S04]  /*8ec50*/  STL [R1+0x431c], R246 ;  /* 0x00431cf601007387 */ /* 0x000fe80000100800 */
[----:B------:R-:W-:Y:S11]  /*8ec60*/  STL [R1+0x4318], R244 ;  /* 0x004318f401007387 */ /* 0x000ff60000100800 */
[----:B------:R-:W-:Y:S01]  /*8ec70*/  IMAD.MOV.U32 R247, RZ, RZ, R6 ;  /* 0x000000fffff77224 */ /* 0x000fe200078e0006 */
[----:B------:R-:W-:Y:S01]  /*8ec80*/  MOV R245, R7 ;  /* 0x0000000700f57202 */ /* 0x000fe20000000f00 */
[----:B------:R1:W-:Y:S04]  /*8ec90*/  STL.64 [R1+0xf0], R4 ;  /* 0x0000f00401007387 */ /* 0x0003e80000100a00 */
[----:B------:R2:W-:Y:S04]  /*8eca0*/  STL [R1+0x4324], R247 ;  /* 0x004324f701007387 */ /* 0x0005e80000100800 */
[----:B------:R3:W-:Y:S04]  /*8ecb0*/  STL [R1+0x4320], R245 ;  /* 0x004320f501007387 */ /* 0x0007e80000100800 */
        /* <DEDUP_REMOVED lines=30> */
[----:B-1----:R-:W-:Y:S03]  /*8eea0*/  HMMA.1688.F32.TF32 R4, R108, R56, R240 ;  /* 0x000000386c04723c */ /* 0x002fe600000810f0 */
        /* <DEDUP_REMOVED lines=8> */
[----:B--2---:R-:W-:-:S02]  /*8ef30*/  IMAD.MOV.U32 R247, RZ, RZ, R4 ;  /* 0x000000fffff77224 */ /* 0x004fc400078e0004 */
[----:B------:R-:W-:Y:S02]  /*8ef40*/  IMAD.MOV.U32 R246, RZ, RZ, R6 ;  /* 0x000000fffff67224 */ /* 0x000fe400078e0006 */
[----:B---3--:R-:W-:Y:S02]  /*8ef50*/  IMAD.MOV.U32 R245, RZ, RZ, R5 ;  /* 0x000000fffff57224 */ /* 0x008fe400078e0005 */
[----:B------:R-:W-:Y:S01]  /*8ef60*/  IMAD.MOV.U32 R244, RZ, RZ, R7 ;  /* 0x000000fffff47224 */ /* 0x000fe200078e0007 */
[----:B------:R-:W-:Y:S04]  /*8ef70*/  STL.64 [R1+0x4340], R246 ;  /* 0x004340f601007387 */ /* 0x000fe80000100a00 */
[----:B------:R-:W-:Y:S01]  /*8ef80*/  STL.64 [R1+0x4338], R244 ;  /* 0x004338f401007387 */ /* 0x000fe20000100a00 */
[C---:B----4-:R-:W-:Y:S08]  /*8ef90*/  HMMA.1688.F32.TF32 R16, R108.reuse, R64, R16 ;  /* 0x000000406c10723c */ /* 0x050ff00000081010 */
[C---:B------:R-:W-:Y:S08]  /*8efa0*/  HMMA.1688.F32.TF32 R12, R108.reuse, R60, R28 ;  /* 0x0000003c6c0c723c */ /* 0x040ff0000008101c */
[C---:B------:R-:W-:Y:S08]  /*8efb0*/  HMMA.1688.F32.TF32 R96, R108.reuse, R80, R228 ;  /* 0x000000506c60723c */ /* 0x040ff000000810e4 */
        /* <DEDUP_REMOVED lines=8> */
[----:B------:R-:W-:Y:S04]  /*8f040*/  STL.64 [R1+0x4200], R16 ;  /* 0x0042001001007387 */ /* 0x000fe80000100a00 */
[----:B------:R-:W-:Y:S03]  /*8f050*/  STL.64 [R1+0x4218], R22 ;  /* 0x0042181601007387 */ /* 0x000fe60000100a00 */
        /* <DEDUP_REMOVED lines=14> */
[----:B------:R-:W-:Y:S04]  /*8f140*/  LDS R233, [R2+0x8c380] ;  /* 0x08c3800002e97984 */ /* 0x000fe80000000800 */
[----:B------:R1:W-:Y:S04]  /*8f150*/  LDS R235, [R2+0x8d380] ;  /* 0x08d3800002eb7984 */ /* 0x0003e80000000800 */
[----:B------:R-:W-:Y:S04]  /*8f160*/  LDS R232, [R62+0x8c380] ;  /* 0x08c380003ee87984 */ /* 0x000fe80000000800 */
[----:B-1----:R-:W2:Y:S04]  /*8f170*/  LDL.LU R2, [R1+0x4578] ;  /* 0x0045780001027983 */ /* 0x002ea80000300800 */
        /* <DEDUP_REMOVED lines=44> */
[----:B------:R-:W1:Y:S01]  /*8f440*/  LDS R234, [R62+0x8d380] ;  /* 0x08d380003eea7984 */ /* 0x000e620000000800 */
[C---:B----4-:R-:W-:Y:S08]  /*8f450*/  HMMA.1688.F32.TF32 R120, R148.reuse, R44, R120 ;  /* 0x0000002c9478723c */ /* 0x050ff00000081078 */
[C---:B--2---:R-:W-:Y:S08]  /*8f460*/  HMMA.1688.F32.TF32 R112, R148.reuse, R32, R112 ;  /* 0x000000209470723c */ /* 0x044ff00000081070 */
[C---:B---3--:R-:W-:Y:S08]  /*8f470*/  HMMA.1688.F32.TF32 R116, R148.reuse, R36, R116 ;  /* 0x000000249474723c */ /* 0x048ff00000081074 */
[C---:B------:R-:W-:Y:S08]  /*8f480*/  HMMA.1688.F32.TF32 R8, R148.reuse, R40, R128 ;  /* 0x000000289408723c */ /* 0x040ff00000081080 */
[C---:B------:R-:W-:Y:S08]  /*8f490*/  HMMA.1688.F32.TF32 R128, R148.reuse, R60, R224 ;  /* 0x0000003c9480723c */ /* 0x040ff000000810e0 */
[C---:B------:R-:W-:Y:S01]  /*8f4a0*/  HMMA.1688.F32.TF32 R160, R148.reuse, R48, R124 ;  /* 0x0000003094a0723c */ /* 0x040fe2000008107c */
[----:B------:R-:W-:Y:S07]  /*8f4b0*/  STL.64 [R1+0x4288], R114 ;  /* 0x0042887201007387 */ /* 0x000fee0000100a00 */
[C---:B------:R-:W-:Y:S01]  /*8f4c0*/  HMMA.1688.F32.TF32 R156, R148.reuse, R52, R220 ;  /* 0x00000034949c723c */ /* 0x040fe200000810dc */
[----:B------:R-:W-:Y:S07]  /*8f4d0*/  STL.64 [R1+0x4280], R112 ;  /* 0x0042807001007387 */ /* 0x000fee0000100a00 */
[C---:B------:R-:W-:Y:S01]  /*8f4e0*/  HMMA.1688.F32.TF32 R124, R148.reuse, R56, R216 ;  /* 0x00000038947c723c */ /* 0x040fe200000810d8 */
[----:B------:R2:W-:Y:S04]  /*8f4f0*/  STL.64 [R1+0x4298], R118 ;  /* 0x0042987601007387 */ /* 0x0005e80000100a00 */
[----:B------:R-:W-:Y:S03]  /*8f500*/  STL.64 [R1+0x4290], R116 ;  /* 0x0042907401007387 */ /* 0x000fe60000100a00 */
[C---:B------:R-:W-:Y:S01]  /*8f510*/  HMMA.1688.F32.TF32 R132, R148.reuse, R64, R228 ;  /* 0x000000409484723c */ /* 0x040fe200000810e4 */
[----:B------:R-:W-:Y:S04]  /*8f520*/  STL.64 [R1+0x42a8], R10 ;  /* 0x0042a80a01007387 */ /* 0x000fe80000100a00 */
[----:B------:R3:W-:Y:S03]  /*8f530*/  STL.64 [R1+0x42a0], R8 ;  /* 0x0042a00801007387 */ /* 0x0007e60000100a00 */
[C---:B------:R-:W-:Y:S01]  /*8f540*/  HMMA.1688.F32.TF32 R136, R148.reuse, R68, R236 ;  /* 0x000000449488723c */ /* 0x040fe200000810ec */
[----:B------:R-:W-:Y:S04]  /*8f550*/  STL.64 [R1+0x42c8], R122 ;  /* 0x0042c87a01007387 */ /* 0x000fe80000100a00 */
[----:B------:R4:W-:Y:S04]  /*8f560*/  STL.64 [R1+0x42c0], R120 ;  /* 0x0042c07801007387 */ /* 0x0009e80000100a00 */
        /* <DEDUP_REMOVED lines=84> */
[----:B---3--:R-:W-:Y:S08]  /*8fab0*/  HMMA.1688.F32.TF32 R152, R212, R32, R152 ;  /* 0x00000020d498723c */ /* 0x008ff00000081098 */
[C---:B----4-:R-:W-:Y:S08]  /*8fac0*/  HMMA.1688.F32.TF32 R4, R148.reuse, R80, R196 ;  /* 0x000000509404723c */ /* 0x050ff000000810c4 */
[C---:B------:R-:W-:Y:S08]  /*8fad0*/  HMMA.1688.F32.TF32 R220, R148.reuse, R76, R220 ;  /* 0x0000004c94dc723c */ /* 0x040ff000000810dc */
[C---:B------:R-:W-:Y:S08]  /*8fae0*/  HMMA.1688.F32.TF32 R140, R148.reuse, R84, R140 ;  /* 0x00000054948c723c */ /* 0x040ff0000008108c */
[C---:B------:R-:W-:Y:S07]  /*8faf0*/  HMMA.1688.F32.TF32 R144, R148.reuse, R88, R144 ;  /* 0x000000589490723c */ /* 0x040fee0000081090 */
[----:B------:R-:W-:Y:S01]  /*8fb00*/  STL.64 [R1+0x43a0], R222 ;  /* 0x0043a0de01007387 */ /* 0x000fe20000100a00 */
[----:B------:R-:W-:Y:S03]  /*8fb10*/  HMMA.1688.F32.TF32 R148, R148, R92, R192 ;  /* 0x0000005c9494723c */ /* 0x000fe600000810c0 */
        /* <DEDUP_REMOVED lines=11> */
[----:B------:R-:W3:Y:S04]  /*8fbd0*/  LDL R119, [R1+0xb34] ;  /* 0x000b340001777983 */ /* 0x000ee80000100800 */
        /* <DEDUP_REMOVED lines=37> */
[----:B-1----:R-:W4:Y:S04]  /*8fe30*/  LDL.LU R160, [R1+0x780] ;  /* 0x0007800001a07983 */ /* 0x002f280000300800 */
        /* <DEDUP_REMOVED lines=44> */
[C---:B--2---:R-:W-:Y:S08]  /*90100*/  HMMA.1688.F32.TF32 R4, R232.reuse, R36, R8 ;  /* 0x00000024e804723c */ /* 0x044ff00000081008 */
[----:B---3--:R-:W-:Y:S11]  /*90110*/  HMMA.1688.F32.TF32 R120, R232, R32, R120 ;  /* 0x00000020e878723c */ /* 0x008ff60000081078 */
[----:B------:R-:W-:Y:S04]  /*90120*/  @!UPT UIADD3 URZ, URZ, URZ, URZ ;  /* 0x0000003f3f3ff290 */ /* 0x000fe8000fffe03f */
[----:B------:R-:W-:Y:S01]  /*90130*/  STL.64 [R1+0x1600], R4 ;  /* 0x0016000401007387 */ /* 0x000fe20000100a00 */
[----:B------:R-:W-:-:S07]  /*90140*/  MOV R2, R6 ;  /* 0x0000000600027202 */ /* 0x000fce0000000f00 */
[----:B------:R-:W-:Y:S04]  /*90150*/  STL.64 [R1+0x1610], R120 ;  /* 0x0016107801007387 */ /* 0x000fe80000100a00 */
[----:B------:R-:W-:Y:S04]  /*90160*/  STL.64 [R1+0x1618], R122 ;  /* 0x0016187a01007387 */ /* 0x000fe80000100a00 */
[----:B------:R1:W-:Y:S02]  /*90170*/  STL [R1+0x160c], R7 ;  /* 0x00160c0701007387 */ /* 0x0003e40000100800 */
[C---:B-1----:R-:W-:Y:S02]  /*90180*/  HMMA.1688.F32.TF32 R4, R232.reuse, R44, R108 ;  /* 0x0000002ce804723c */ /* 0x042fe4000008106c */
[----:B------:R1:W-:Y:S06]  /*90190*/  STL [R1+0x41e4], R2 ;  /* 0x0041e40201007387 */ /* 0x0003ec0000100800 */
[----:B----4-:R-:W-:Y:S11]  /*901a0*/  HMMA.1688.F32.TF32 R8, R232, R40, R112 ;  /* 0x00000028e808723c */ /* 0x010ff60000081070 */
[----:B------:R-:W-:Y:S04]  /*901b0*/  @!UPT UIADD3 URZ, URZ, URZ, URZ ;  /* 0x0000003f3f3ff290 */ /* 0x000fe8000fffe03f */
[----:B------:R-:W-:Y:S01]  /*901c0*/  STL.64 [R1+0x15e0], R4 ;  /* 0x0015e00401007387 */ /* 0x000fe20000100a00 */
[----:B-1----:R-:W-:-:S07]  /*901d0*/  IMAD.MOV.U32 R2, RZ, RZ, R7 ;  /* 0x000000ffff027224 */ /* 0x002fce00078e0007 */
[----:B------:R-:W-:Y:S04]  /*901e0*/  STL.64 [R1+0x15f0], R8 ;  /* 0x0015f00801007387 */ /* 0x000fe80000100a00 */
[----:B------:R1:W-:Y:S04]  /*901f0*/  STL.64 [R1+0x15f8], R10 ;  /* 0x0015f80a01007387 */ /* 0x0003e80000100a00 */
[----:B------:R2:W-:Y:S01]  /*90200*/  STL [R1+0x15e8], R6 ;  /* 0x0015e80601007387 */ /* 0x0005e20000100800 */
[C---:B-1----:R-:W-:Y:S08]  /*90210*/  HMMA.1688.F32.TF32 R8, R232.reuse, R48, R104 ;  /* 0x00000030e808723c */ /* 0x042ff00000081068 */
[C---:B--2---:R-:W-:Y:S01]  /*90220*/  HMMA.1688.F32.TF32 R4, R232.reuse, R52, R236 ;  /* 0x00000034e804723c */ /* 0x044fe200000810ec */
[----:B------:R-:W-:Y:S04]  /*90230*/  LDS R236, [R252+0x8e000] ;  /* 0x08e00000fcec7984 */ /* 0x000fe80000000800 */
[----:B------:R-:W-:Y:S03]  /*90240*/  LDS R238, [R252+0x8f000] ;  /* 0x08f00000fcee7984 */ /* 0x000fe60000000800 */
[C---:B------:R-:W-:Y:S01]  /*90250*/  HMMA.1688.F32.TF32 R28, R232.reuse, R64, R28 ;  /* 0x00000040e81c723c */ /* 0x040fe2000008101c */
[----:B------:R-:W-:Y:S04]  /*90260*/  LDS R237, [R3+0x8e000] ;  /* 0x08e0000003ed7984 */ /* 0x000fe80000000800 */
[----:B------:R-:W1:Y:S04]  /*90270*/  LDS R239, [R3+0x8f000] ;  /* 0x08f0000003ef7984 */ /* 0x000e680000000800 */
[----:B------:R-:W-:Y:S04]  /*90280*/  STL.64 [R1+0x15d0], R8 ;  /* 0x0015d00801007387 */ /* 0x000fe80000100a00 */
[----:B------:R2:W-:Y:S04]  /*90290*/  STL.64 [R1+0x15d8], R10 ;  /* 0x0015d80a01007387 */ /* 0x0005e80000100a00 */
[----:B------:R-:W-:Y:S04]  /*902a0*/  STL.64 [R1+0x15c0], R4 ;  /* 0x0015c00401007387 */ /* 0x000fe80000100a00 */
[----:B------:R3:W-:Y:S01]  /*902b0*/  STL.64 [R1+0x15c8], R6 ;  /* 0x0015c80601007387 */ /* 0x0007e20000100a00 */
[C---:B--2---:R-:W-:Y:S08]  /*902c0*/  HMMA.1688.F32.TF32 R8, R232.reuse, R56, R100 ;  /* 0x00000038e808723c */ /* 0x044ff00000081064 */
[C---:B---3--:R-:W-:Y:S11]  /*902d0*/  HMMA.1688.F32.TF32 R4, R232.reuse, R60, R96 ;  /* 0x0000003ce804723c */ /* 0x048ff60000081060 */
[----:B------:R-:W-:Y:S04]  /*902e0*/  @!UPT UIADD3 URZ, URZ, URZ, URZ ;  /* 0x0000003f3f3ff290 */ /* 0x000fe8000fffe03f */
[----:B------:R-:W-:Y:S04]  /*902f0*/  STL.64 [R1+0x15b0], R8 ;  /* 0x0015b00801007387 */ /* 0x000fe80000100a00 */
[----:B------:R2:W-:Y:S04]  /*90300*/  STL.64 [R1+0x15b8], R10 ;  /* 0x0015b80a01007387 */ /* 0x0005e80000100a00 */
[----:B------:R-:W-:Y:S04]  /*90310*/  STL.64 [R1+0x15a0], R4 ;  /* 0x0015a00401007387 */ /* 0x000fe80000100a00 */
[----:B------:R3:W-:Y:S01]  /*90320*/  STL.64 [R1+0x15a8], R6 ;  /* 0x0015a80601007387 */ /* 0x0007e20000100a00 */
[C---:B--2---:R-:W-:Y:S08]  /*90330*/  HMMA.1688.F32.TF32 R8, R232.reuse, R68, R24 ;  /* 0x00000044e808723c */ /* 0x044ff00000081018 */
[C---:B---3--:R-:W-:Y:S01]  /*90340*/  HMMA.1688.F32.TF32 R4, R232.reuse, R72, R240 ;  /* 0x00000048e804723c */ /* 0x048fe200000810f0 */
[----:B------:R-:W-:Y:S04]  /*90350*/  STL.64 [R1+0x1590], R28 ;  /* 0x0015901c01007387 */ /* 0x000fe80000100a00 */
[----:B------:R-:W-:Y:S04]  /*90360*/  STL.64 [R1+0x1598], R30 ;  /* 0x0015981e01007387 */ /* 0x000fe80000100a00 */
[----:B------:R-:W-:Y:S01]  /*90370*/  LDS R240, [R62+0x8e000] ;  /* 0x08e000003ef07984 */ /* 0x000fe20000000800 */
[C---:B------:R-:W-:Y:S03]  /*90380*/  HMMA.1688.F32.TF32 R12, R232.reuse, R84, R12 ;  /* 0x00000054e80c723c */ /* 0x040fe6000008100c */
[----:B------:R-:W-:Y:S04]  /*90390*/  LDS R242, [R62+0x8f000] ;  /* 0x08f000003ef27984 */ /* 0x000fe80000000800 */
[----:B------:R-:W-:Y:S04]  /*903a0*/  STL.64 [R1+0x1580], R8 ;  /* 0x0015800801007387 */ /* 0x000fe80000100a00 */
[----:B------:R2:W-:Y:S04]  /*903b0*/  STL.64 [R1+0x1588], R10 ;  /* 0x0015880a01007387 */ /* 0x0005e80000100a00 */
[----:B------:R-:W-:Y:S04]  /*903c0*/  STL.64 [R1+0x1570], R4 ;  /* 0x0015700401007387 */ /* 0x000fe80000100a00 */
[----:B------:R3:W-:Y:S01]  /*903d0*/  STL.64 [R1+0x1578], R6 ;  /* 0x0015780601007387 */ /* 0x0007e20000100a00 */
[----:B--2---:R-:W-:Y:S03]  /*903e0*/  HMMA.1688.F32.TF32 R8, R232, R76, R20 ;  /* 0x0000004ce808723c */ /* 0x004fe60000081014 */
[----:B------:R-:W2:Y:S01]  /*903f0*/  LDL.LU R62, [R1+0x4574] ;  /* 0x00457400013e7983 */ /* 0x000ea20000300800 */
[----:B------:R-:W-:Y:S01]  /*90400*/  MOV R24, R95 ;  /* 0x0000005f00187202 */ /* 0x000fe20000000f00 */
[----:B------:R-:W-:-:S02]  /*90410*/  IMAD.MOV.U32 R25, RZ, RZ, R90 ;  /* 0x000000ffff197224 */ /* 0x000fc400078e005a */
[----:B------:R-:W-:Y:S02]  /*90420*/  IMAD.MOV.U32 R26, RZ, RZ, R91 ;  /* 0x000000ffff1a7224 */ /* 0x000fe400078e005b */
[----:B------:R-:W-:Y:S01]  /*90430*/  IMAD.MOV.U32 R96, RZ, RZ, R87 ;  /* 0x000000ffff607224 */ /* 0x000fe200078e0057 */
[----:B---3--:R-:W-:Y:S01]  /*90440*/  HMMA.1688.F32.TF32 R4, R232, R80, R16 ;  /* 0x00000050e804723c */ /* 0x008fe20000081010 */
[----:B------:R-:W-:Y:S01]  /*90450*/  IMAD.MOV.U32 R27, RZ, RZ, R70 ;  /* 0x000000ffff1b7224 */ /* 0x000fe200078e0046 */
[----:B------:R-:W-:Y:S01]  /*90460*/  MOV R98, R83 ;  /* 0x0000005300627202 */ /* 0x000fe20000000f00 */
[----:B------:R-:W-:Y:S01]  /*90470*/  IMAD.MOV.U32 R97, RZ, RZ, R82 ;  /* 0x000000ffff617224 */ /* 0x000fe200078e0052 */
[----:B------:R-:W-:Y:S01]  /*90480*/  LDS R241, [R119+0x8e000] ;  /* 0x08e0000077f17984 */ /* 0x000fe20000000800 */
[----:B------:R-:W-:-:S03]  /*90490*/  IMAD.MOV.U32 R99, RZ, RZ, R54 ;  /* 0x000000ffff637224 */ /* 0x000fc600078e0036 */
[----:B------:R-:W-:Y:S01]  /*904a0*/  HMMA.1688.F32.TF32 R228, R212, R36, R228 ;  /* 0x00000024d4e4723c */ /* 0x000fe200000810e4 */
[----:B------:R-:W3:Y:S04]  /*904b0*/  LDS R243, [R119+0x8f000] ;  /* 0x08f0000077f37984 */ /* 0x000ee80000000800 */
[----:B------:R-:W-:Y:S04]  /*904c0*/  STL.64 [R1+0x1560], R8 ;  /* 0x0015600801007387 */ /* 0x000fe80000100a00 */
[----:B------:R4:W-:Y:S06]  /*904d0*/  STL.64 [R1+0x1568], R10 ;  /* 0x0015680a01007387 */ /* 0x0009ec0000100a00 */
[----:B------:R-:W-:Y:S04]  /*904e0*/  STL.64 [R1+0x1550], R4 ;  /* 0x0015500401007387 */ /* 0x000fe80000100a00 */
[----:B------:R1:W-:Y:S01]  /*904f0*/  STL.64 [R1+0x1558], R6 ;  /* 0x0015580601007387 */ /* 0x0003e20000100a00 */
[C---:B----4-:R-:W-:Y:S08]  /*90500*/  HMMA.1688.F32.TF32 R8, R232.reuse, R88, R244 ;  /* 0x00000058e808723c */ /* 0x050ff000000810f4 */
[----:B-1----:R-:W-:Y:S01]  /*90510*/  HMMA.1688.F32.TF32 R4, R232, R92, R248 ;  /* 0x0000005ce804723c */ /* 0x002fe200000810f8 */
[----:B------:R-:W-:Y:S04]  /*90520*/  STL.64 [R1+0x1540], R12 ;  /* 0x0015400c01007387 */ /* 0x000fe80000100a00 */
[----:B------:R-:W-:Y:S02]  /*90530*/  STL.64 [R1+0x1548], R14 ;  /* 0x0015480e01007387 */ /* 0x000fe40000100a00 */
[----:B------:R-:W-:-:S02]  /*90540*/  IMAD.MOV.U32 R248, RZ, RZ, R63 ;  /* 0x000000fffff87224 */ /* 0x000fc400078e003f */
[----:B------:R-:W-:Y:S01]  /*90550*/  IMAD.MOV.U32 R249, RZ, RZ, R58 ;  /* 0x000000fffff97224 */ /* 0x000fe200078e003a */
[----:B------:R-:W-:Y:S01]  /*90560*/  MOV R244, R71 ;  /* 0x0000004700f47202 */ /* 0x000fe20000000f00 */
[----:B------:R-:W-:Y:S02]  /*90570*/  IMAD.MOV.U32 R245, RZ, RZ, R66 ;  /* 0x000000fffff57224 */ /* 0x000fe400078e0042 */
[----:B------:R-:W-:Y:S01]  /*90580*/  IMAD.MOV.U32 R16, RZ, RZ, R51 ;  /* 0x000000ffff107224 */ /* 0x000fe200078e0033 */
[----:B------:R-:W-:Y:S01]  /*90590*/  MOV R18, R55 ;  /* 0x0000003700127202 */ /* 0x000fe20000000f00 */
[----:B------:R-:W-:Y:S04]  /*905a0*/  STL.64 [R1+0x1530], R8 ;  /* 0x0015300801007387 */ /* 0x000fe80000100a00 */
[----:B------:R1:W-:Y:S01]  /*905b0*/  STL.64 [R1+0x1538], R10 ;  /* 0x0015380a01007387 */ /* 0x0003e20000100a00 */
[----:B------:R-:W-:-:S03]  /*905c0*/  IMAD.MOV.U32 R250, RZ, RZ, R59 ;  /* 0x000000fffffa7224 */ /* 0x000fc600078e003b */
[----:B------:R-:W4:Y:S01]  /*905d0*/  LDL.LU R63, [R1+0x4570] ;  /* 0x00457000013f7983 */ /* 0x000f220000300800 */
[----:B------:R-:W-:-:S03]  /*905e0*/  IMAD.MOV.U32 R251, RZ, RZ, R78 ;  /* 0x000000fffffb7224 */ /* 0x000fc600078e004e */
[----:B------:R-:W-:Y:S04]  /*905f0*/  STL.64 [R1+0x2d0], R4 ;  /* 0x0002d00401007387 */ /* 0x000fe80000100a00 */
[----:B------:R1:W-:Y:S04]  /*90600*/  STL.64 [R1+0x2d8], R6 ;  /* 0x0002d80601007387 */ /* 0x0003e80000100a00 */
[----:B------:R-:W3:Y:S01]  /*90610*/  LDL.LU R58, [R1+0x456c] ;  /* 0x00456c00013a7983 */ /* 0x000ee20000300800 */
[----:B------:R-:W-:-:S03]  /*90620*/  IMAD.MOV.U32 R246, RZ, RZ, R67 ;  /* 0x000000fffff67224 */ /* 0x000fc600078e0043 */
[----:B------:R-:W3:Y:S01]  /*90630*/  LDL.LU R59, [R1+0x4568] ;  /* 0x00456800013b7983 */ /* 0x000ee20000300800 */
[----:B------:R-:W-:-:S03]  /*90640*/  IMAD.MOV.U32 R247, RZ, RZ, R42 ;  /* 0x000000fffff77224 */ /* 0x000fc600078e002a */
[----:B------:R-:W3:Y:S04]  /*90650*/  LDL.LU R78, [R1+0x4564] ;  /* 0x00456400014e7983 */ /* 0x000ee80000300800 */
[----:B------:R-:W3:Y:S01]  /*90660*/  LDL.LU R71, [R1+0x4560] ;  /* 0x0045600001477983 */ /* 0x000ee20000300800 */
[----:B------:R-:W-:-:S03]  /*90670*/  IMAD.MOV.U32 R17, RZ, RZ, R50 ;  /* 0x000000ffff117224 */ /* 0x000fc600078e0032 */
        /* <DEDUP_REMOVED lines=11> */
[----:B------:R-:W3:Y:S04]  /*90730*/  LDL.LU R94, [R1+0x4544] ;  /* 0x00454400015e7983 */ /* 0x000ee80000300800 */
[----:B------:R-:W3:Y:S04]  /*90740*/  LDL.LU R75, [R1+0x4540] ;  /* 0x00454000014b7983 */ /* 0x000ee80000300800 */
[----:B------:R-:W3:Y:S04]  /*90750*/  LDL.LU R74, [R1+0x453c] ;  /* 0x00453c00014a7983 */ /* 0x000ee80000300800 */
[----:B------:R-:W3:Y:S04]  /*90760*/  LDL.LU R79, [R1+0x4538] ;  /* 0x00453800014f7983 */ /* 0x000ee80000300800 */
[----:B------:R-:W3:Y:S04]  /*90770*/  LDL.LU R86, [R1+0x4534] ;  /* 0x0045340001567983 */ /* 0x000ee80000300800 */
[----:B------:R-:W1:Y:S04]  /*90780*/  LDL.LU R95, [R1+0x4530] ;  /* 0x00453000015f7983 */ /* 0x000e680000300800 */
[----:B------:R-:W3:Y:S04]  /*90790*/  LDL.LU R90, [R1+0x452c] ;  /* 0x00452c00015a7983 */ /* 0x000ee80000300800 */
[----:B------:R-:W3:Y:S04]  /*907a0*/  LDL.LU R91, [R1+0x4528] ;  /* 0x00452800015b7983 */ /* 0x000ee80000300800 */
[----:B------:R-:W3:Y:S04]  /*907b0*/  LDL.LU R70, [R1+0x4524] ;  /* 0x0045240001467983 */ /* 0x000ee80000300800 */
[----:B------:R-:W3:Y:S04]  /*907c0*/  LDL.LU R87, [R1+0x4520] ;  /* 0x0045200001577983 */ /* 0x000ee80000300800 */
[----:B------:R-:W3:Y:S04]  /*907d0*/  LDL.LU R82, [R1+0x451c] ;  /* 0x00451c0001527983 */ /* 0x000ee80000300800 */
[----:B------:R-:W3:Y:S04]  /*907e0*/  LDL.LU R83, [R1+0x4518] ;  /* 0x0045180001537983 */ /* 0x000ee80000300800 */
[----:B------:R-:W3:Y:S01]  /*907f0*/  LDL.LU R54, [R1+0x4514] ;  /* 0x0045140001367983 */ /* 0x000ee20000300800 */
        /* <DEDUP_REMOVED lines=10> */
[----:B------:R-:W-:Y:S01]  /*908a0*/  MOV R28, R43 ;  /* 0x0000002b001c7202 */ /* 0x000fe20000000f00 */
[----:B------:R-:W-:Y:S01]  /*908b0*/  IMAD.MOV.U32 R29, RZ, RZ, R38 ;  /* 0x000000ffff1d7224 */ /* 0x000fe200078e0026 */
[----:B------:R-:W-:Y:S01]  /*908c0*/  LDS R232, [R252+0x8e080] ;  /* 0x08e08000fce87984 */ /* 0x000fe20000000800 */
[----:B------:R-:W-:-:S02]  /*908d0*/  IMAD.MOV.U32 R30, RZ, RZ, R34 ;  /* 0x000000ffff1e7224 */ /* 0x000fc400078e0022 */
[----:B------:R-:W-:Y:S01]  /*908e0*/  IMAD.MOV.U32 R31, RZ, RZ, R35 ;  /* 0x000000ffff1f7224 */ /* 0x000fe200078e0023 */
[----:B------:R-:W-:Y:S04]  /*908f0*/  LDS R234, [R252+0x8f080] ;  /* 0x08f08000fcea7984 */ /* 0x000fe80000000800 */
[----:B------:R-:W-:Y:S04]  /*90900*/  LDS R233, [R3+0x8e080] ;  /* 0x08e0800003e97984 */ /* 0x000fe80000000800 */
[----:B------:R-:W1:Y:S01]  /*90910*/  LDS R235, [R3+0x8f080] ;  /* 0x08f0800003eb7984 */ /* 0x000e620000000800 */
[----:B--2---:R-:W-:-:S02]  /*90920*/  IMAD.MOV.U32 R103, RZ, RZ, R62 ;  /* 0x000000ffff677224 */ /* 0x004fc400078e003e */
[----:B----4-:R-:W-:Y:S02]  /*90930*/  IMAD.MOV.U32 R102, RZ, RZ, R63 ;  /* 0x000000ffff667224 */ /* 0x010fe400078e003f */
[----:B---3--:R-:W-:Y:S02]  /*90940*/  IMAD.MOV.U32 R101, RZ, RZ, R58 ;  /* 0x000000ffff657224 */ /* 0x008fe400078e003a */
[----:B------:R-:W-:Y:S02]  /*90950*/  IMAD.MOV.U32 R100, RZ, RZ, R59 ;  /* 0x000000ffff647224 */ /* 0x000fe400078e003b */
[----:B------:R-:W2:Y:S04]  /*90960*/  LDL.LU R59, [R1+0x4510] ;  /* 0x00451000013b7983 */ /* 0x000ea80000300800 */
[----:B------:R-:W3:Y:S04]  /*90970*/  LDL.LU R58, [R1+0x450c] ;  /* 0x00450c00013a7983 */ /* 0x000ee80000300800 */
[----:B------:R-:W4:Y:S01]  /*90980*/  LDL.LU R63, [R1+0x4508] ;  /* 0x00450800013f7983 */ /* 0x000f220000300800 */
[----:B------:R-:W-:-:S02]  /*90990*/  IMAD.MOV.U32 R106, RZ, RZ, R71 ;  /* 0x000000ffff6a7224 */ /* 0x000fc400078e0047 */
[----:B------:R-:W-:Y:S01]  /*909a0*/  IMAD.MOV.U32 R105, RZ, RZ, R66 ;  /* 0x000000ffff697224 */ /* 0x000fe200078e0042 */
[----:B------:R-:W2:Y:S01]  /*909b0*/  LDL.LU R62, [R1+0x4504] ;  /* 0x00450400013e7983 */ /* 0x000ea20000300800 */
[----:B------:R-:W-:-:S03]  /*909c0*/  MOV R104, R67 ;  /* 0x0000004300687202 */ /* 0x000fc60000000f00 */
[----:B------:R-:W2:Y:S01]  /*909d0*/  LDL.LU R67, [R1+0x4500] ;  /* 0x0045000001437983 */ /* 0x000ea20000300800 */
[----:B------:R-:W-:-:S03]  /*909e0*/  IMAD.MOV.U32 R107, RZ, RZ, R78 ;  /* 0x000000ffff6b7224 */ /* 0x000fc600078e004e */
[----:B------:R-:W2:Y:S04]  /*909f0*/  LDL.LU R66, [R1+0x44fc] ;  /* 0x0044fc0001427983 */ /* 0x000ea80000300800 */
[----:B------:R-:W2:Y:S04]  /*90a00*/  LDL.LU R71, [R1+0x44f8] ;  /* 0x0044f80001477983 */ /* 0x000ea80000300800 */
[----:B------:R-:W2:Y:S01]  /*90a10*/  LDL.LU R78, [R1+0x44f4] ;  /* 0x0044f400014e7983 */ /* 0x000ea20000300800 */
[----:B------:R-:W-:Y:S01]  /*90a20*/  IMAD.MOV.U32 R115, RZ, RZ, R94 ;  /* 0x000000ffff737224 */ /* 0x000fe200078e005e */
[----:B------:R-:W-:Y:S01]  /*90a30*/  MOV R114, R75 ;  /* 0x0000004b00727202 */ /* 0x000fe20000000f00 */
[----:B------:R-:W-:-:S02]  /*90a40*/  IMAD.MOV.U32 R113, RZ, RZ, R74 ;  /* 0x000000ffff717224 */ /* 0x000fc400078e004a */
[----:B------:R-:W-:Y:S02]  /*90a50*/  IMAD.MOV.U32 R112, RZ, RZ, R79 ;  /* 0x000000ffff707224 */ /* 0x000fe400078e004f */
[----:B------:R-:W3:Y:S04]  /*90a60*/  LDL.LU R79, [R1+0x44f0] ;  /* 0x0044f000014f7983 */ /* 0x000ee80000300800 */
[----:B------:R-:W4:Y:S04]  /*90a70*/  LDL.LU R74, [R1+0x44ec] ;  /* 0x0044ec00014a7983 */ /* 0x000f280000300800 */
[----:B------:R-:W4:Y:S01]  /*90a80*/  LDL.LU R75, [R1+0x44e8] ;  /* 0x0044e800014b7983 */ /* 0x000f220000300800 */
[----:B-1----:R-:W-:-:S02]  /*90a90*/  IMAD.MOV.U32 R10, RZ, RZ, R95 ;  /* 0x000000ffff0a7224 */ /* 0x002fc400078e005f */
[----:B------:R-:W-:Y:S01]  /*90aa0*/  IMAD.MOV.U32 R9, RZ, RZ, R90 ;  /* 0x000000ffff097224 */ /* 0x000fe200078e005a */
[----:B------:R-:W4:Y:S01]  /*90ab0*/  LDL.LU R94, [R1+0x44e4] ;  /* 0x0044e400015e7983 */ /* 0x000f220000300800 */
[----:B------:R-:W-:-:S03]  /*90ac0*/  IMAD.MOV.U32 R8, RZ, RZ, R91 ;  /* 0x000000ffff087224 */ /* 0x000fc600078e005b */
[----:B------:R-:W4:Y:S04]  /*90ad0*/  LDL.LU R91, [R1+0x44e0] ;  /* 0x0044e000015b7983 */ /* 0x000f280000300800 */
[----:B------:R-:W4:Y:S04]  /*90ae0*/  LDL.LU R90, [R1+0x44dc] ;  /* 0x0044dc00015a7983 */ /* 0x000f280000300800 */
[----:B------:R-:W4:Y:S01]  /*90af0*/  LDL.LU R95, [R1+0x44d8] ;  /* 0x0044d800015f7983 */ /* 0x000f220000300800 */
[----:B------:R-:W-:Y:S02]  /*90b00*/  IMAD.MOV.U32 R11, RZ, RZ, R86 ;  /* 0x000000ffff0b7224 */ /* 0x000fe400078e0056 */
[----:B------:R-:W-:Y:S01]  /*90b10*/  IMAD.MOV.U32 R121, RZ, RZ, R82 ;  /* 0x000000ffff797224 */ /* 0x000fe200078e0052 */
[----:B------:R-:W4:Y:S01]  /*90b20*/  LDL.LU R86, [R1+0x44d4] ;  /* 0x0044d40001567983 */ /* 0x000f220000300800 */
[----:B------:R-:W-:Y:S01]  /*90b30*/  MOV R120, R83 ;  /* 0x0000005300787202 */ /* 0x000fe20000000f00 */
[----:B------:R-:W-:-:S02]  /*90b40*/  IMAD.MOV.U32 R122, RZ, RZ, R87 ;  /* 0x000000ffff7a7224 */ /* 0x000fc400078e0057 */
[----:B------:R-:W4:Y:S04]  /*90b50*/  LDL.LU R83, [R1+0x44d0] ;  /* 0x0044d00001537983 */ /* 0x000f280000300800 */
[----:B------:R-:W4:Y:S04]  /*90b60*/  LDL.LU R82, [R1+0x44cc] ;  /* 0x0044cc0001527983 */ /* 0x000f280000300800 */
[----:B------:R-:W4:Y:S01]  /*90b70*/  LDL.LU R87, [R1+0x44c8] ;  /* 0x0044c80001577983 */ /* 0x000f220000300800 */
[----:B------:R-:W-:-:S03]  /*90b80*/  IMAD.MOV.U32 R123, RZ, RZ, R70 ;  /* 0x000000ffff7b7224 */ /* 0x000fc600078e0046 */
[----:B------:R-:W4:Y:S01]  /*90b90*/  LDL.LU R70, [R1+0x44c4] ;  /* 0x0044c40001467983 */ /* 0x000f220000300800 */
[----:B--2---:R-:W-:Y:S01]  /*90ba0*/  IMAD.MOV.U32 R127, RZ, RZ, R78 ;  /* 0x000000ffff7f7224 */ /* 0x004fe200078e004e */
[----:B---3--:R-:W-:Y:S01]  /*90bb0*/  MOV R126, R79 ;  /* 0x0000004f007e7202 */ /* 0x008fe20000000f00 */
[----:B----4-:R-:W-:Y:S02]  /*90bc0*/  IMAD.MOV.U32 R125, RZ, RZ, R74 ;  /* 0x000000ffff7d7224 */ /* 0x010fe400078e004a */
[----:B------:R-:W-:Y:S02]  /*90bd0*/  IMAD.MOV.U32 R124, RZ, RZ, R75 ;  /* 0x000000ffff7c7224 */ /* 0x000fe400078e004b */
[----:B------:R-:W2:Y:S04]  /*90be0*/  LDL.LU R75, [R1+0x44c0] ;  /* 0x0044c000014b7983 */ /* 0x000ea80000300800 */
[----:B------:R-:W3:Y:S04]  /*90bf0*/  LDL.LU R74, [R1+0x44bc] ;  /* 0x0044bc00014a7983 */ /* 0x000ee80000300800 */
[----:B------:R-:W4:Y:S01]  /*90c00*/  LDL.LU R79, [R1+0x44b8] ;  /* 0x0044b800014f7983 */ /* 0x000f220000300800 */
[----:B------:R-:W-:-:S02]  /*90c10*/  IMAD.MOV.U32 R130, RZ, RZ, R91 ;  /* 0x000000ffff827224 */ /* 0x000fc400078e005b */
[----:B------:R-:W-:Y:S01]  /*90c20*/  IMAD.MOV.U32 R129, RZ, RZ, R90 ;  /* 0x000000ffff817224 */ /* 0x000fe200078e005a */
[----:B------:R-:W2:Y:S01]  /*90c30*/  LDL.LU R78, [R1+0x44b4] ;  /* 0x0044b400014e7983 */ /* 0x000ea20000300800 */
[----:B------:R-:W-:-:S03]  /*90c40*/  IMAD.MOV.U32 R128, RZ, RZ, R95 ;  /* 0x000000ffff807224 */ /* 0x000fc600078e005f */
[----:B------:R-:W2:Y:S04]  /*90c50*/  LDL.LU R95, [R1+0x44b0] ;  /* 0x0044b000015f7983 */ /* 0x000ea80000300800 */
[----:B------:R-:W3:Y:S04]  /*90c60*/  LDL.LU R90, [R1+0x44ac] ;  /* 0x0044ac00015a7983 */ /* 0x000ee80000300800 */
        /* <DEDUP_REMOVED lines=14> */
[----:B------:R-:W2:Y:S04]  /*90d50*/  LDL.LU R91, [R1+0x4490] ;  /* 0x00449000015b7983 */ /* 0x000ea80000300800 */
[----:B------:R-:W3:Y:S04]  /*90d60*/  LDL.LU R90, [R1+0x448c] ;  /* 0x00448c00015a7983 */ /* 0x000ee80000300800 */
[----:B------:R-:W4:Y:S01]  /*90d70*/  LDL.LU R95, [R1+0x4488] ;  /* 0x00448800015f7983 */ /* 0x000f220000300800 */
[----:B------:R-:W-:-:S02]  /*90d80*/  IMAD.MOV.U32 R219, RZ, RZ, R78 ;  /* 0x000000ffffdb7224 */ /* 0x000fc400078e004e */
[----:B------:R-:W-:Y:S01]  /*90d90*/  IMAD.MOV.U32 R221, RZ, RZ, R82 ;  /* 0x000000ffffdd7224 */ /* 0x000fe200078e0052 */
[----:B------:R-:W4:Y:S01]  /*90da0*/  LDL.LU R78, [R1+0x4484] ;  /* 0x00448400014e7983 */ /* 0x000f220000300800 */
[----:B------:R-:W-:-:S03]  /*90db0*/  IMAD.MOV.U32 R220, RZ, RZ, R83 ;  /* 0x000000ffffdc7224 */ /* 0x000fc600078e0053 */
[----:B------:R-:W4:Y:S01]  /*90dc0*/  LDL.LU R83, [R1+0x4480] ;  /* 0x0044800001537983 */ /* 0x000f220000300800 */
[----:B------:R-:W-:-:S03]  /*90dd0*/  IMAD.MOV.U32 R222, RZ, RZ, R87 ;  /* 0x000000ffffde7224 */ /* 0x000fc600078e0057 */
[----:B------:R-:W4:Y:S04]  /*90de0*/  LDL.LU R82, [R1+0x447c] ;  /* 0x00447c0001527983 */ /* 0x000f280000300800 */
[----:B------:R-:W4:Y:S01]  /*90df0*/  LDL.LU R87, [R1+0x4478] ;  /* 0x0044780001577983 */ /* 0x000f220000300800 */
[----:B------:R-:W-:-:S03]  /*90e00*/  IMAD.MOV.U32 R223, RZ, RZ, R94 ;  /* 0x000000ffffdf7224 */ /* 0x000fc600078e005e */
[----:B------:R-:W4:Y:S01]  /*90e10*/  LDL.LU R94, [R1+0x4474] ;  /* 0x00447400015e7983 */ /* 0x000f220000300800 */
[----:B------:R-:W-:Y:S02]  /*90e20*/  IMAD.MOV.U32 R7, RZ, RZ, R86 ;  /* 0x000000ffff077224 */ /* 0x000fe400078e0056 */
[----:B------:R-:W-:Y:S02]  /*90e30*/  IMAD.MOV.U32 R136, RZ, RZ, R79 ;  /* 0x000000ffff887224 */ /* 0x000fe400078e004f */
[----:B------:R-:W-:Y:S02]  /*90e40*/  IMAD.MOV.U32 R137, RZ, RZ, R74 ;  /* 0x000000ffff897224 */ /* 0x000fe400078e004a */
[----:B------:R-:W-:Y:S01]  /*90e50*/  IMAD.MOV.U32 R138, RZ, RZ, R75 ;  /* 0x000000ffff8a7224 */ /* 0x000fe200078e004b */
[----:B------:R-:W-:Y:S01]  /*90e60*/  MOV R156, R71 ;  /* 0x00000047009c7202 */ /* 0x000fe20000000f00 */
[----:B------:R-:W-:Y:S02]  /*90e70*/  IMAD.MOV.U32 R139, RZ, RZ, R70 ;  /* 0x000000ffff8b7224 */ /* 0x000fe400078e0046 */
[----:B------:R-:W-:Y:S01]  /*90e80*/  IMAD.MOV.U32 R157, RZ, RZ, R66 ;  /* 0x000000ffff9d7224 */ /* 0x000fe200078e0042 */
[----:B------:R-:W-:Y:S01]  /*90e90*/  HMMA.1688.F32.TF32 R212, R212, R92, R160 ;  /* 0x0000005cd4d4723c */ /* 0x000fe200000810a0 */
[----:B------:R-:W-:-:S02]  /*90ea0*/  IMAD.MOV.U32 R158, RZ, RZ, R67 ;  /* 0x000000ffff9e7224 */ /* 0x000fc400078e0043 */
[----:B------:R-:W-:-:S04]  /*90eb0*/  IMAD.MOV.U32 R159, RZ, RZ, R62 ;  /* 0x000000ffff9f7224 */ /* 0x000fc800078e003e */
[----:B------:R-:W-:Y:S01]  /*90ec0*/  IMAD.MOV.U32 R160, RZ, RZ, R63 ;  /* 0x000000ffffa07224 */ /* 0x000fe200078e003f */
[----:B------:R-:W-:Y:S01]  /*90ed0*/  MOV R162, R59 ;  /* 0x0000003b00a27202 */ /* 0x000fe20000000f00 */
[----:B------:R-:W-:Y:S02]  /*90ee0*/  IMAD.MOV.U32 R161, RZ, RZ, R58 ;  /* 0x000000ffffa17224 */ /* 0x000fe400078e003a */
[----:B------:R-:W-:Y:S02]  /*90ef0*/  IMAD.MOV.U32 R163, RZ, RZ, R54 ;  /* 0x000000ffffa37224 */ /* 0x000fe400078e0036 */
[----:B------:R-:W-:Y:S02]  /*90f00*/  IMAD.MOV.U32 R108, RZ, RZ, R55 ;  /* 0x000000ffff6c7224 */ /* 0x000fe400078e0037 */
[----:B------:R-:W-:Y:S02]  /*90f10*/  IMAD.MOV.U32 R109, RZ, RZ, R50 ;  /* 0x000000ffff6d7224 */ /* 0x000fe400078e0032 */
[----:B------:R-:W-:-:S02]  /*90f20*/  IMAD.MOV.U32 R110, RZ, RZ, R51 ;  /* 0x000000ffff6e7224 */ /* 0x000fc400078e0033 */
[----:B------:R-:W-:Y:S02]  /*90f30*/  IMAD.MOV.U32 R111, RZ, RZ, R42 ;  /* 0x000000ffff6f7224 */ /* 0x000fe400078e002a */
[----:B------:R-:W-:Y:S01]  /*90f40*/  IMAD.MOV.U32 R12, RZ, RZ, R39 ;  /* 0x000000ffff0c7224 */ /* 0x000fe200078e0027 */
[----:B------:R-:W-:Y:S01]  /*90f50*/  MOV R14, R47 ;  /* 0x0000002f000e7202 */ /* 0x000fe20000000f00 */
[----:B------:R-:W-:Y:S02]  /*90f60*/  IMAD.MOV.U32 R13, RZ, RZ, R46 ;  /* 0x000000ffff0d7224 */ /* 0x000fe400078e002e */
[----:B--2---:R-:W-:Y:S02]  /*90f70*/  IMAD.MOV.U32 R6, RZ, RZ, R91 ;  /* 0x000000ffff067224 */ /* 0x004fe400078e005b */
[----:B---3--:R-:W-:Y:S01]  /*90f80*/  IMAD.MOV.U32 R5, RZ, RZ, R90 ;  /* 0x000000ffff057224 */ /* 0x008fe200078e005a */
[----:B----4-:R-:W-:Y:S02]  /*90f90*/  MOV R4, R95 ;  /* 0x0000005f00047202 */ /* 0x010fe40000000f00 */
[----:B------:R-:W2:Y:S04]  /*90fa0*/  LDL.LU R95, [R1+0x4470] ;  /* 0x00447000015f7983 */ /* 0x000ea80000300800 */
[----:B------:R-:W3:Y:S04]  /*90fb0*/  LDL.LU R90, [R1+0x446c] ;  /* 0x00446c00015a7983 */ /* 0x000ee80000300800 */
[----:B------:R-:W3:Y:S04]  /*90fc0*/  LDL.LU R91, [R1+0x4468] ;  /* 0x00446800015b7983 */ /* 0x000ee80000300800 */
[----:B------:R-:W4:Y:S04]  /*90fd0*/  LDL.LU R86, [R1+0x4464] ;  /* 0x0044640001567983 */ /* 0x000f280000300800 */
        /* <DEDUP_REMOVED lines=38> */
[----:B------:R-:W4:Y:S01]  /*91240*/  LDL.LU R47, [R1+0x43f8] ;  /* 0x0043f800012f7983 */ /* 0x000f220000300800 */
[----:B------:R-:W-:Y:S01]  /*91250*/  IMAD.MOV.U32 R15, RZ, RZ, R0 ;  /* 0x000000ffff0f7224 */ /* 0x000fe200078e0000 */
[C---:B---3--:R-:W-:Y:S08]  /*91260*/  HMMA.1688.F32.TF32 R112, R236.reuse, R90, R112 ;  /* 0x0000005aec70723c */ /* 0x048ff00000081070 */
[C---:B--2---:R-:W-:Y:S08]  /*91270*/  HMMA.1688.F32.TF32 R140, R236.reuse, R42, R140 ;  /* 0x0000002aec8c723c */ /* 0x044ff0000008108c */
[C---:B----4-:R-:W-:Y:S08]  /*91280*/  HMMA.1688.F32.TF32 R152, R236.reuse, R34, R148 ;  /* 0x00000022ec98723c */ /* 0x050ff00000081094 */
[C---:B------:R-:W-:Y:S08]  /*91290*/  HMMA.1688.F32.TF32 R148, R236.reuse, R38, R144 ;  /* 0x00000026ec94723c */ /* 0x040ff00000081090 */
[C---:B------:R-:W-:Y:S08]  /*912a0*/  HMMA.1688.F32.TF32 R144, R236.reuse, R46, R4 ;  /* 0x0000002eec90723c */ /* 0x040ff00000081004 */
[C---:B------:R-:W-:Y:S01]  /*912b0*/  HMMA.1688.F32.TF32 R4, R236.reuse, R50, R220 ;  /* 0x00000032ec04723c */ /* 0x040fe200000810dc */
[----:B------:R-:W-:Y:S04]  /*912c0*/  STL.64 [R1+0x2c0], R152 ;  /* 0x0002c09801007387 */ /* 0x000fe80000100a00 */
[----:B------:R-:W-:Y:S04]  /*912d0*/  STL.64 [R1+0x2c8], R154 ;  /* 0x0002c89a01007387 */ /* 0x000fe80000100a00 */
[----:B------:R-:W-:Y:S04]  /*912e0*/  STL.64 [R1+0x2b0], R148 ;  /* 0x0002b09401007387 */ /* 0x000fe80000100a00 */
[----:B------:R-:W-:Y:S04]  /*912f0*/  STL.64 [R1+0x2b8], R150 ;  /* 0x0002b89601007387 */ /* 0x000fe80000100a00 */
[----:B------:R-:W-:Y:S01]  /*91300*/  STL.64 [R1+0x2a0], R140 ;  /* 0x0002a08c01007387 */ /* 0x000fe20000100a00 */
[C---:B------:R-:W-:Y:S03]  /*91310*/  HMMA.1688.F32.TF32 R136, R236.reuse, R58, R136 ;  /* 0x0000003aec88723c */ /* 0x040fe60000081088 */
[----:B------:R1:W-:Y:S04]  /*91320*/  STL.64 [R1+0x2a8], R142 ;  /* 0x0002a88e01007387 */ /* 0x0003e80000100a00 */
[----:B------:R-:W-:Y:S04]  /*91330*/  STL.64 [R1+0x290], R144 ;  /* 0x0002909001007387 */ /* 0x000fe80000100a00 */
[----:B------:R-:W-:Y:S01]  /*91340*/  STL.64 [R1+0x298], R146 ;  /* 0x0002989201007387 */ /* 0x000fe20000100a00 */
[C---:B-1----:R-:W-:Y:S03]  /*91350*/  HMMA.1688.F32.TF32 R140, R236.reuse, R54, R216 ;  /* 0x00000036ec8c723c */ /* 0x042fe600000810d8 */
[----:B------:R-:W-:Y:S04]  /*91360*/  STL.64 [R1+0x280], R4 ;  /* 0x0002800401007387 */ /* 0x000fe80000100a00 */
[----:B------:R1:W-:Y:S02]  /*91370*/  STL.64 [R1+0x288], R6 ;  /* 0x0002880601007387 */ /* 0x0003e40000100a00 */
[C---:B-1----:R-:W-:Y:S11]  /*91380*/  HMMA.1688.F32.TF32 R4, R236.reuse, R62, R132 ;  /* 0x0000003eec04723c */ /* 0x042ff60000081084 */
[----:B------:R-:W-:Y:S03]  /*91390*/  @!UPT UIADD3 URZ, URZ, URZ, URZ ;  /* 0x0000003f3f3ff290 */ /* 0x000fe6000fffe03f */
[----:B------:R-:W-:Y:S04]  /*913a0*/  STL.64 [R1+0x270], R140 ;  /* 0x0002708c01007387 */ /* 0x000fe80000100a00 */
[----:B------:R-:W-:Y:S01]  /*913b0*/  STL.64 [R1+0x278], R142 ;  /* 0x0002788e01007387 */ /* 0x000fe20000100a00 */
[C---:B------:R-:W-:Y:S03]  /*913c0*/  HMMA.1688.F32.TF32 R128, R236.reuse, R66, R128 ;  /* 0x00000042ec80723c */ /* 0x040fe60000081080 */
[----:B------:R-:W-:Y:S04]  /*913d0*/  STL.64 [R1+0x260], R136 ;  /* 0x0002608801007387 */ /* 0x000fe80000100a00 */
[----:B------:R-:W-:Y:S01]  /*913e0*/  STL.64 [R1+0x268], R138 ;  /* 0x0002688a01007387 */ /* 0x000fe20000100a00 */
[C---:B------:R-:W-:Y:S03]  /*913f0*/  HMMA.1688.F32.TF32 R124, R236.reuse, R70, R124 ;  /* 0x00000046ec7c723c */ /* 0x040fe6000008107c */
[----:B------:R-:W-:Y:S04]  /*91400*/  STL.64 [R1+0x250], R4 ;  /* 0x0002500401007387 */ /* 0x000fe80000100a00 */
[----:B------:R1:W-:Y:S02]  /*91410*/  STL.64 [R1+0x258], R6 ;  /* 0x0002580601007387 */ /* 0x0003e40000100a00 */
[C---:B-1----:R-:W-:Y:S06]  /*91420*/  HMMA.1688.F32.TF32 R4, R236.reuse, R74, R156 ;  /* 0x0000004aec04723c */ /* 0x042fec000008109c */
[----:B------:R-:W-:Y:S04]  /*91430*/  STL.64 [R1+0x240], R128 ;  /* 0x0002408001007387 */ /* 0x000fe80000100a00 */
[----:B------:R-:W-:Y:S01]  /*91440*/  STL.64 [R1+0x248], R130 ;  /* 0x0002488201007387 */ /* 0x000fe20000100a00 */
[----:B------:R-:W-:Y:S11]  /*91450*/  HMMA.1688.F32.TF32 R120, R236, R82, R120 ;  /* 0x00000052ec78723c */ /* 0x000ff60000081078 */
[----:B------:R-:W-:Y:S01]  /*91460*/  @!UPT UIADD3 URZ, URZ, URZ, URZ ;  /* 0x0000003f3f3ff290 */ /* 0x000fe2000fffe03f */
[----:B------:R-:W-:Y:S04]  /*91470*/  STL.64 [R1+0x220], R4 ;  /* 0x0002200401007387 */ /* 0x000fe80000100a00 */
[----:B------:R-:W-:Y:S04]  /*91480*/  STL.64 [R1+0x230], R124 ;  /* 0x0002307c01007387 */ /* 0x000fe80000100a00 */
[----:B------:R1:W-:Y:S01]  /*91490*/  STL.64 [R1+0x238], R126 ;  /* 0x0002387e01007387 */ /* 0x0003e20000100a00 */
[----:B------:R-:W-:-:S03]  /*914a0*/  IMAD.MOV.U32 R0, RZ, RZ, R7 ;  /* 0x000000ffff007224 */ /* 0x000fc600078e0007 */
[----:B------:R2:W-:Y:S01]  /*914b0*/  STL [R1+0x228], R6 ;  /* 0x0002280601007387 */ /* 0x0005e20000100800 */
[C---:B-1----:R-:W-:Y:S08]  /*914c0*/  HMMA.1688.F32.TF32 R124, R236.reuse, R78, R160 ;  /* 0x0000004eec7c723c */ /* 0x042ff000000810a0 */
[C---:B--2---:R-:W-:Y:S01]  /*914d0*/  HMMA.1688.F32.TF32 R4, R236.reuse, R86, R8 ;  /* 0x00000056ec04723c */ /* 0x044fe20000081008 */
[----:B------:R1:W-:Y:S04]  /*914e0*/  STL [R1+0x41e8], R0 ;  /* 0x0041e80001007387 */ /* 0x0003e80000100800 */
[----:B-1----:R-:W2:Y:S10]  /*914f0*/  LDL R0, [R1+0xb30] ;  /* 0x000b300001007983 */ /* 0x002eb40000100800 */
[----:B------:R-:W-:Y:S01]  /*91500*/  STL.64 [R1+0x210], R124 ;  /* 0x0002107c01007387 */ /* 0x000fe20000100a00 */
[----:B------:R-:W-:Y:S03]  /*91510*/  HMMA.1688.F32.TF32 R8, R236, R94, R108 ;  /* 0x0000005eec08723c */ /* 0x000fe6000008106c */
        /* <DEDUP_REMOVED lines=12> */
[----:B------:R1:W-:Y:S08]  /*915e0*/  STL.64 [R1+0x1d8], R10 ;  /* 0x0001d80a01007387 */ /* 0x0003f00000100a00 */
        /* <DEDUP_REMOVED lines=22> */
[----:B------:R1:W-:Y:S04]  /*91750*/  STL.64 [R1+0x150], R12 ;  /* 0x0001500c01007387 */ /* 0x0003e80000100a00 */
[----:B------:R3:W-:Y:S04]  /*91760*/  STL.64 [R1+0x158], R14 ;  /* 0x0001580e01007387 */ /* 0x0007e80000100a00 */
[----:B------:R-:W4:Y:S06]  /*91770*/  LDL.LU R244, [R1+0xbe0] ;  /* 0x000be00001f47983 */ /* 0x000f2c0000300800 */
[----:B------:R1:W-:Y:S04]  /*91780*/  STL.64 [R1+0x140], R8 ;  /* 0x0001400801007387 */ /* 0x0003e80000100a00 */
[----:B------:R1:W-:Y:S04]  /*91790*/  STL.64 [R1+0x148], R10 ;  /* 0x0001480a01007387 */ /* 0x0003e80000100a00 */
[----:B------:R-:W-:Y:S04]  /*917a0*/  STL.64 [R1+0x1520], R4 ;  /* 0x0015200401007387 */ /* 0x000fe80000100a00 */
[----:B------:R1:W-:Y:S04]  /*917b0*/  STL.64 [R1+0x1528], R6 ;  /* 0x0015280601007387 */ /* 0x0003e80000100a00 */
[----:B------:R-:W4:Y:S04]  /*917c0*/  LDL.LU R245, [R1+0xbe4] ;  /* 0x000be40001f57983 */ /* 0x000f280000300800 */
[----:B------:R-:W4:Y:S04]  /*917d0*/  LDL.LU R246, [R1+0xbe8] ;  /* 0x000be80001f67983 */ /* 0x000f280000300800 */
[----:B------:R-:W4:Y:S04]  /*917e0*/  LDL.LU R247, [R1+0xbec] ;  /* 0x000bec0001f77983 */ /* 0x000f280000300800 */
        /* <DEDUP_REMOVED lines=81> */
[----:B------:R-:W-:Y:S04]  /*91d00*/  STL.64 [R1+0x1508], R130 ;  /* 0x0015088201007387 */ /* 0x000fe80000100a00 */
[----:B------:R-:W-:Y:S04]  /*91d10*/  STL.64 [R1+0x14f0], R124 ;  /* 0x0014f07c01007387 */ /* 0x000fe80000100a00 */
[----:B------:R2:W-:Y:S10]  /*91d20*/  STL.64 [R1+0x14f8], R126 ;  /* 0x0014f87e01007387 */ /* 0x0005f40000100a00 */
[----:B------:R-:W-:Y:S01]  /*91d30*/  IMAD.MOV.U32 R41, RZ, RZ, R4 ;  /* 0x000000ffff297224 */ /* 0x000fe200078e0004 */
[----:B--2---:R-:W-:Y:S01]  /*91d40*/  HMMA.1688.F32.TF32 R124, R240, R90, R160 ;  /* 0x0000005af07c723c */ /* 0x004fe200000810a0 */
[----:B------:R-:W-:Y:S01]  /*91d50*/  IMAD.MOV.U32 R40, RZ, RZ, R5 ;  /* 0x000000ffff287224 */ /* 0x000fe200078e0005 */
[----:B------:R-:W-:Y:S01]  /*91d60*/  MOV R36, R7 ;  /* 0x0000000700247202 */ /* 0x000fe20000000f00 */
[----:B------:R-:W-:-:S05]  /*91d70*/  IMAD.MOV.U32 R37, RZ, RZ, R6 ;  /* 0x000000ffff257224 */ /* 0x000fca00078e0006 */
[----:B------:R-:W-:Y:S01]  /*91d80*/  HMMA.1688.F32.TF32 R4, R240, R94, R120 ;  /* 0x0000005ef004723c */ /* 0x000fe20000081078 */
[----:B------:R-:W-:Y:S04]  /*91d90*/  LDS R240, [R252+0x8e100] ;  /* 0x08e10000fcf07984 */ /* 0x000fe80000000800 */
[----:B------:R-:W-:Y:S03]  /*91da0*/  LDS R242, [R252+0x8f100] ;  /* 0x08f10000fcf27984 */ /* 0x000fe60000000800 */
[C---:B------:R-:W-:Y:S01]  /*91db0*/  HMMA.1688.F32.TF32 R120, R232.reuse, R34, R8 ;  /* 0x00000022e878723c */ /* 0x040fe20000081008 */
[----:B------:R-:W-:Y:S04]  /*91dc0*/  LDS R241, [R3+0x8e100] ;  /* 0x08e1000003f17984 */ /* 0x000fe80000000800 */
[----:B------:R-:W2:Y:S04]  /*91dd0*/  LDS R243, [R3+0x8f100] ;  /* 0x08f1000003f37984 */ /* 0x000ea80000000800 */
[----:B------:R-:W-:Y:S01]  /*91de0*/  STL.64 [R1+0x14d0], R124 ;  /* 0x0014d07c01007387 */ /* 0x000fe20000100a00 */
[C---:B------:R-:W-:Y:S03]  /*91df0*/  HMMA.1688.F32.TF32 R8, R232.reuse, R38, R112 ;  /* 0x00000026e808723c */ /* 0x040fe60000081070 */
[----:B------:R-:W-:Y:S04]  /*91e00*/  STL.64 [R1+0x14d8], R126 ;  /* 0x0014d87e01007387 */ /* 0x000fe80000100a00 */
[----:B------:R-:W-:Y:S04]  /*91e10*/  STL.64 [R1+0x320], R4 ;  /* 0x0003200401007387 */ /* 0x000fe80000100a00 */
[----:B------:R3:W-:Y:S02]  /*91e20*/  STL.64 [R1+0x328], R6 ;  /* 0x0003280601007387 */ /* 0x0007e40000100a00 */
[C---:B---3--:R-:W-:Y:S02]  /*91e30*/  HMMA.1688.F32.TF32 R4, R232.reuse, R42, R108 ;  /* 0x0000002ae804723c */ /* 0x048fe4000008106c */
[----:B------:R-:W-:Y:S04]  /*91e40*/  STL.64 [R1+0x14c0], R120 ;  /* 0x0014c07801007387 */ /* 0x000fe80000100a00 */
[----:B------:R-:W-:Y:S04]  /*91e50*/  STL.64 [R1+0x14c8], R122 ;  /* 0x0014c87a01007387 */ /* 0x000fe80000100a00 */
[----:B------:R-:W-:Y:S04]  /*91e60*/  STL.64 [R1+0x14b0], R8 ;  /* 0x0014b00801007387 */ /* 0x000fe80000100a00 */
[----:B------:R-:W-:Y:S09]  /*91e70*/  STL.64 [R1+0x14b8], R10 ;  /* 0x0014b80a01007387 */ /* 0x000ff20000100a00 */
[----:B------:R-:W-:Y:S04]  /*91e80*/  STL.64 [R1+0x14a0], R4 ;  /* 0x0014a00401007387 */ /* 0x000fe80000100a00 */
[----:B------:R3:W-:Y:S02]  /*91e90*/  STL.64 [R1+0x14a8], R6 ;  /* 0x0014a80601007387 */ /* 0x0007e40000100a00 */
[C---:B---3--:R-:W-:Y:S08]  /*91ea0*/  HMMA.1688.F32.TF32 R4, R232.reuse, R46, R104 ;  /* 0x0000002ee804723c */ /* 0x048ff00000081068 */
[C---:B------:R-:W-:Y:S11]  /*91eb0*/  HMMA.1688.F32.TF32 R8, R232.reuse, R50, R100 ;  /* 0x00000032e808723c */ /* 0x040ff60000081064 */
[----:B------:R-:W-:Y:S04]  /*91ec0*/  @!UPT UIADD3 URZ, URZ, URZ, URZ ;  /* 0x0000003f3f3ff290 */ /* 0x000fe8000fffe03f */
[----:B------:R-:W-:Y:S04]  /*91ed0*/  STL.64 [R1+0x1490], R4 ;  /* 0x0014900401007387 */ /* 0x000fe80000100a00 */
[----:B------:R3:W-:Y:S02]  /*91ee0*/  STL.64 [R1+0x1498], R6 ;  /* 0x0014980601007387 */ /* 0x0007e40000100a00 */
[C---:B---3--:R-:W-:Y:S02]  /*91ef0*/  HMMA.1688.F32.TF32 R4, R232.reuse, R54, R96 ;  /* 0x00000036e804723c */ /* 0x048fe40000081060 */
[----:B------:R-:W-:Y:S04]  /*91f00*/  STL.64 [R1+0x1480], R8 ;  /* 0x0014800801007387 */ /* 0x000fe80000100a00 */
[----:B------:R3:W-:Y:S02]  /*91f10*/  STL.64 [R1+0x1488], R10 ;  /* 0x0014880a01007387 */ /* 0x0007e40000100a00 */
[C---:B------:R-:W-:Y:S08]  /*91f20*/  HMMA.1688.F32.TF32 R28, R232.reuse, R58, R28 ;  /* 0x0000003ae81c723c */ /* 0x040ff0000008101c */
[C---:B---3--:R-:W-:Y:S07]  /*91f30*/  HMMA.1688.F32.TF32 R8, R232.reuse, R62, R24 ;  /* 0x0000003ee808723c */ /* 0x048fee0000081018 */
        /* <DEDUP_REMOVED lines=10> */
[C---:B------:R-:W-:Y:S08]  /*91fe0*/  HMMA.1688.F32.TF32 R12, R232.reuse, R74, R12 ;  /* 0x0000004ae80c723c */ /* 0x040ff0000008100c */
[C---:B------:R-:W-:Y:S07]  /*91ff0*/  HMMA.1688.F32.TF32 R8, R232.reuse, R78, R244 ;  /* 0x0000004ee808723c */ /* 0x040fee00000810f4 */
[----:B------:R-:W-:Y:S04]  /*92000*/  STL.64 [R1+0x1430], R4 ;  /* 0x0014300401007387 */ /* 0x000fe80000100a00 */
[----:B------:R3:W-:Y:S02]  /*92010*/  STL.64 [R1+0x1438], R6 ;  /* 0x0014380601007387 */ /* 0x0007e40000100a00 */
[C---:B---3--:R-:W-:Y:S02]  /*92020*/  HMMA.1688.F32.TF32 R4, R232.reuse, R82, R248 ;  /* 0x00000052e804723c */ /* 0x048fe400000810f8 */
[----:B------:R3:W-:Y:S04]  /*92030*/  STL.64 [R1+0x700], R12 ;  /* 0x0007000c01007387 */ /* 0x0007e80000100a00 */
[----:B------:R4:W-:Y:S04]  /*92040*/  STL.64 [R1+0x708], R14 ;  /* 0x0007080e01007387 */ /* 0x0009e80000100a00 */
[----:B------:R-:W2:Y:S04]  /*92050*/  LDL.LU R244, [R1+0xeb0] ;  /* 0x000eb00001f47983 */ /* 0x000ea80000300800 */
[----:B------:R-:W-:Y:S04]  /*92060*/  STL.64 [R1+0x6f0], R8 ;  /* 0x0006f00801007387 */ /* 0x000fe80000100a00 */
[----:B------:R-:W-:Y:S05]  /*92070*/  STL.64 [R1+0x6f8], R10 ;  /* 0x0006f80a01007387 */ /* 0x000fea0000100a00 */
        /* <DEDUP_REMOVED lines=103> */
[----:B----4-:R-:W-:Y:S01]  /*926f0*/  HMMA.1688.F32.TF32 R4, R232, R94, R4 ;  /* 0x0000005ee804723c */ /* 0x010fe20000081004 */
[----:B------:R-:W-:Y:S04]  /*92700*/  LDS R232, [R0+0x8e100] ;  /* 0x08e1000000e87984 */ /* 0x000fe80000000800 */
[----:B------:R-:W-:Y:S10]  /*92710*/  LDS R234, [R0+0x8f100] ;  /* 0x08f1000000ea7984 */ /* 0x000ff40000000800 */
        /* <DEDUP_REMOVED lines=10> */
[C---:B------:R-:W-:Y:S07]  /*927c0*/  HMMA.1688.F32.TF32 R136, R236.reuse, R42, R136 ;  /* 0x0000002aec88723c */ /* 0x040fee0000081088 */
[----:B------:R-:W-:Y:S01]  /*927d0*/  STL.64 [R1+0x520], R140 ;  /* 0x0005208c01007387 */ /* 0x000fe20000100a00 */
[C---:B------:R-:W-:Y:S03]  /*927e0*/  HMMA.1688.F32.TF32 R132, R236.reuse, R46, R132 ;  /* 0x0000002eec84723c */ /* 0x040fe60000081084 */
[----:B------:R-:W-:Y:S04]  /*927f0*/  STL.64 [R1+0x528], R142 ;  /* 0x0005288e01007387 */ /* 0x000fe80000100a00 */
[----:B------:R-:W-:Y:S04]  /*92800*/  STL.64 [R1+0x530], R4 ;  /* 0x0005300401007387 */ /* 0x000fe80000100a00 */
[----:B------:R2:W-:Y:S02]  /*92810*/  STL.64 [R1+0x538], R6 ;  /* 0x0005380601007387 */ /* 0x0005e40000100a00 */
[C---:B--2---:R-:W-:Y:S02]  /*92820*/  HMMA.1688.F32.TF32 R4, R236.reuse, R50, R128 ;  /* 0x00000032ec04723c */ /* 0x044fe40000081080 */
[----:B------:R-:W-:Y:S04]  /*92830*/  STL.64 [R1+0x540], R136 ;  /* 0x0005408801007387 */ /* 0x000fe80000100a00 */
[----:B------:R-:W-:Y:S02]  /*92840*/  STL.64 [R1+0x548], R138 ;  /* 0x0005488a01007387 */ /* 0x000fe40000100a00 */
[----:B------:R-:W-:Y:S02]  /*92850*/  HMMA.1688.F32.TF32 R128, R236, R54, R124 ;  /* 0x00000036ec80723c */ /* 0x000fe4000008107c */
[----:B------:R-:W-:Y:S04]  /*92860*/  STL.64 [R1+0x550], R132 ;  /* 0x0005508401007387 */ /* 0x000fe80000100a00 */
[----:B------:R-:W-:Y:S09]  /*92870*/  STL.64 [R1+0x558], R134 ;  /* 0x0005588601007387 */ /* 0x000ff20000100a00 */
[----:B------:R2:W-:Y:S01]  /*92880*/  STL.64 [R1+0x560], R4 ;  /* 0x0005600401007387 */ /* 0x0005e20000100a00 */
[----:B------:R-:W-:-:S02]  /*92890*/  IMAD.MOV.U32 R33, RZ, RZ, R6 ;  /* 0x000000ffff217224 */ /* 0x000fc400078e0006 */
[----:B------:R-:W-:Y:S02]  /*928a0*/  IMAD.MOV.U32 R32, RZ, RZ, R7 ;  /* 0x000000ffff207224 */ /* 0x000fe400078e0007 */
[C---:B--2---:R-:W-:Y:S03]  /*928b0*/  HMMA.1688.F32.TF32 R4, R236.reuse, R58, R156 ;  /* 0x0000003aec04723c */ /* 0x044fe6000008109c */
[----:B------:R-:W-:Y:S04]  /*928c0*/  STL.64 [R1+0x570], R128 ;  /* 0x0005708001007387 */ /* 0x000fe80000100a00 */
[----:B------:R-:W-:Y:S01]  /*928d0*/  STL.64 [R1+0x578], R130 ;  /* 0x0005788201007387 */ /* 0x000fe20000100a00 */
        /* <DEDUP_REMOVED lines=24> */
[----:B------:R-:W-:Y:S03]  /*92a60*/  STL.64 [R1+0x5f8], R102 ;  /* 0x0005f86601007387 */ /* 0x000fe60000100a00 */
[C---:B------:R-:W-:Y:S07]  /*92a70*/  HMMA.1688.F32.TF32 R24, R240.reuse, R34, R24 ;  /* 0x00000022f018723c */ /* 0x040fee0000081018 */
[----:B------:R-:W-:Y:S04]  /*92a80*/  STL.64 [R1+0x610], R8 ;  /* 0x0006100801007387 */ /* 0x000fe80000100a00 */
[----:B------:R2:W-:Y:S01]  /*92a90*/  STL.64 [R1+0x618], R10 ;  /* 0x0006180a01007387 */ /* 0x0005e20000100a00 */
[C---:B------:R-:W-:Y:S03]  /*92aa0*/  HMMA.1688.F32.TF32 R12, R240.reuse, R46, R12 ;  /* 0x0000002ef00c723c */ /* 0x040fe6000008100c */
[----:B------:R-:W-:Y:S04]  /*92ab0*/  LDS R236, [R0+0x8e180] ;  /* 0x08e1800000ec7984 */ /* 0x000fe80000000800 */
[----:B------:R-:W-:Y:S01]  /*92ac0*/  LDS R238, [R0+0x8f180] ;  /* 0x08f1800000ee7984 */ /* 0x000fe20000000800 */
[C---:B--2---:R-:W-:Y:S03]  /*92ad0*/  HMMA.1688.F32.TF32 R8, R240.reuse, R38, R20 ;  /* 0x00000026f008723c */ /* 0x044fe60000081014 */
[----:B------:R-:W-:Y:S04]  /*92ae0*/  STL.64 [R1+0x600], R4 ;  /* 0x0006000401007387 */ /* 0x000fe80000100a00 */
[----:B------:R2:W-:Y:S04]  /*92af0*/  STL.64 [R1+0x608], R6 ;  /* 0x0006080601007387 */ /* 0x0005e80000100a00 */
[----:B------:R-:W-:Y:S04]  /*92b00*/  LDS R237, [R119+0x8e180] ;  /* 0x08e1800077ed7984 */ /* 0x000fe80000000800 */
[----:B------:R-:W-:Y:S01]  /*92b10*/  LDS R239, [R119+0x8f180] ;  /* 0x08f1800077ef7984 */ /* 0x000fe20000000800 */
[C---:B--2---:R-:W-:Y:S03]  /*92b20*/  HMMA.1688.F32.TF32 R4, R240.reuse, R42, R16 ;  /* 0x0000002af004723c */ /* 0x044fe60000081010 */
[----:B------:R-:W-:Y:S04]  /*92b30*/  STL.64 [R1+0x620], R24 ;  /* 0x0006201801007387 */ /* 0x000fe80000100a00 */
[----:B------:R-:W-:Y:S04]  /*92b40*/  STL.64 [R1+0x628], R26 ;  /* 0x0006281a01007387 */ /* 0x000fe80000100a00 */
[----:B------:R-:W-:Y:S04]  /*92b50*/  STL.64 [R1+0x630], R8 ;  /* 0x0006300801007387 */ /* 0x000fe80000100a00 */
[----:B------:R2:W-:Y:S08]  /*92b60*/  STL.64 [R1+0x638], R10 ;  /* 0x0006380a01007387 */ /* 0x0005f00000100a00 */
[----:B------:R-:W-:Y:S01]  /*92b70*/  STL.64 [R1+0x640], R4 ;  /* 0x0006400401007387 */ /* 0x000fe20000100a00 */
[C---:B--2---:R-:W-:Y:S03]  /*92b80*/  HMMA.1688.F32.TF32 R8, R240.reuse, R50, R244 ;  /* 0x00000032f008723c */ /* 0x044fe600000810f4 */
[----:B------:R2:W-:Y:S05]  /*92b90*/  STL.64 [R1+0x648], R6 ;  /* 0x0006480601007387 */ /* 0x0005ea0000100a00 */
[----:B--2---:R-:W-:Y:S01]  /*92ba0*/  HMMA.1688.F32.TF32 R4, R240, R54, R248 ;  /* 0x00000036f004723c */ /* 0x004fe200000810f8 */
[----:B------:R2:W-:Y:S04]  /*92bb0*/  STL.64 [R1+0x650], R12 ;  /* 0x0006500c01007387 */ /* 0x0005e80000100a00 */
[----:B------:R3:W-:Y:S04]  /*92bc0*/  STL.64 [R1+0x658], R14 ;  /* 0x0006580e01007387 */ /* 0x0007e80000100a00 */
        /* <DEDUP_REMOVED lines=96> */
[-C--:B--2---:R-:W-:Y:S08]  /*931d0*/  HMMA.1688.F32.TF32 R28, R232, R58.reuse, R28 ;  /* 0x0000003ae81c723c */ /* 0x084ff0000008101c */
[C---:B---3--:R-:W-:Y:S08]  /*931e0*/  HMMA.1688.F32.TF32 R4, R240.reuse, R58, R4 ;  /* 0x0000003af004723c */ /* 0x048ff00000081004 */
[C---:B------:R-:W-:Y:S08]  /*931f0*/  HMMA.1688.F32.TF32 R144, R240.reuse, R62, R220 ;  /* 0x0000003ef090723c */ /* 0x040ff000000810dc */
[C---:B----4-:R-:W-:Y:S07]  /*93200*/  HMMA.1688.F32.TF32 R140, R240.reuse, R66, R216 ;  /* 0x00000042f08c723c */ /* 0x050fee00000810d8 */
        /* <DEDUP_REMOVED lines=26> */
[C---:B------:R-:W-:Y:S02]  /*933b0*/  HMMA.1688.F32.TF32 R8, R232.reuse, R38, R112 ;  /* 0x00000026e808723c */ /* 0x040fe40000081070 */
[----:B------:R-:W-:Y:S04]  /*933c0*/  LDS R240, [R252+0x8e180] ;  /* 0x08e18000fcf07984 */ /* 0x000fe80000000800 */
[----:B------:R-:W-:Y:S04]  /*933d0*/  LDS R242, [R252+0x8f180] ;  /* 0x08f18000fcf27984 */ /* 0x000fe80000000800 */
[----:B------:R-:W-:Y:S04]  /*933e0*/  STL.64 [R1+0xef0], R4 ;  /* 0x000ef00401007387 */ /* 0x000fe80000100a00 */
[----:B------:R1:W-:Y:S01]  /*933f0*/  STL.64 [R1+0xef8], R6 ;  /* 0x000ef80601007387 */ /* 0x0003e20000100a00 */
[C---:B------:R-:W-:Y:S03]  /*93400*/  HMMA.1688.F32.TF32 R12, R232.reuse, R74, R12 ;  /* 0x0000004ae80c723c */ /* 0x040fe6000008100c */
[----:B------:R-:W-:Y:S04]  /*93410*/  LDS R241, [R3+0x8e180] ;  /* 0x08e1800003f17984 */ /* 0x000fe80000000800 */
[----:B------:R-:W2:Y:S01]  /*93420*/  LDS R243, [R3+0x8f180] ;  /* 0x08f1800003f37984 */ /* 0x000ea20000000800 */
[C---:B-1----:R-:W-:Y:S03]  /*93430*/  HMMA.1688.F32.TF32 R4, R232.reuse, R42, R108 ;  /* 0x0000002ae804723c */ /* 0x042fe6000008106c */
[----:B------:R-:W-:Y:S04]  /*93440*/  STL.64 [R1+0x13c0], R120 ;  /* 0x0013c07801007387 */ /* 0x000fe80000100a00 */
[----:B------:R-:W-:Y:S04]  /*93450*/  STL.64 [R1+0x13c8], R122 ;  /* 0x0013c87a01007387 */ /* 0x000fe80000100a00 */
[----:B------:R-:W-:Y:S04]  /*93460*/  STL.64 [R1+0x13b0], R8 ;  /* 0x0013b00801007387 */ /* 0x000fe80000100a00 */
[----:B------:R-:W-:Y:S08]  /*93470*/  STL.64 [R1+0x13b8], R10 ;  /* 0x0013b80a01007387 */ /* 0x000ff00000100a00 */
        /* <DEDUP_REMOVED lines=21> */
[C---:B-1----:R-:W-:Y:S08]  /*935d0*/  HMMA.1688.F32.TF32 R4, R232.reuse, R70, R16 ;  /* 0x00000046e804723c */ /* 0x042ff00000081010 */
[C---:B------:R-:W-:Y:S11]  /*935e0*/  HMMA.1688.F32.TF32 R8, R232.reuse, R78, R244 ;  /* 0x0000004ee808723c */ /* 0x040ff600000810f4 */
[----:B------:R-:W-:Y:S04]  /*935f0*/  @!UPT UIADD3 URZ, URZ, URZ, URZ ;  /* 0x0000003f3f3ff290 */ /* 0x000fe8000fffe03f */
[----:B------:R-:W-:Y:S04]  /*93600*/  STL.64 [R1+0x1330], R4 ;  /* 0x0013300401007387 */ /* 0x000fe80000100a00 */
[----:B------:R1:W-:Y:S02]  /*93610*/  STL.64 [R1+0x1338], R6 ;  /* 0x0013380601007387 */ /* 0x0003e40000100a00 */
[----:B-1----:R-:W-:Y:S02]  /*93620*/  HMMA.1688.F32.TF32 R4, R232, R82, R248 ;  /* 0x00000052e804723c */ /* 0x002fe400000810f8 */
[----:B------:R1:W-:Y:S04]  /*93630*/  STL.64 [R1+0x1320], R12 ;  /* 0x0013200c01007387 */ /* 0x0003e80000100a00 */
[----:B------:R3:W-:Y:S04]  /*93640*/  STL.64 [R1+0x1328], R14 ;  /* 0x0013280e01007387 */ /* 0x0007e80000100a00 */
[----:B------:R-:W4:Y:S04]  /*93650*/  LDL.LU R244, [R1+0x9b0] ;  /* 0x0009b00001f47983 */ /* 0x000f280000300800 */
[----:B------:R-:W-:Y:S04]  /*93660*/  STL.64 [R1+0x1310], R8 ;  /* 0x0013100801007387 */ /* 0x000fe80000100a00 */
[----:B------:R-:W-:Y:S05]  /*93670*/  STL.64 [R1+0x1318], R10 ;  /* 0x0013180a01007387 */ /* 0x000fea0000100a00 */
[----:B------:R1:W-:Y:S04]  /*93680*/  STL.64 [R1+0x1300], R4 ;  /* 0x0013000401007387 */ /* 0x0003e80000100a00 */
[----:B------:R1:W-:Y:S04]  /*93690*/  STL.64 [R1+0x1308], R6 ;  /* 0x0013080601007387 */ /* 0x0003e80000100a00 */
[----:B------:R-:W4:Y:S04]  /*936a0*/  LDL.LU R245, [R1+0x9b4] ;  /* 0x0009b40001f57983 */ /* 0x000f280000300800 */
[----:B------:R-:W4:Y:S04]  /*936b0*/  LDL.LU R246, [R1+0x9b8] ;  /* 0x0009b80001f67983 */ /* 0x000f280000300800 */
[----:B------:R-:W4:Y:S04]  /*936c0*/  LDL.LU R247, [R1+0x9bc] ;  /* 0x0009bc0001f77983 */ /* 0x000f280000300800 */
[----:B-1----:R-:W2:Y:S04]  /*936d0*/  LDL.LU R12, [R1+0x9c0] ;  /* 0x0009c000010c7983 */ /* 0x002ea80000300800 */
[----:B------:R-:W2:Y:S04]  /*936e0*/  LDL.LU R13, [R1+0x9c4] ;  /* 0x0009c400010d7983 */ /* 0x000ea80000300800 */
[----:B---3--:R-:W3:Y:S04]  /*936f0*/  LDL.LU R14, [R1+0x9c8] ;  /* 0x0009c800010e7983 */ /* 0x008ee80000300800 */
        /* <DEDUP_REMOVED lines=103> */
[C---:B------:R-:W-:Y:S08]  /*93d70*/  HMMA.1688.F32.TF32 R112, R240.reuse, R82, R112 ;  /* 0x00000052f070723c */ /* 0x040ff00000081070 */
[C---:B----4-:R-:W-:Y:S08]  /*93d80*/  HMMA.1688.F32.TF32 R132, R240.reuse, R54, R132 ;  /* 0x00000036f084723c */ /* 0x050ff00000081084 */
[C---:B------:R-:W-:Y:S08]  /*93d90*/  HMMA.1688.F32.TF32 R136, R240.reuse, R50, R136 ;  /* 0x00000032f088723c */ /* 0x040ff00000081088 */
[C---:B------:R-:W-:Y:S08]  /*93da0*/  HMMA.1688.F32.TF32 R220, R240.reuse, R42, R220 ;  /* 0x0000002af0dc723c */ /* 0x040ff000000810dc */
[----:B------:R-:W-:Y:S08]  /*93db0*/  HMMA.1688.F32.TF32 R4, R240, R38, R4 ;  /* 0x00000026f004723c */ /* 0x000ff00000081004 */
[C---:B------:R-:W-:Y:S08]  /*93dc0*/  HMMA.1688.F32.TF32 R148, R232.reuse, R90, R148 ;  /* 0x0000005ae894723c */ /* 0x040ff00000081094 */
[C---:B------:R-:W-:Y:S08]  /*93dd0*/  HMMA.1688.F32.TF32 R152, R232.reuse, R86, R152 ;  /* 0x00000056e898723c */ /* 0x040ff00000081098 */
[----:B------:R-:W-:Y:S08]  /*93de0*/  HMMA.1688.F32.TF32 R232, R232, R94, R144 ;  /* 0x0000005ee8e8723c */ /* 0x000ff00000081090 */
[C---:B------:R-:W-:Y:S07]  /*93df0*/  HMMA.1688.F32.TF32 R140, R240.reuse, R34, R140 ;  /* 0x00000022f08c723c */ /* 0x040fee000008108c */
[----:B------:R-:W-:Y:S04]  /*93e00*/  STL.64 [R1+0x12f0], R152 ;  /* 0x0012f09801007387 */ /* 0x000fe80000100a00 */
[----:B------:R1:W-:Y:S01]  /*93e10*/  STL.64 [R1+0x12f8], R154 ;  /* 0x0012f89a01007387 */ /* 0x0003e20000100a00 */
[C---:B------:R-:W-:Y:S03]  /*93e20*/  HMMA.1688.F32.TF32 R216, R240.reuse, R46, R216 ;  /* 0x0000002ef0d8723c */ /* 0x040fe600000810d8 */
[----:B-1----:R-:W2:Y:S04]  /*93e30*/  LDL.LU.64 R154, [R1+0x43f0] ;  /* 0x0043f000019a7983 */ /* 0x002ea80000300a00 */
[----:B------:R-:W2:Y:S04]  /*93e40*/  LDL.LU.64 R152, [R1+0x43e8] ;  /* 0x0043e80001987983 */ /* 0x000ea80000300a00 */
[----:B------:R-:W-:Y:S04]  /*93e50*/  STL.64 [R1+0x12e0], R148 ;  /* 0x0012e09401007387 */ /* 0x000fe80000100a00 */
[----:B------:R1:W-:Y:S04]  /*93e60*/  STL.64 [R1+0x12e8], R150 ;  /* 0x0012e89601007387 */ /* 0x0003e80000100a00 */
[----:B-1----:R-:W3:Y:S04]  /*93e70*/  LDL.LU.64 R150, [R1+0x43e0] ;  /* 0x0043e00001967983 */ /* 0x002ee80000300a00 */
[----:B------:R-:W3:Y:S04]  /*93e80*/  LDL.LU.64 R148, [R1+0x43d8] ;  /* 0x0043d80001947983 */ /* 0x000ee80000300a00 */
[----:B------:R-:W4:Y:S04]  /*93e90*/  LDL.LU.64 R146, [R1+0x43d0] ;  /* 0x0043d00001927983 */ /* 0x000f280000300a00 */
[----:B------:R-:W4:Y:S04]  /*93ea0*/  LDL.LU.64 R144, [R1+0x43c8] ;  /* 0x0043c80001907983 */ /* 0x000f280000300a00 */
[----:B------:R-:W-:Y:S04]  /*93eb0*/  STL.64 [R1+0xed0], R232 ;  /* 0x000ed0e801007387 */ /* 0x000fe80000100a00 */
[----:B------:R-:W-:Y:S04]  /*93ec0*/  STL.64 [R1+0xed8], R234 ;  /* 0x000ed8ea01007387 */ /* 0x000fe80000100a00 */
        /* <DEDUP_REMOVED lines=70> */
[----:B------:R-:W-:Y:S04]  /*94330*/  STL.64 [R1+0xdb8], R18 ;  /* 0x000db81201007387 */ /* 0x000fe80000100a00 */
[----:B------:R-:W2:Y:S04]  /*94340*/  LDL.LU R244, [R1+0x750] ;  /* 0x0007500001f47983 */ /* 0x000ea80000300800 */
[----:B------:R1:W-:Y:S04]  /*94350*/  STL.64 [R1+0xda0], R12 ;  /* 0x000da00c01007387 */ /* 0x0003e80000100a00 */
[----:B------:R1:W-:Y:S05]  /*94360*/  STL.64 [R1+0xda8], R14 ;  /* 0x000da80e01007387 */ /* 0x0003ea0000100a00 */
[----:B------:R1:W-:Y:S04]  /*94370*/  STL.64 [R1+0xd90], R8 ;  /* 0x000d900801007387 */ /* 0x0003e80000100a00 */
[----:B------:R1:W-:Y:S04]  /*94380*/  STL.64 [R1+0xd98], R10 ;  /* 0x000d980a01007387 */ /* 0x0003e80000100a00 */
        /* <DEDUP_REMOVED lines=84> */
[C---:B---3--:R-:W-:Y:S08]  /*948d0*/  HMMA.1688.F32.TF32 R124, R236.reuse, R82, R124 ;  /* 0x00000052ec7c723c */ /* 0x048ff0000008107c */
[C---:B----4-:R-:W-:Y:S08]  /*948e0*/  HMMA.1688.F32.TF32 R128, R236.reuse, R78, R128 ;  /* 0x0000004eec80723c */ /* 0x050ff00000081080 */
[C---:B------:R-:W-:Y:S08]  /*948f0*/  HMMA.1688.F32.TF32 R136, R236.reuse, R70, R136 ;  /* 0x00000046ec88723c */ /* 0x040ff00000081088 */
[C---:B------:R-:W-:Y:S08]  /*94900*/  HMMA.1688.F32.TF32 R240, R236.reuse, R66, R240 ;  /* 0x00000042ecf0723c */ /* 0x040ff000000810f0 */
[C---:B------:R-:W-:Y:S11]  /*94910*/  HMMA.1688.F32.TF32 R132, R236.reuse, R74, R132 ;  /* 0x0000004aec84723c */ /* 0x040ff60000081084 */
[----:B------:R-:W-:Y:S04]  /*94920*/  @!UPT UIADD3 URZ, URZ, URZ, URZ ;  /* 0x0000003f3f3ff290 */ /* 0x000fe8000fffe03f */
        /* <DEDUP_REMOVED lines=14> */
[----:B-1----:R-:W-:Y:S03]  /*94a10*/  HMMA.1688.F32.TF32 R124, R236, R94, R120 ;  /* 0x0000005eec7c723c */ /* 0x002fe60000081078 */
[----:B------:R-:W-:Y:S04]  /*94a20*/  LDS R241, [R119+0x8e200] ;  /* 0x08e2000077f17984 */ /* 0x000fe80000000800 */
[----:B------:R-:W1:Y:S01]  /*94a30*/  LDS R243, [R119+0x8f200] ;  /* 0x08f2000077f37984 */ /* 0x000e620000000800 */
[C---:B------:R-:W-:Y:S03]  /*94a40*/  HMMA.1688.F32.TF32 R120, R232.reuse, R34, R8 ;  /* 0x00000022e878723c */ /* 0x040fe60000081008 */
[----:B------:R-:W-:Y:S04]  /*94a50*/  STL.64 [R1+0x1290], R132 ;  /* 0x0012908401007387 */ /* 0x000fe80000100a00 */
[----:B------:R-:W-:Y:S01]  /*94a60*/  LDS R236, [R252+0x8e280] ;  /* 0x08e28000fcec7984 */ /* 0x000fe20000000800 */
        /* <DEDUP_REMOVED lines=16> */
[----:B------:R-:W2:Y:S11]  /*94b70*/  LDS R239, [R3+0x8f280] ;  /* 0x08f2800003ef7984 */ /* 0x000eb60000000800 */
[----:B------:R-:W-:Y:S09]  /*94b80*/  @!UPT UIADD3 URZ, URZ, URZ, URZ ;  /* 0x0000003f3f3ff290 */ /* 0x000ff2000fffe03f */
[----:B------:R-:W-:Y:S04]  /*94b90*/  STL.64 [R1+0x1240], R8 ;  /* 0x0012400801007387 */ /* 0x000fe80000100a00 */
[----:B------:R3:W-:Y:S02]  /*94ba0*/  STL.64 [R1+0x1248], R10 ;  /* 0x0012480a01007387 */ /* 0x0007e40000100a00 */
[C---:B---3--:R-:W-:Y:S02]  /*94bb0*/  HMMA.1688.F32.TF32 R8, R232.reuse, R54, R96 ;  /* 0x00000036e808723c */ /* 0x048fe40000081060 */
[----:B------:R-:W-:Y:S04]  /*94bc0*/  STL.64 [R1+0x1230], R100 ;  /* 0x0012306401007387 */ /* 0x000fe80000100a00 */
[----:B------:R-:W-:Y:S02]  /*94bd0*/  STL.64 [R1+0x1238], R102 ;  /* 0x0012386601007387 */ /* 0x000fe40000100a00 */
[C---:B------:R-:W-:Y:S08]  /*94be0*/  HMMA.1688.F32.TF32 R28, R232.reuse, R58, R28 ;  /* 0x0000003ae81c723c */ /* 0x040ff0000008101c */
[----:B------:R-:W-:Y:S07]  /*94bf0*/  HMMA.1688.F32.TF32 R24, R232, R62, R24 ;  /* 0x0000003ee818723c */ /* 0x000fee0000081018 */
[----:B------:R3:W-:Y:S01]  /*94c00*/  STL.64 [R1+0x1220], R8 ;  /* 0x0012200801007387 */ /* 0x0007e20000100a00 */
[----:B------:R-:W-:-:S02]  /*94c10*/  IMAD.MOV.U32 R45, RZ, RZ, R10 ;  /* 0x000000ffff2d7224 */ /* 0x000fc400078e000a */
[----:B------:R-:W-:Y:S02]  /*94c20*/  IMAD.MOV.U32 R44, RZ, RZ, R11 ;  /* 0x000000ffff2c7224 */ /* 0x000fe400078e000b */
[C---:B---3--:R-:W-:Y:S03]  /*94c30*/  HMMA.1688.F32.TF32 R8, R232.reuse, R66, R20 ;  /* 0x00000042e808723c */ /* 0x048fe60000081014 */
[----:B------:R-:W-:Y:S04]  /*94c40*/  STL.64 [R1+0x1210], R28 ;  /* 0x0012101c01007387 */ /* 0x000fe80000100a00 */
[----:B------:R-:W-:Y:S04]  /*94c50*/  STL.64 [R1+0x1218], R30 ;  /* 0x0012181e01007387 */ /* 0x000fe80000100a00 */
[----:B------:R-:W-:Y:S04]  /*94c60*/  STL.64 [R1+0x1200], R24 ;  /* 0x0012001801007387 */ /* 0x000fe80000100a00 */
[----:B------:R-:W-:Y:S08]  /*94c70*/  STL.64 [R1+0x1208], R26 ;  /* 0x0012081a01007387 */ /* 0x000ff00000100a00 */
        /* <DEDUP_REMOVED lines=10> */
[----:B---3--:R-:W3:Y:S04]  /*94d20*/  LDL.LU R12, [R1+0x460] ;  /* 0x00046000010c7983 */ /* 0x008ee80000300800 */
[----:B------:R1:W-:Y:S04]  /*94d30*/  STL.64 [R1+0x11c0], R16 ;  /* 0x0011c01001007387 */ /* 0x0003e80000100a00 */
[----:B------:R1:W-:Y:S05]  /*94d40*/  STL.64 [R1+0x11c8], R18 ;  /* 0x0011c81201007387 */ /* 0x0003ea0000100a00 */
[----:B------:R1:W-:Y:S04]  /*94d50*/  STL.64 [R1+0x11b0], R8 ;  /* 0x0011b00801007387 */ /* 0x0003e80000100a00 */
[----:B------:R1:W-:Y:S04]  /*94d60*/  STL.64 [R1+0x11b8], R10 ;  /* 0x0011b80a01007387 */ /* 0x0003e80000100a00 */
[----:B------:R-:W3:Y:S04]  /*94d70*/  LDL.LU R13, [R1+0x464] ;  /* 0x00046400010d7983 */ /* 0x000ee80000300800 */
[----:B----4-:R-:W3:Y:S04]  /*94d80*/  LDL.LU R14, [R1+0x468] ;  /* 0x00046800010e7983 */ /* 0x010ee80000300800 */
[----:B------:R-:W3:Y:S04]  /*94d90*/  LDL.LU R15, [R1+0x46c] ;  /* 0x00046c00010f7983 */ /* 0x000ee80000300800 */
        /* <DEDUP_REMOVED lines=53> */
[----:B------:R-:W2:Y:S11]  /*950f0*/  LDL.LU R248, [R1+0x440] ;  /* 0x0004400001f87983 */ /* 0x000eb60000300800 */
[----:B------:R-:W-:Y:S09]  /*95100*/  @!UPT UIADD3 URZ, URZ, URZ, URZ ;  /* 0x0000003f3f3ff290 */ /* 0x000ff2000fffe03f */
[----:B------:R-:W-:Y:S04]  /*95110*/  STL.64 [R1+0x11a0], R124 ;  /* 0x0011a07c01007387 */ /* 0x000fe80000100a00 */
[----:B------:R-:W-:Y:S04]  /*95120*/  STL.64 [R1+0x11a8], R126 ;  /* 0x0011a87e01007387 */ /* 0x000fe80000100a00 */
[----:B------:R-:W2:Y:S04]  /*95130*/  LDL.LU R249, [R1+0x444] ;  /* 0x0004440001f97983 */ /* 0x000ea80000300800 */
[----:B------:R-:W2:Y:S04]  /*95140*/  LDL.LU R250, [R1+0x448] ;  /* 0x0004480001fa7983 */ /* 0x000ea80000300800 */
[----:B------:R-:W2:Y:S01]  /*95150*/  LDL.LU R251, [R1+0x44c] ;  /* 0x00044c0001fb7983 */ /* 0x000ea20000300800 */
[C---:B---3--:R-:W-:Y:S08]  /*95160*/  HMMA.1688.F32.TF32 R120, R232.reuse, R90, R120 ;  /* 0x0000005ae878723c */ /* 0x048ff00000081078 */
[----:B------:R-:W-:Y:S01]  /*95170*/  HMMA.1688.F32.TF32 R8, R232, R94, R8 ;  /* 0x0000005ee808723c */ /* 0x000fe20000081008 */
[----:B------:R-:W-:Y:S04]  /*95180*/  LDS R233, [R119+0x8e280] ;  /* 0x08e2800077e97984 */ /* 0x000fe80000000800 */
[----:B------:R-:W-:Y:S03]  /*95190*/  LDS R235, [R119+0x8f280] ;  /* 0x08f2800077eb7984 */ /* 0x000fe60000000800 */
[C---:B----4-:R-:W-:Y:S01]  /*951a0*/  HMMA.1688.F32.TF32 R112, R240.reuse, R34, R112 ;  /* 0x00000022f070723c */ /* 0x050fe20000081070 */
[----:B------:R-:W-:Y:S04]  /*951b0*/  LDS R232, [R0+0x8e280] ;  /* 0x08e2800000e87984 */ /* 0x000fe80000000800 */
[----:B------:R-:W1:Y:S04]  /*951c0*/  LDS R234, [R0+0x8f280] ;  /* 0x08f2800000ea7984 */ /* 0x000e680000000800 */
[----:B------:R-:W-:Y:S04]  /*951d0*/  STL.64 [R1+0x1190], R120 ;  /* 0x0011907801007387 */ /* 0x000fe80000100a00 */
[----:B------:R-:W-:Y:S04]  /*951e0*/  STL.64 [R1+0x1198], R122 ;  /* 0x0011987a01007387 */ /* 0x000fe80000100a00 */
[----:B------:R-:W-:Y:S04]  /*951f0*/  STL.64 [R1+0xd60], R8 ;  /* 0x000d600801007387 */ /* 0x000fe80000100a00 */
[----:B------:R3:W-:Y:S02]  /*95200*/  STL.64 [R1+0xd68], R10 ;  /* 0x000d680a01007387 */ /* 0x0007e40000100a00 */
[C---:B---3--:R-:W-:Y:S11]  /*95210*/  HMMA.1688.F32.TF32 R8, R240.reuse, R42, R104 ;  /* 0x0000002af008723c */ /* 0x048ff60000081068 */
        /* <DEDUP_REMOVED lines=9> */
[----:B------:R-:W-:Y:S01]  /*952b0*/  IMAD.MOV.U32 R53, RZ, RZ, R8 ;  /* 0x000000ffff357224 */ /* 0x000fe200078e0008 */
[----:B------:R-:W-:Y:S01]  /*952c0*/  MOV R48, R11 ;  /* 0x0000000b00307202 */ /* 0x000fe20000000f00 */
[----:B------:R-:W-:Y:S02]  /*952d0*/  IMAD.MOV.U32 R52, RZ, RZ, R9 ;  /* 0x000000ffff347224 */ /* 0x000fe400078e0009 */
[----:B------:R-:W-:Y:S02]  /*952e0*/  IMAD.MOV.U32 R49, RZ, RZ, R10 ;  /* 0x000000ffff317224 */ /* 0x000fe400078e000a */
[C---:B------:R-:W-:Y:S01]  /*952f0*/  HMMA.1688.F32.TF32 R8, R240.reuse, R50, R96 ;  /* 0x00000032f008723c */ /* 0x040fe20000081060 */
[----:B------:R-:W-:Y:S04]  /*95300*/  STL.64 [R1+0xd50], R112 ;  /* 0x000d507001007387 */ /* 0x000fe80000100a00 */
[----:B------:R-:W-:Y:S03]  /*95310*/  STL.64 [R1+0xd58], R114 ;  /* 0x000d587201007387 */ /* 0x000fe60000100a00 */
[C---:B------:R-:W-:Y:S01]  /*95320*/  HMMA.1688.F32.TF32 R28, R240.reuse, R54, R28 ;  /* 0x00000036f01c723c */ /* 0x040fe2000008101c */
[----:B------:R-:W-:Y:S04]  /*95330*/  STL.64 [R1+0xd40], R108 ;  /* 0x000d406c01007387 */ /* 0x000fe80000100a00 */
[----:B------:R-:W-:Y:S03]  /*95340*/  STL.64 [R1+0xd48], R110 ;  /* 0x000d486e01007387 */ /* 0x000fe60000100a00 */
[C---:B------:R-:W-:Y:S01]  /*95350*/  HMMA.1688.F32.TF32 R24, R240.reuse, R58, R24 ;  /* 0x0000003af018723c */ /* 0x040fe20000081018 */
[----:B------:R-:W-:Y:S06]  /*95360*/  STL [R1+0x41c0], R61 ;  /* 0x0041c03d01007387 */ /* 0x000fec0000100800 */
[----:B------:R-:W-:Y:S04]  /*95370*/  STL.64 [R1+0xd10], R8 ;  /* 0x000d100801007387 */ /* 0x000fe80000100a00 */
[----:B------:R3:W-:Y:S02]  /*95380*/  STL.64 [R1+0xd18], R10 ;  /* 0x000d180a01007387 */ /* 0x0007e40000100a00 */
[C---:B---3--:R-:W-:Y:S02]  /*95390*/  HMMA.1688.F32.TF32 R8, R240.reuse, R62, R20 ;  /* 0x0000003ef008723c */ /* 0x048fe40000081014 */
[----:B------:R-:W-:Y:S06]  /*953a0*/  STL.64 [R1+0xd00], R28 ;  /* 0x000d001c01007387 */ /* 0x000fec0000100a00 */
[C---:B------:R-:W-:Y:S01]  /*953b0*/  HMMA.1688.F32.TF32 R16, R240.reuse, R66, R16 ;  /* 0x00000042f010723c */ /* 0x040fe20000081010 */
[----:B------:R-:W-:Y:S04]  /*953c0*/  STL.64 [R1+0xd08], R30 ;  /* 0x000d081e01007387 */ /* 0x000fe80000100a00 */
[----:B------:R-:W-:Y:S03]  /*953d0*/  STL.64 [R1+0xcf0], R24 ;  /* 0x000cf01801007387 */ /* 0x000fe60000100a00 */
[C---:B------:R-:W-:Y:S01]  /*953e0*/  HMMA.1688.F32.TF32 R12, R240.reuse, R70, R12 ;  /* 0x00000046f00c723c */ /* 0x040fe2000008100c */
[----:B------:R-:W-:Y:S06]  /*953f0*/  STL.64 [R1+0xcf8], R26 ;  /* 0x000cf81a01007387 */ /* 0x000fec0000100a00 */
[----:B------:R-:W-:Y:S04]  /*95400*/  STL.64 [R1+0xce0], R8 ;  /* 0x000ce00801007387 */ /* 0x000fe80000100a00 */
[----:B------:R3:W-:Y:S02]  /*95410*/  STL.64 [R1+0xce8], R10 ;  /* 0x000ce80a01007387 */ /* 0x0007e40000100a00 */
[----:B---3--:R-:W-:Y:S02]  /*95420*/  HMMA.1688.F32.TF32 R8, R240, R74, R244 ;  /* 0x0000004af008723c */ /* 0x008fe400000810f4 */
[----:B------:R3:W-:Y:S04]  /*95430*/  STL.64 [R1+0xcd0], R16 ;  /* 0x000cd01001007387 */ /* 0x0007e80000100a00 */
[----:B------:R4:W-:Y:S04]  /*95440*/  STL.64 [R1+0xcd8], R18 ;  /* 0x000cd81201007387 */ /* 0x0009e80000100a00 */
[----:B------:R1:W-:Y:S04]  /*95450*/  STL.64 [R1+0xcc0], R12 ;  /* 0x000cc00c01007387 */ /* 0x0003e80000100a00 */
[----:B------:R1:W-:Y:S04]  /*95460*/  STL.64 [R1+0xcc8], R14 ;  /* 0x000cc80e01007387 */ /* 0x0003e80000100a00 */
[----:B---3--:R-:W3:Y:S04]  /*95470*/  LDL.LU R16, [R1+0x2e0] ;  /* 0x0002e00001107983 */ /* 0x008ee80000300800 */
[----:B------:R-:W3:Y:S04]  /*95480*/  LDL.LU R17, [R1+0x2e4] ;  /* 0x0002e40001117983 */ /* 0x000ee80000300800 */
[----:B----4-:R-:W3:Y:S01]  /*95490*/  LDL.LU R18, [R1+0x2e8] ;  /* 0x0002e80001127983 */ /* 0x010ee20000300800 */
[----:B------:R-:W-:-:S03]  /*954a0*/  IMAD.MOV.U32 R93, RZ, RZ, R8 ;  /* 0x000000ffff5d7224 */ /* 0x000fc600078e0008 */
[----:B------:R-:W3:Y:S01]  /*954b0*/  LDL.LU R19, [R1+0x2ec] ;  /* 0x0002ec0001137983 */ /* 0x000ee20000300800 */
[----:B------:R-:W-:-:S03]  /*954c0*/  IMAD.MOV.U32 R92, RZ, RZ, R9 ;  /* 0x000000ffff5c7224 */ /* 0x000fc600078e0009 */
[----:B------:R-:W4:Y:S01]  /*954d0*/  LDL.LU R20, [R1+0x2f0] ;  /* 0x0002f00001147983 */ /* 0x000f220000300800 */
[----:B------:R-:W-:Y:S02]  /*954e0*/  IMAD.MOV.U32 R89, RZ, RZ, R10 ;  /* 0x000000ffff597224 */ /* 0x000fe400078e000a */
[----:B------:R-:W-:Y:S01]  /*954f0*/  IMAD.MOV.U32 R88, RZ, RZ, R11 ;  /* 0x000000ffff587224 */ /* 0x000fe200078e000b */
        /* <DEDUP_REMOVED lines=28> */
[----:B------:R-:W-:Y:S01]  /*956c0*/  MOV R84, R9 ;  /* 0x0000000900547202 */ /* 0x000fe20000000f00 */
[----:B------:R-:W-:Y:S02]  /*956d0*/  IMAD.MOV.U32 R81, RZ, RZ, R10 ;  /* 0x000000ffff517224 */ /* 0x000fe400078e000a */
[----:B------:R-:W2:Y:S01]  /*956e0*/  LDL.LU R119, [R1+0x38c] ;  /* 0x00038c0001777983 */ /* 0x000ea20000300800 */
        /* <DEDUP_REMOVED lines=49> */
[----:B-1----:R-:W4:Y:S04]  /*95a00*/  LDL.LU R12, [R1] ;  /* 0x00000000010c7983 */ /* 0x002f280000300800 */
[----:B------:R-:W4:Y:S04]  /*95a10*/  LDL.LU R13, [R1+0x4] ;  /* 0x00000400010d7983 */ /* 0x000f280000300800 */
[----:B------:R-:W4:Y:S04]  /*95a20*/  LDL.LU R14, [R1+0x8] ;  /* 0x00000800010e7983 */ /* 0x000f280000300800 */
[----:B------:R-:W4:Y:S01]  /*95a30*/  LDL.LU R15, [R1+0xc] ;  /* 0x00000c00010f7983 */ /* 0x000f220000300800 */
[C---:B--2---:R-:W-:Y:S08]  /*95a40*/  HMMA.1688.F32.TF32 R136, R240.reuse, R82, R136 ;  /* 0x00000052f088723c */ /* 0x044ff00000081088 */
[----:B---3--:R-:W-:Y:S11]  /*95a50*/  HMMA.1688.F32.TF32 R132, R240, R86, R132 ;  /* 0x00000056f084723c */ /* 0x008ff60000081084 */
[----:B------:R-:W-:Y:S05]  /*95a60*/  @!UPT UIADD3 URZ, URZ, URZ, URZ ;  /* 0x0000003f3f3ff290 */ /* 0x000fea000fffe03f */
[----:B------:R-:W-:Y:S01]  /*95a70*/  IMAD.MOV.U32 R73, RZ, RZ, R138 ;  /* 0x000000ffff497224 */ /* 0x000fe200078e008a */
[----:B------:R-:W-:Y:S01]  /*95a80*/  MOV R72, R139 ;  /* 0x0000008b00487202 */ /* 0x000fe20000000f00 */
[----:B------:R-:W-:Y:S01]  /*95a90*/  IMAD.MOV.U32 R77, RZ, RZ, R136 ;  /* 0x000000ffff4d7224 */ /* 0x000fe200078e0088 */
[----:B------:R-:W2:Y:S01]  /*95aa0*/  LDL.LU.64 R138, [R1+0x4380] ;  /* 0x00438000018a7983 */ /* 0x000ea20000300a00 */
[----:B------:R-:W-:-:S03]  /*95ab0*/  IMAD.MOV.U32 R76, RZ, RZ, R137 ;  /* 0x000000ffff4c7224 */ /* 0x000fc600078e0089 */
[----:B------:R-:W2:Y:S01]  /*95ac0*/  LDL.LU.64 R136, [R1+0x4378] ;  /* 0x0043780001887983 */ /* 0x000ea20000300a00 */
[C---:B----4-:R-:W-:Y:S08]  /*95ad0*/  HMMA.1688.F32.TF32 R128, R240.reuse, R90, R128 ;  /* 0x0000005af080723c */ /* 0x050ff00000081080 */
[----:B------:R-:W-:Y:S01]  /*95ae0*/  HMMA.1688.F32.TF32 R240, R240, R94, R124 ;  /* 0x0000005ef0f0723c */ /* 0x000fe2000008107c */
[----:B------:R-:W-:-:S02]  /*95af0*/  IMAD.MOV.U32 R65, RZ, RZ, R134 ;  /* 0x000000ffff417224 */ /* 0x000fc400078e0086 */
[----:B------:R-:W-:Y:S02]  /*95b00*/  IMAD.MOV.U32 R64, RZ, RZ, R135 ;  /* 0x000000ffff407224 */ /* 0x000fe400078e0087 */
[----:B------:R-:W-:Y:S01]  /*95b10*/  IMAD.MOV.U32 R69, RZ, RZ, R132 ;  /* 0x000000ffff457224 */ /* 0x000fe200078e0084 */
[----:B------:R-:W3:Y:S01]  /*95b20*/  LDL.LU.64 R134, [R1+0x4370] ;  /* 0x0043700001867983 */ /* 0x000ee20000300a00 */
[----:B------:R-:W-:-:S03]  /*95b30*/  IMAD.MOV.U32 R68, RZ, RZ, R133 ;  /* 0x000000ffff447224 */ /* 0x000fc600078e0085 */
[----:B------:R-:W3:Y:S05]  /*95b40*/  LDL.LU.64 R132, [R1+0x4368] ;  /* 0x0043680001847983 */ /* 0x000eea0000300a00 */
[----:B------:R-:W-:Y:S04]  /*95b50*/  STL.64 [R1+0xc70], R128 ;  /* 0x000c708001007387 */ /* 0x000fe80000100a00 */
[----:B------:R1:W-:Y:S04]  /*95b60*/  STL.64 [R1+0xc78], R130 ;  /* 0x000c788201007387 */ /* 0x0003e80000100a00 */
[----:B-1----:R-:W4:Y:S04]  /*95b70*/  LDL.LU.64 R130, [R1+0x4360] ;  /* 0x0043600001827983 */ /* 0x002f280000300a00 */
[----:B------:R-:W4:Y:S04]  /*95b80*/  LDL.LU.64 R128, [R1+0x4358] ;  /* 0x0043580001807983 */ /* 0x000f280000300a00 */
        /* <DEDUP_REMOVED lines=15> */
[----:B------:R-:W3:Y:S04]  /*95c80*/  LDL R61, [R1+0xb34] ;  /* 0x000b3400013d7983 */ /* 0x000ee80000100800 */
        /* <DEDUP_REMOVED lines=44> */
[----:B-1----:R-:W-:Y:S02]  /*95f50*/  HMMA.1688.F32.TF32 R8, R236, R94, R20 ;  /* 0x0000005eec08723c */ /* 0x002fe40000081014 */
        /* <DEDUP_REMOVED lines=8> */
[----:B------:R-:W-:Y:S04]  /*95fe0*/  LDS R237, [R3+0x8e300] ;  /* 0x08e3000003ed7984 */ /* 0x000fe80000000800 */
[----:B------:R-:W1:Y:S01]  /*95ff0*/  LDS R239, [R3+0x8f300] ;  /* 0x08f3000003ef7984 */ /* 0x000e620000000800 */
[----:B---3--:R-:W-:Y:S03]  /*96000*/  HMMA.1688.F32.TF32 R8, R232, R42, R248 ;  /* 0x0000002ae808723c */ /* 0x008fe600000810f8 */
[----:B------:R-:W-:Y:S04]  /*96010*/  STL.64 [R1+0x1120], R16 ;  /* 0x0011201001007387 */ /* 0x000fe80000100a00 */
[----:B------:R-:W-:Y:S01]  /*96020*/  STL.64 [R1+0x1128], R18 ;  /* 0x0011281201007387 */ /* 0x000fe20000100a00 */
[----:B------:R-:W-:-:S03]  /*96030*/  IMAD.MOV.U32 R248, RZ, RZ, R247 ;  /* 0x000000fffff87224 */ /* 0x000fc600078e00f7 */
[----:B------:R2:W-:Y:S01]  /*96040*/  STL.64 [R1+0x1110], R12 ;  /* 0x0011100c01007387 */ /* 0x0005e20000100a00 */
[----:B------:R-:W-:-:S03]  /*96050*/  MOV R249, R245 ;  /* 0x000000f500f97202 */ /* 0x000fc60000000f00 */
[----:B------:R3:W-:Y:S04]  /*96060*/  STL.64 [R1+0x1118], R14 ;  /* 0x0011180e01007387 */ /* 0x0007e80000100a00 */
[----:B------:R-:W3:Y:S04]  /*96070*/  LDL.LU R247, [R1+0x4324] ;  /* 0x0043240001f77983 */ /* 0x000ee80000300800 */
[----:B------:R1:W-:Y:S04]  /*96080*/  STL.64 [R1+0x1100], R8 ;  /* 0x0011000801007387 */ /* 0x0003e80000100a00 */
[----:B------:R1:W-:Y:S04]  /*96090*/  STL.64 [R1+0x1108], R10 ;  /* 0x0011080a01007387 */ /* 0x0003e80000100a00 */
[----:B------:R-:W4:Y:S01]  /*960a0*/  LDL.LU R245, [R1+0x4320] ;  /* 0x0043200001f57983 */ /* 0x000f220000300800 */
[----:B------:R-:W-:-:S02]  /*960b0*/  IMAD.MOV.U32 R250, RZ, RZ, R246 ;  /* 0x000000fffffa7224 */ /* 0x000fc400078e00f6 */
[----:B------:R-:W-:Y:S01]  /*960c0*/  IMAD.MOV.U32 R251, RZ, RZ, R244 ;  /* 0x000000fffffb7224 */ /* 0x000fe200078e00f4 */
[----:B------:R-:W4:Y:S04]  /*960d0*/  LDL.LU R246, [R1+0x431c] ;  /* 0x00431c0001f67983 */ /* 0x000f280000300800 */
[----:B------:R-:W4:Y:S04]  /*960e0*/  LDL.LU R244, [R1+0x4318] ;  /* 0x0043180001f47983 */ /* 0x000f280000300800 */
[----:B--2---:R-:W2:Y:S04]  /*960f0*/  LDL.LU R12, [R1+0xf0] ;  /* 0x0000f000010c7983 */ /* 0x004ea80000300800 */
[----:B------:R-:W2:Y:S01]  /*96100*/  LDL.LU R13, [R1+0xf4] ;  /* 0x0000f400010d7983 */ /* 0x000ea20000300800 */
[----:B---3--:R-:W-:-:S03]  /*96110*/  IMAD.MOV.U32 R14, RZ, RZ, R247 ;  /* 0x000000ffff0e7224 */ /* 0x008fc600078e00f7 */
[----:B------:R-:W3:Y:S01]  /*96120*/  LDL.LU R247, [R1+0x4314] ;  /* 0x0043140001f77983 */ /* 0x000ee20000300800 */
[----:B----4-:R-:W-:-:S03]  /*96130*/  IMAD.MOV.U32 R15, RZ, RZ, R245 ;  /* 0x000000ffff0f7224 */ /* 0x010fc600078e00f5 */
[----:B------:R-:W4:Y:S01]  /*96140*/  LDL.LU R245, [R1+0x4310] ;  /* 0x0043100001f57983 */ /* 0x000f220000300800 */
[----:B------:R-:W-:-:S03]  /*96150*/  MOV R19, R246 ;  /* 0x000000f600137202 */ /* 0x000fc60000000f00 */
[----:B------:R-:W2:Y:S01]  /*96160*/  LDL.LU R16, [R1+0x100] ;  /* 0x0001000001107983 */ /* 0x000ea20000300800 */
[----:B------:R-:W-:-:S03]  /*96170*/  IMAD.MOV.U32 R18, RZ, RZ, R244 ;  /* 0x000000ffff127224 */ /* 0x000fc600078e00f4 */
[----:B------:R-:W2:Y:S04]  /*96180*/  LDL.LU R17, [R1+0x104] ;  /* 0x0001040001117983 */ /* 0x000ea80000300800 */
[----:B------:R-:W2:Y:S04]  /*96190*/  LDL.LU R244, [R1+0x430c] ;  /* 0x00430c0001f47983 */ /* 0x000ea80000300800 */
[----:B------:R-:W2:Y:S01]  /*961a0*/  LDL.LU R246, [R1+0x4308] ;  /* 0x0043080001f67983 */ /* 0x000ea20000300800 */
[----:B---3--:R-:W-:-:S03]  /*961b0*/  IMAD.MOV.U32 R20, RZ, RZ, R247 ;  /* 0x000000ffff147224 */ /* 0x008fc600078e00f7 */
[----:B------:R-:W3:Y:S01]  /*961c0*/  LDL.LU R247, [R1+0x4304] ;  /* 0x0043040001f77983 */ /* 0x000ee20000300800 */
[----:B----4-:R-:W-:-:S03]  /*961d0*/  IMAD.MOV.U32 R21, RZ, RZ, R245 ;  /* 0x000000ffff157224 */ /* 0x010fc600078e00f5 */
[----:B------:R-:W4:Y:S04]  /*961e0*/  LDL.LU R245, [R1+0x4300] ;  /* 0x0043000001f57983 */ /* 0x000f280000300800 */
[----:B------:R-:W4:Y:S04]  /*961f0*/  LDL.LU R22, [R1+0x118] ;  /* 0x0001180001167983 */ /* 0x000f280000300800 */
[----:B------:R-:W4:Y:S01]  /*96200*/  LDL.LU R23, [R1+0x11c] ;  /* 0x00011c0001177983 */ /* 0x000f220000300800 */
[----:B--2---:R-:W-:-:S03]  /*96210*/  IMAD.MOV.U32 R96, RZ, RZ, R244 ;  /* 0x000000ffff607224 */ /* 0x004fc600078e00f4 */
[----:B------:R-:W2:Y:S01]  /*96220*/  LDL.LU R244, [R1+0x42fc] ;  /* 0x0042fc0001f47983 */ /* 0x000ea20000300800 */
[----:B------:R-:W-:-:S03]  /*96230*/  IMAD.MOV.U32 R97, RZ, RZ, R246 ;  /* 0x000000ffff617224 */ /* 0x000fc600078e00f6 */
[----:B------:R-:W2:Y:S01]  /*96240*/  LDL.LU R246, [R1+0x42f8] ;  /* 0x0042f80001f67983 */ /* 0x000ea20000300800 */
[----:B---3--:R-:W-:-:S03]  /*96250*/  IMAD.MOV.U32 R98, RZ, RZ, R247 ;  /* 0x000000ffff627224 */ /* 0x008fc600078e00f7 */
[----:B------:R-:W3:Y:S01]  /*96260*/  LDL.LU R247, [R1+0x42f4] ;  /* 0x0042f40001f77983 */ /* 0x000ee20000300800 */
[----:B----4-:R-:W-:-:S03]  /*96270*/  MOV R99, R245 ;  /* 0x000000f500637202 */ /* 0x010fc60000000f00 */
[----:B------:R-:W4:Y:S04]  /*96280*/  LDL.LU R245, [R1+0x42f0] ;  /* 0x0042f00001f57983 */ /* 0x000f280000300800 */
[----:B------:R-:W4:Y:S04]  /*96290*/  LDL.LU R100, [R1+0x70] ;  /* 0x0000700001647983 */ /* 0x000f280000300800 */
[----:B------:R-:W4:Y:S04]  /*962a0*/  LDL.LU R101, [R1+0x74] ;  /* 0x0000740001657983 */ /* 0x000f280000300800 */
[----:B------:R-:W4:Y:S04]  /*962b0*/  LDL.LU R102, [R1+0x78] ;  /* 0x0000780001667983 */ /* 0x000f280000300800 */
[----:B------:R-:W4:Y:S01]  /*962c0*/  LDL.LU R103, [R1+0x7c] ;  /* 0x00007c0001677983 */ /* 0x000f220000300800 */
[----:B--2---:R-:W-:-:S03]  /*962d0*/  IMAD.MOV.U32 R111, RZ, RZ, R244 ;  /* 0x000000ffff6f7224 */ /* 0x004fc600078e00f4 */
[----:B------:R-:W2:Y:S04]  /*962e0*/  LDL.LU R240, [R1+0x10] ;  /* 0x0000100001f07983 */ /* 0x000ea80000300800 */
[----:B------:R-:W2:Y:S01]  /*962f0*/  LDL.LU R241, [R1+0x14] ;  /* 0x0000140001f17983 */ /* 0x000ea20000300800 */
[----:B------:R-:W-:-:S03]  /*96300*/  IMAD.MOV.U32 R109, RZ, RZ, R246 ;  /* 0x000000ffff6d7224 */ /* 0x000fc600078e00f6 */
[----:B------:R-:W2:Y:S04]  /*96310*/  LDL.LU R242, [R1+0x18] ;  /* 0x0000180001f27983 */ /* 0x000ea80000300800 */
[----:B------:R-:W2:Y:S04]  /*96320*/  LDL.LU R243, [R1+0x1c] ;  /* 0x00001c0001f37983 */ /* 0x000ea80000300800 */
[----:B------:R-:W2:Y:S01]  /*96330*/  LDL.LU R244, [R1+0x20] ;  /* 0x0000200001f47983 */ /* 0x000ea20000300800 */
[----:B---3--:R-:W-:Y:S02]  /*96340*/  IMAD.MOV.U32 R108, RZ, RZ, R247 ;  /* 0x000000ffff6c7224 */ /* 0x008fe400078e00f7 */
[----:B----4-:R-:W-:-:S02]  /*96350*/  IMAD.MOV.U32 R110, RZ, RZ, R245 ;  /* 0x000000ffff6e7224 */ /* 0x010fc400078e00f5 */
        /* <DEDUP_REMOVED lines=85> */
[----:B------:R1:W-:Y:S01]  /*968b0*/  STL.64 [R1+0x1098], R10 ;  /* 0x0010980a01007387 */ /* 0x0003e20000100a00 */
[C---:B------:R-:W-:Y:S03]  /*968c0*/  HMMA.1688.F32.TF32 R248, R236.reuse, R58, R248 ;  /* 0x0000003aecf8723c */ /* 0x040fe600000810f8 */
        /* <DEDUP_REMOVED lines=52> */
[----:B-1----:R-:W4:Y:S01]  /*96c10*/  LDL.LU.64 R14, [R1+0x41f8] ;  /* 0x0041f800010e7983 */ /* 0x002f220000300a00 */
[----:B------:R-:W4:Y:S01]  /*96c20*/  LDL.LU.64 R12, [R1+0x41f0] ;  /* 0x0041f000010c7983 */ /* 0x000f220000300a00 */
[C---:B--2---:R-:W-:Y:S11]  /*96c30*/  HMMA.1688.F32.TF32 R244, R236.reuse, R54, R244 ;  /* 0x00000036ecf4723c */ /* 0x044ff600000810f4 */
[----:B------:R-:W-:Y:S11]  /*96c40*/  @!UPT UIADD3 URZ, URZ, URZ, URZ ;  /* 0x0000003f3f3ff290 */ /* 0x000ff6000fffe03f */
[----:B------:R-:W-:Y:S01]  /*96c50*/  @!UPT UIADD3 URZ, URZ, URZ, URZ ;  /* 0x0000003f3f3ff290 */ /* 0x000fe2000fffe03f */
[----:B------:R-:W-:Y:S01]  /*96c60*/  STL.64 [R1+0x830], R244 ;  /* 0x000830f401007387 */ /* 0x000fe20000100a00 */
[----:B------:R4:W-:Y:S02]  /*96c70*/  STL.64 [R1+0x838], R246 ;  /* 0x000838f601007387 */ /* 0x0009e40000100a00 */
[----:B------:R-:W-:Y:S02]  /*96c80*/  STL.64 [R1+0x840], R248 ;  /* 0x000840f801007387 */ /* 0x000fe40000100a00 */
[----:B------:R-:W-:Y:S01]  /*96c90*/  STL.64 [R1+0x848], R250 ;  /* 0x000848fa01007387 */ /* 0x000fe20000100a00 */
[C---:B---3--:R-:W-:Y:S08]  /*96ca0*/  HMMA.1688.F32.TF32 R16, R236.reuse, R66, R16 ;  /* 0x00000042ec10723c */ /* 0x048ff00000081010 */
[C---:B----4-:R-:W-:Y:S08]  /*96cb0*/  HMMA.1688.F32.TF32 R244, R236.reuse, R62, R12 ;  /* 0x0000003eecf4723c */ /* 0x050ff0000008100c */
[C---:B------:R-:W-:Y:S08]  /*96cc0*/  HMMA.1688.F32.TF32 R12, R236.reuse, R70, R20 ;  /* 0x00000046ec0c723c */ /* 0x040ff00000081014 */
[C---:B------:R-:W-:Y:S07]  /*96cd0*/  HMMA.1688.F32.TF32 R20, R236.reuse, R74, R24 ;  /* 0x0000004aec14723c */ /* 0x040fee0000081018 */
[----:B------:R-:W-:Y:S01]  /*96ce0*/  STL.64 [R1+0x850], R244 ;  /* 0x000850f401007387 */ /* 0x000fe20000100a00 */
[----:B------:R-:W-:Y:S02]  /*96cf0*/  STL.64 [R1+0x858], R246 ;  /* 0x000858f601007387 */ /* 0x000fe40000100a00 */
[----:B------:R-:W-:Y:S02]  /*96d00*/  STL.64 [R1+0x860], R16 ;  /* 0x0008601001007387 */ /* 0x000fe40000100a00 */
[----:B------:R1:W-:Y:S03]  /*96d10*/  STL.64 [R1+0x868], R18 ;  /* 0x0008681201007387 */ /* 0x0003e60000100a00 */
[----:B------:R-:W-:Y:S01]  /*96d20*/  STL.64 [R1+0x870], R12 ;  /* 0x0008700c01007387 */ /* 0x000fe20000100a00 */
[----:B------:R2:W-:Y:S01]  /*96d30*/  STL.64 [R1+0x878], R14 ;  /* 0x0008780e01007387 */ /* 0x0005e20000100a00 */
[C---:B-1----:R-:W-:Y:S08]  /*96d40*/  HMMA.1688.F32.TF32 R16, R236.reuse, R78, R28 ;  /* 0x0000004eec10723c */ /* 0x042ff0000008101c */
[----:B--2---:R-:W-:Y:S01]  /*96d50*/  HMMA.1688.F32.TF32 R12, R236, R82, R96 ;  /* 0x00000052ec0c723c */ /* 0x004fe20000081060 */
[----:B------:R-:W-:Y:S01]  /*96d60*/  STL.64 [R1+0x880], R20 ;  /* 0x0008801401007387 */ /* 0x000fe20000100a00 */
[----:B------:R1:W-:Y:S03]  /*96d70*/  STL.64 [R1+0x888], R22 ;  /* 0x0008881601007387 */ /* 0x0003e60000100a00 */
[----:B------:R-:W-:Y:S04]  /*96d80*/  LDS R96, [R0+0x90000] ;  /* 0x0900000000607984 */ /* 0x000fe80000000800 */
[----:B------:R-:W-:Y:S01]  /*96d90*/  LDS R98, [R0+0x91000] ;  /* 0x0910000000627984 */ /* 0x000fe20000000800 */
[----:B------:R-:W-:-:S03]  /*96da0*/  IMAD.MOV.U32 R251, RZ, RZ, R2 ;  /* 0x000000fffffb7224 */ /* 0x000fc600078e0002 */
[----:B------:R-:W-:Y:S04]  /*96db0*/  LDS R97, [R61+0x90000] ;  /* 0x090000003d617984 */ /* 0x000fe80000000800 */
[----:B------:R-:W-:Y:S01]  /*96dc0*/  LDS R99, [R61+0x91000] ;  /* 0x091000003d637984 */ /* 0x000fe20000000800 */
[C---:B-1----:R-:W-:Y:S03]  /*96dd0*/  HMMA.1688.F32.TF32 R20, R236.reuse, R86, R100 ;  /* 0x00000056ec14723c */ /* 0x042fe60000081064 */
[----:B------:R-:W-:Y:S04]  /*96de0*/  LDS R100, [R0+0x8e380] ;  /* 0x08e3800000647984 */ /* 0x000fe80000000800 */
[----:B------:R-:W-:Y:S04]  /*96df0*/  LDS R102, [R0+0x8f380] ;  /* 0x08f3800000667984 */ /* 0x000fe80000000800 */
[----:B------:R-:W-:Y:S04]  /*96e00*/  LDS R101, [R61+0x8e380] ;  /* 0x08e380003d657984 */ /* 0x000fe80000000800 */
[----:B------:R-:W1:Y:S04]  /*96e10*/  LDS R103, [R61+0x8f380] ;  /* 0x08f380003d677984 */ /* 0x000e680000000800 */
[----:B------:R-:W-:Y:S01]  /*96e20*/  STL.64 [R1+0x890], R16 ;  /* 0x0008901001007387 */ /* 0x000fe20000100a00 */
[----:B------:R2:W-:Y:S02]  /*96e30*/  STL.64 [R1+0x898], R18 ;  /* 0x0008981201007387 */ /* 0x0005e40000100a00 */
[----:B------:R-:W-:Y:S02]  /*96e40*/  STL.64 [R1+0x8a0], R12 ;  /* 0x0008a00c01007387 */ /* 0x000fe40000100a00 */
[----:B------:R3:W-:Y:S01]  /*96e50*/  STL.64 [R1+0x8a8], R14 ;  /* 0x0008a80e01007387 */ /* 0x0007e20000100a00 */
[C---:B--2---:R-:W-:Y:S08]  /*96e60*/  HMMA.1688.F32.TF32 R16, R236.reuse, R90, R104 ;  /* 0x0000005aec10723c */ /* 0x044ff00000081068 */
[----:B---3--:R-:W-:Y:S01]  /*96e70*/  HMMA.1688.F32.TF32 R12, R236, R94, R108 ;  /* 0x0000005eec0c723c */ /* 0x008fe2000008106c */
[----:B------:R-:W-:Y:S01]  /*96e80*/  STL.64 [R1+0x8b0], R20 ;  /* 0x0008b01401007387 */ /* 0x000fe20000100a00 */
[----:B------:R2:W-:Y:S03]  /*96e90*/  STL.64 [R1+0x8b8], R22 ;  /* 0x0008b81601007387 */ /* 0x0005e60000100a00 */
[----:B------:R-:W-:Y:S04]  /*96ea0*/  LDS R104, [R252+0x90000] ;  /* 0x09000000fc687984 */ /* 0x000fe80000000800 */
[----:B------:R-:W-:Y:S04]  /*96eb0*/  LDS R106, [R252+0x91000] ;  /* 0x09100000fc6a7984 */ /* 0x000fe80000000800 */
[----:B------:R-:W-:Y:S04]  /*96ec0*/  LDS R105, [R3+0x90000] ;  /* 0x0900000003697984 */ /* 0x000fe80000000800 */
[----:B------:R-:W-:Y:S01]  /*96ed0*/  LDS R107, [R3+0x91000] ;  /* 0x09100000036b7984 */ /* 0x000fe20000000800 */
[C---:B--2---:R-:W-:Y:S03]  /*96ee0*/  HMMA.1688.F32.TF32 R20, R240.reuse, R34, R112 ;  /* 0x00000022f014723c */ /* 0x044fe60000081070 */
[----:B------:R-:W-:Y:S01]  /*96ef0*/  STL.64 [R1+0x8d0], R16 ;  /* 0x0008d01001007387 */ /* 0x000fe20000100a00 */
[----:B------:R2:W-:Y:S02]  /*96f00*/  STL.64 [R1+0x8d8], R18 ;  /* 0x0008d81201007387 */ /* 0x0005e40000100a00 */
[----:B------:R-:W-:Y:S02]  /*96f10*/  STL.64 [R1+0x8c0], R12 ;  /* 0x0008c00c01007387 */ /* 0x000fe40000100a00 */
[----:B------:R3:W-:Y:S01]  /*96f20*/  STL.64 [R1+0x8c8], R14 ;  /* 0x0008c80e01007387 */ /* 0x0007e20000100a00 */
[C---:B--2---:R-:W-:Y:S08]  /*96f30*/  HMMA.1688.F32.TF32 R16, R240.reuse, R38, R116 ;  /* 0x00000026f010723c */ /* 0x044ff00000081074 */
[C---:B---3--:R-:W-:Y:S08]  /*96f40*/  HMMA.1688.F32.TF32 R12, R240.reuse, R42, R8 ;  /* 0x0000002af00c723c */ /* 0x048ff00000081008 */
[C---:B------:R-:W-:Y:S01]  /*96f50*/  HMMA.1688.F32.TF32 R8, R240.reuse, R46, R120 ;  /* 0x0000002ef008723c */ /* 0x040fe20000081078 */
[----:B------:R-:W-:Y:S01]  /*96f60*/  STL.64 [R1+0x8f0], R20 ;  /* 0x0008f01401007387 */ /* 0x000fe20000100a00 */
[----:B------:R-:W-:Y:S05]  /*96f70*/  STL.64 [R1+0x8f8], R22 ;  /* 0x0008f81601007387 */ /* 0x000fea0000100a00 */
[----:B------:R-:W-:Y:S01]  /*96f80*/  STL.64 [R1+0x910], R16 ;  /* 0x0009101001007387 */ /* 0x000fe20000100a00 */
[----:B------:R2:W-:Y:S07]  /*96f90*/  STL.64 [R1+0x918], R18 ;  /* 0x0009181201007387 */ /* 0x0005ee0000100a00 */
[----:B------:R-:W-:Y:S02]  /*96fa0*/  STL.64 [R1+0x940], R12 ;  /* 0x0009400c01007387 */ /* 0x000fe40000100a00 */
[----:B------:R3:W-:Y:S06]  /*96fb0*/  STL.64 [R1+0x948], R14 ;  /* 0x0009480e01007387 */ /* 0x0007ec0000100a00 */
[----:B------:R-:W-:Y:S01]  /*96fc0*/  STL.64 [R1+0x990], R8 ;  /* 0x0009900801007387 */ /* 0x000fe20000100a00 */
[----:B------:R4:W-:Y:S01]  /*96fd0*/  STL.64 [R1+0x998], R10 ;  /* 0x0009980a01007387 */ /* 0x0009e20000100a00 */
[C---:B--2---:R-:W-:Y:S08]  /*96fe0*/  HMMA.1688.F32.TF32 R16, R240.reuse, R50, R160 ;  /* 0x00000032f010723c */ /* 0x044ff000000810a0 */
[C---:B---3--:R-:W-:Y:S08]  /*96ff0*/  HMMA.1688.F32.TF32 R12, R240.reuse, R54, R156 ;  /* 0x00000036f00c723c */ /* 0x048ff0000008109c */
[C---:B----4-:R-:W-:Y:S07]  /*97000*/  HMMA.1688.F32.TF32 R8, R240.reuse, R58, R124 ;  /* 0x0000003af008723c */ /* 0x050fee000008107c */
        /* <DEDUP_REMOVED lines=17> */
[C---:B----4-:R-:W-:Y:S08]  /*97120*/  HMMA.1688.F32.TF32 R8, R240.reuse, R82, R4 ;  /* 0x00000052f008723c */ /* 0x050ff00000081004 */
[C---:B------:R-:W-:Y:S01]  /*97130*/  HMMA.1688.F32.TF32 R4, R240.reuse, R86, R140 ;  /* 0x00000056f004723c */ /* 0x040fe2000008108c */
[----:B------:R-:W-:Y:S01]  /*97140*/  STL.64 [R1+0x1020], R16 ;  /* 0x0010201001007387 */ /* 0x000fe20000100a00 */
[----:B------:R-:W-:Y:S05]  /*97150*/  STL.64 [R1+0x1028], R18 ;  /* 0x0010281201007387 */ /* 0x000fea0000100a00 */
[----:B------:R-:W-:Y:S02]  /*97160*/  STL.64 [R1+0x1010], R12 ;  /* 0x0010100c01007387 */ /* 0x000fe40000100a00 */
[----:B------:R2:W-:Y:S06]  /*97170*/  STL.64 [R1+0x1018], R14 ;  /* 0x0010180e01007387 */ /* 0x0005ec0000100a00 */
[----:B------:R-:W-:Y:S01]  /*97180*/  STL.64 [R1+0x1000], R8 ;  /* 0x0010000801007387 */ /* 0x000fe20000100a00 */
[----:B------:R3:W-:Y:S07]  /*97190*/  STL.64 [R1+0x1008], R10 ;  /* 0x0010080a01007387 */ /* 0x0007ee0000100a00 */
[----:B------:R-:W-:Y:S02]  /*971a0*/  STL.64 [R1+0xff0], R4 ;  /* 0x000ff00401007387 */ /* 0x000fe40000100a00 */
[----:B------:R4:W-:Y:S01]  /*971b0*/  STL.64 [R1+0xff8], R6 ;  /* 0x000ff80601007387 */ /* 0x0009e20000100a00 */
[C---:B--2---:R-:W-:Y:S08]  /*971c0*/  HMMA.1688.F32.TF32 R12, R240.reuse, R90, R144 ;  /* 0x0000005af00c723c */ /* 0x044ff00000081090 */
[----:B---3--:R-:W-:Y:S08]  /*971d0*/  HMMA.1688.F32.TF32 R8, R240, R94, R148 ;  /* 0x0000005ef008723c */ /* 0x008ff00000081094 */
        /* <DEDUP_REMOVED lines=38> */
[----:B------:R-:W-:Y:S07]  /*97440*/  STL.64 [R1+0xf38], R14 ;  /* 0x000f380e01007387 */ /* 0x000fee0000100a00 */
[----:B------:R-:W-:Y:S02]  /*97450*/  STL.64 [R1+0xf20], R8 ;  /* 0x000f200801007387 */ /* 0x000fe40000100a00 */
[----:B------:R-:W-:Y:S06]  /*97460*/  STL.64 [R1+0xf28], R10 ;  /* 0x000f280a01007387 */ /* 0x000fec0000100a00 */
[----:B------:R-:W-:Y:S01]  /*97470*/  STL.64 [R1+0xf10], R4 ;  /* 0x000f100401007387 */ /* 0x000fe20000100a00 */
[----:B------:R2:W-:Y:S02]  /*97480*/  STL.64 [R1+0xf18], R6 ;  /* 0x000f180601007387 */ /* 0x0005e40000100a00 */
[C---:B--2---:R-:W-:Y:S08]  /*97490*/  HMMA.1688.F32.TF32 R4, R232.reuse, R86, R204 ;  /* 0x00000056e804723c */ /* 0x044ff000000810cc */
[C---:B------:R-:W-:Y:S11]  /*974a0*/  HMMA.1688.F32.TF32 R8, R232.reuse, R90, R208 ;  /* 0x0000005ae808723c */ /* 0x040ff600000810d0 */
[----:B------:R-:W-:Y:S04]  /*974b0*/  @!UPT UIADD3 URZ, URZ, URZ, URZ ;  /* 0x0000003f3f3ff290 */ /* 0x000fe8000fffe03f */
[----:B------:R-:W-:Y:S01]  /*974c0*/  STL.64 [R1+0xf00], R4 ;  /* 0x000f000401007387 */ /* 0x000fe20000100a00 */
[----:B------:R2:W-:Y:S02]  /*974d0*/  STL.64 [R1+0xf08], R6 ;  /* 0x000f080601007387 */ /* 0x0005e40000100a00 */
[----:B--2---:R-:W-:Y:S05]  /*974e0*/  HMMA.1688.F32.TF32 R4, R232, R94, R212 ;  /* 0x0000005ee804723c */ /* 0x004fea00000810d4 */
[----:B------:R-:W-:Y:S01]  /*974f0*/  STL.64 [R1+0xee0], R8 ;  /* 0x000ee00801007387 */ /* 0x000fe20000100a00 */
[----:B------:R-:W-:Y:S11]  /*97500*/  STL.64 [R1+0xee8], R10 ;  /* 0x000ee80a01007387 */ /* 0x000ff60000100a00 */
[----:B------:R-:W-:Y:S06]  /*97510*/  @!UPT UIADD3 URZ, URZ, URZ, URZ ;  /* 0x0000003f3f3ff290 */ /* 0x000fec000fffe03f */
[----:B------:R-:W-:Y:S01]  /*97520*/  STL.64 [R1+0xc20], R4 ;  /* 0x000c200401007387 */ /* 0x000fe20000100a00 */
[----:B------:R-:W-:Y:S02]  /*97530*/  STL.64 [R1+0xc28], R6 ;  /* 0x000c280601007387 */ /* 0x000fe40000100a00 */
[----:B------:R-:W2:Y:S02]  /*97540*/  LDL.LU R0, [R1+0x41e8] ;  /* 0x0041e80001007983 */ /* 0x000ea40000300800 */
[----:B------:R-:W3:Y:S01]  /*97550*/  LDL.LU R248, [R1+0x15e0] ;  /* 0x0015e00001f87983 */ /* 0x000ee20000300800 */
[----:B------:R-:W3:Y:S01]  /*97560*/  LDL.LU R249, [R1+0x15e4] ;  /* 0x0015e40001f97983 */ /* 0x000ee20000300800 */
[----:B------:R-:W3:Y:S02]  /*97570*/  LDL.LU R250, [R1+0x15e8] ;  /* 0x0015e80001fa7983 */ /* 0x000ee40000300800 */
[----:B------:R-:W4:Y:S02]  /*97580*/  LDL.LU R2, [R1+0x41e4] ;  /* 0x0041e40001027983 */ /* 0x000f240000300800 */
[----:B------:R-:W1:Y:S01]  /*97590*/  LDL.LU R244, [R1+0x15f0] ;  /* 0x0015f00001f47983 */ /* 0x000e620000300800 */
[----:B------:R-:W1:Y:S01]  /*975a0*/  LDL.LU R245, [R1+0x15f4] ;  /* 0x0015f40001f57983 */ /* 0x000e620000300800 */
[----:B------:R-:W1:Y:S02]  /*975b0*/  LDL.LU R246, [R1+0x15f8] ;  /* 0x0015f80001f67983 */ /* 0x000e640000300800 */
[----:B------:R-:W1:Y:S02]  /*975c0*/  LDL.LU R247, [R1+0x15fc] ;  /* 0x0015fc0001f77983 */ /* 0x000e640000300800 */
[----:B------:R-:W2:Y:S01]  /*975d0*/  LDL.LU R108, [R1+0x1600] ;  /* 0x00160000016c7983 */ /* 0x000ea20000300800 */
[----:B------:R-:W2:Y:S01]  /*975e0*/  LDL.LU R109, [R1+0x1604] ;  /* 0x00160400016d7983 */ /* 0x000ea20000300800 */
[----:B----4-:R-:W-:-:S03]  /*975f0*/  MOV R110, R2 ;  /* 0x00000002006e7202 */ /* 0x010fc60000000f00 */
[----:B------:R-:W4:Y:S01]  /*97600*/  LDL.LU R2, [R1+0x41e0] ;  /* 0x0041e00001027983 */ /* 0x000f220000300800 */
[----:B------:R-:W2:Y:S02]  /*97610*/  LDL.LU R111, [R1+0x160c] ;  /* 0x00160c00016f7983 */ /* 0x000ea40000300800 */
[----:B------:R-:W2:Y:S02]  /*97620*/  LDL.LU R236, [R1+0x1610] ;  /* 0x0016100001ec7983 */ /* 0x000ea40000300800 */
[----:B------:R-:W2:Y:S01]  /*97630*/  LDL.LU R237, [R1+0x1614] ;  /* 0x0016140001ed7983 */ /* 0x000ea20000300800 */
[----:B------:R-:W2:Y:S01]  /*97640*/  LDL.LU R238, [R1+0x1618] ;  /* 0x0016180001ee7983 */ /* 0x000ea20000300800 */
[----:B------:R-:W2:Y:S01]  /*97650*/  LDL.LU R239, [R1+0x161c] ;  /* 0x00161c0001ef7983 */ /* 0x000ea20000300800 */
[C---:B-1----:R-:W-:Y:S01]  /*97660*/  HMMA.1688.F32.TF32 R112, R100.reuse, R42, R244 ;  /* 0x0000002a6470723c */ /* 0x042fe200000810f4 */
[----:B------:R-:W-:Y:S01]  /*97670*/  LDS R42, [R252+0x91080] ;  /* 0x09108000fc2a7984 */ /* 0x000fe20000000800 */
[----:B------:R-:W-:Y:S04]  /*97680*/  LDS R43, [R3+0x91080] ;  /* 0x09108000032b7984 */ /* 0x000fe80000000800 */
[----:B----4-:R-:W1:Y:S04]  /*97690*/  LDSM.16.M88.4 R172, [R2+0x100] ;  /* 0x0001000002ac783b */ /* 0x010e680000000200 */
[----:B------:R-:W4:Y:S04]  /*976a0*/  LDSM.16.M88.4 R176, [R2+0x4100] ;  /* 0x0041000002b0783b */ /* 0x000f280000000200 */
        /* <DEDUP_REMOVED lines=13> */
[----:B------:R-:W4:Y:S01]  /*97780*/  LDSM.16.M88.4 R24, [R2+0x3c100] ;  /* 0x03c100000218783b */ /* 0x000f220000000200 */
[C---:B--2---:R-:W-:Y:S08]  /*97790*/  HMMA.1688.F32.TF32 R120, R100.reuse, R34, R236 ;  /* 0x000000226478723c */ /* 0x044ff000000810ec */
[C---:B------:R-:W-:Y:S08]  /*977a0*/  HMMA.1688.F32.TF32 R116, R100.reuse, R38, R108 ;  /* 0x000000266474723c */ /* 0x040ff0000008106c */
[C---:B---3--:R-:W-:Y:S01]  /*977b0*/  HMMA.1688.F32.TF32 R108, R100.reuse, R46, R248 ;  /* 0x0000002e646c723c */ /* 0x048fe200000810f8 */
[----:B------:R-:W-:Y:S04]  /*977c0*/  LDS R34, [R252+0x91100] ;  /* 0x09110000fc227984 */ /* 0x000fe80000000800 */
[----:B------:R-:W-:Y:S04]  /*977d0*/  LDS R35, [R3+0x91100] ;  /* 0x0911000003237984 */ /* 0x000fe80000000800 */
[----:B-1----:R-:W-:Y:S01]  /*977e0*/  STL [R1+0x418c], R174 ;  /* 0x00418cae01007387 */ /* 0x002fe20000100800 */
[----:B------:R-:W-:Y:S02]  /*977f0*/  STL [R1+0x4188], R175 ;  /* 0x004188af01007387 */ /* 0x000fe40000100800 */
[----:B----4-:R-:W-:Y:S02]  /*97800*/  STL [R1+0x4194], R178 ;  /* 0x004194b201007387 */ /* 0x010fe40000100800 */
[----:B------:R-:W-:Y:S01]  /*97810*/  STL [R1+0x4190], R179 ;  /* 0x004190b301007387 */ /* 0x000fe20000100800 */
[----:B------:R-:W-:Y:S01]  /*97820*/  STL [R1+0x419c], R210 ;  /* 0x00419cd201007387 */ /* 0x000fe20000100800 */
[----:B------:R-:W-:Y:S02]  /*97830*/  STL [R1+0x4198], R211 ;  /* 0x004198d301007387 */ /* 0x000fe40000100800 */
[----:B------:R-:W-:Y:S02]  /*97840*/  STL [R1+0x41a4], R206 ;  /* 0x0041a4ce01007387 */ /* 0x000fe40000100800 */
        /* <DEDUP_REMOVED lines=26> */
[----:B------:R-:W-:Y:S02]  /*979f0*/  STL.64 [R1+0xc00], R120 ;  /* 0x000c007801007387 */ /* 0x000fe40000100a00 */
[----:B------:R-:W-:Y:S02]  /*97a00*/  STL.64 [R1+0xc08], R122 ;  /* 0x000c087a01007387 */ /* 0x000fe40000100a00 */
[----:B------:R1:W-:Y:S01]  /*97a10*/  STL.64 [R1+0xbe0], R116 ;  /* 0x000be07401007387 */ /* 0x0003e20000100a00 */
[----:B------:R2:W-:Y:S04]  /*97a20*/  STL.64 [R1+0xbe8], R118 ;  /* 0x000be87601007387 */ /* 0x0005e80000100a00 */
[----:B-1----:R-:W3:Y:S01]  /*97a30*/  LDL.LU R116, [R1+0x1530] ;  /* 0x0015300001747983 */ /* 0x002ee20000300800 */
[----:B------:R1:W-:Y:S02]  /*97a40*/  STL.64 [R1+0xbd0], R112 ;  /* 0x000bd07001007387 */ /* 0x0003e40000100a00 */
[----:B------:R4:W-:Y:S02]  /*97a50*/  STL.64 [R1+0xbd8], R114 ;  /* 0x000bd87201007387 */ /* 0x0009e40000100a00 */
[----:B------:R1:W-:Y:S01]  /*97a60*/  STL.64 [R1+0xbc0], R108 ;  /* 0x000bc06c01007387 */ /* 0x0003e20000100a00 */
[----:B------:R1:W-:Y:S01]  /*97a70*/  STL.64 [R1+0xbc8], R110 ;  /* 0x000bc86e01007387 */ /* 0x0003e20000100a00 */
[----:B------:R-:W3:Y:S02]  /*97a80*/  LDL.LU R117, [R1+0x1534] ;  /* 0x0015340001757983 */ /* 0x000ee40000300800 */
[----:B--2---:R-:W3:Y:S02]  /*97a90*/  LDL.LU R118, [R1+0x1538] ;  /* 0x0015380001767983 */ /* 0x004ee40000300800 */
[----:B------:R-:W3:Y:S01]  /*97aa0*/  LDL.LU R119, [R1+0x153c] ;  /* 0x00153c0001777983 */ /* 0x000ee20000300800 */
[----:B------:R-:W2:Y:S01]  /*97ab0*/  LDL.LU R120, [R1+0x1540] ;  /* 0x0015400001787983 */ /* 0x000ea20000300800 */
[----:B------:R-:W2:Y:S02]  /*97ac0*/  LDL.LU R121, [R1+0x1544] ;  /* 0x0015440001797983 */ /* 0x000ea40000300800 */
[----:B------:R-:W2:Y:S02]  /*97ad0*/  LDL.LU R122, [R1+0x1548] ;  /* 0x00154800017a7983 */ /* 0x000ea40000300800 */
[----:B------:R-:W2:Y:S01]  /*97ae0*/  LDL.LU R123, [R1+0x154c] ;  /* 0x00154c00017b7983 */ /* 0x000ea20000300800 */
        /* <DEDUP_REMOVED lines=20> */
[----:B------:R-:W3:Y:S01]  /*97c30*/  LDL.LU R216, [R1+0x15b0] ;  /* 0x0015b00001d87983 */ /* 0x000ee20000300800 */
[----:B------:R-:W3:Y:S02]  /*97c40*/  LDL.LU R217, [R1+0x15b4] ;  /* 0x0015b40001d97983 */ /* 0x000ee40000300800 */
[----:B------:R-:W3:Y:S02]  /*97c50*/  LDL.LU R218, [R1+0x15b8] ;  /* 0x0015b80001da7983 */ /* 0x000ee40000300800 */
[----:B------:R-:W3:Y:S01]  /*97c60*/  LDL.LU R219, [R1+0x15bc] ;  /* 0x0015bc0001db7983 */ /* 0x000ee20000300800 */
        /* <DEDUP_REMOVED lines=12> */
[----:B-1----:R-:W3:Y:S01]  /*97d30*/  LDL.LU R112, [R1+0x2d0] ;  /* 0x0002d00001707983 */ /* 0x002ee20000300800 */
[----:B------:R-:W3:Y:S02]  /*97d40*/  LDL.LU R113, [R1+0x2d4] ;  /* 0x0002d40001717983 */ /* 0x000ee40000300800 */
[----:B----4-:R-:W4:Y:S02]  /*97d50*/  LDL.LU R114, [R1+0x2d8] ;  /* 0x0002d80001727983 */ /* 0x010f240000300800 */
[----:B------:R-:W4:Y:S01]  /*97d60*/  LDL.LU R115, [R1+0x2dc] ;  /* 0x0002dc0001737983 */ /* 0x000f220000300800 */
        /* <DEDUP_REMOVED lines=12> */
[----:B------:R2:W-:Y:S02]  /*97e30*/  STL.64 [R1+0x41c8], R44 ;  /* 0x0041c82c01007387 */ /* 0x0005e40000100a00 */
[C---:B--2---:R-:W-:Y:S02]  /*97e40*/  HMMA.1688.F32.TF32 R44, R100.reuse, R50, R248 ;  /* 0x00000032642c723c */ /* 0x044fe400000810f8 */
[----:B------:R-:W2:Y:S11]  /*97e50*/  LDL.LU R248, [R1+0x290] ;  /* 0x0002900001f87983 */ /* 0x000eb60000300800 */
[----:B------:R-:W-:Y:S10]  /*97e60*/  @!UPT UIADD3 URZ, URZ, URZ, URZ ;  /* 0x0000003f3f3ff290 */ /* 0x000ff4000fffe03f */
[----:B------:R-:W-:Y:S01]  /*97e70*/  STL.64 [R1+0xbb0], R44 ;  /* 0x000bb02c01007387 */ /* 0x000fe20000100a00 */
[----:B------:R3:W-:Y:S02]  /*97e80*/  STL.64 [R1+0xbb8], R46 ;  /* 0x000bb82e01007387 */ /* 0x0007e40000100a00 */
[----:B------:R-:W2:Y:S02]  /*97e90*/  LDL.LU R249, [R1+0x294] ;  /* 0x0002940001f97983 */ /* 0x000ea40000300800 */
[----:B------:R-:W2:Y:S01]  /*97ea0*/  LDL.LU R250, [R1+0x298] ;  /* 0x0002980001fa7983 */ /* 0x000ea20000300800 */
[----:B------:R-:W2:Y:S01]  /*97eb0*/  LDL.LU R251, [R1+0x29c] ;  /* 0x00029c0001fb7983 */ /* 0x000ea20000300800 */
[----:B------:R1:W-:Y:S01]  /*97ec0*/  STL.64 [R1+0x41d0], R48 ;  /* 0x0041d03001007387 */ /* 0x0003e20000100a00 */
[C---:B---3--:R-:W-:Y:S08]  /*97ed0*/  HMMA.1688.F32.TF32 R44, R100.reuse, R58, R216 ;  /* 0x0000003a642c723c */ /* 0x048ff000000810d8 */
[C---:B-1----:R-:W-:Y:S01]  /*97ee0*/  HMMA.1688.F32.TF32 R48, R100.reuse, R54, R220 ;  /* 0x000000366430723c */ /* 0x042fe200000810dc */
[----:B------:R1:W-:Y:S07]  /*97ef0*/  STL.64 [R1+0x41d8], R52 ;  /* 0x0041d83401007387 */ /* 0x0003ee0000100a00 */
[C---:B-1----:R-:W-:Y:S11]  /*97f00*/  HMMA.1688.F32.TF32 R52, R100.reuse, R62, R136 ;  /* 0x0000003e6434723c */ /* 0x042ff60000081088 */
[----:B------:R-:W-:Y:S04]  /*97f10*/  @!UPT UIADD3 URZ, URZ, URZ, URZ ;  /* 0x0000003f3f3ff290 */ /* 0x000fe8000fffe03f */
[----:B------:R-:W-:Y:S01]  /*97f20*/  STL.64 [R1+0xba0], R48 ;  /* 0x000ba03001007387 */ /* 0x000fe20000100a00 */
[----:B------:R1:W-:Y:S02]  /*97f30*/  STL.64 [R1+0xba8], R50 ;  /* 0x000ba83201007387 */ /* 0x0003e40000100a00 */
[----:B------:R-:W-:Y:S02]  /*97f40*/  STL.64 [R1+0xb90], R44 ;  /* 0x000b902c01007387 */ /* 0x000fe40000100a00 */
[----:B------:R3:W-:Y:S01]  /*97f50*/  STL.64 [R1+0xb98], R46 ;  /* 0x000b982e01007387 */ /* 0x0007e20000100a00 */
[C---:B-1----:R-:W-:Y:S08]  /*97f60*/  HMMA.1688.F32.TF32 R48, R100.reuse, R66, R132 ;  /* 0x000000426430723c */ /* 0x042ff00000081084 */
[C---:B---3--:R-:W-:Y:S01]  /*97f70*/  HMMA.1688.F32.TF32 R44, R100.reuse, R70, R128 ;  /* 0x00000046642c723c */ /* 0x048fe20000081080 */
[----:B------:R-:W-:Y:S01]  /*97f80*/  STL.64 [R1+0xb80], R52 ;  /* 0x000b803401007387 */ /* 0x000fe20000100a00 */
[----:B------:R1:W-:Y:S06]  /*97f90*/  STL.64 [R1+0xb88], R54 ;  /* 0x000b883601007387 */ /* 0x0003ec0000100a00 */
[C---:B-1----:R-:W-:Y:S07]  /*97fa0*/  HMMA.1688.F32.TF32 R52, R100.reuse, R74, R124 ;  /* 0x0000004a6434723c */ /* 0x042fee000008107c */
[----:B------:R-:W-:Y:S01]  /*97fb0*/  STL.64 [R1+0xb70], R48 ;  /* 0x000b703001007387 */ /* 0x000fe20000100a00 */
[----:B------:R1:W-:Y:S07]  /*97fc0*/  STL.64 [R1+0xb78], R50 ;  /* 0x000b783201007387 */ /* 0x0003ee0000100a00 */
        /* <DEDUP_REMOVED lines=12> */
[----:B----4-:R-:W-:Y:S01]  /*98090*/  HMMA.1688.F32.TF32 R44, R100, R94, R112 ;  /* 0x0000005e642c723c */ /* 0x010fe20000081070 */
[----:B------:R-:W-:Y:S01]  /*980a0*/  STL.64 [R1+0xb00], R52 ;  /* 0x000b003401007387 */ /* 0x000fe20000100a00 */
[----:B------:R-:W-:Y:S11]  /*980b0*/  STL.64 [R1+0xb08], R54 ;  /* 0x000b083601007387 */ /* 0x000ff60000100a00 */
[----:B------:R-:W-:Y:S02]  /*980c0*/  @!UPT UIADD3 URZ, URZ, URZ, URZ ;  /* 0x0000003f3f3ff290 */ /* 0x000fe4000fffe03f */
[----:B------:R-:W-:Y:S01]  /*980d0*/  STL.64 [R1+0xaf0], R48 ;  /* 0x000af03001007387 */ /* 0x000fe20000100a00 */
[----:B------:R1:W-:Y:S08]  /*980e0*/  STL.64 [R1+0xaf8], R50 ;  /* 0x000af83201007387 */ /* 0x0003f00000100a00 */
[----:B------:R-:W-:Y:S02]  /*980f0*/  IMAD.MOV.U32 R202, RZ, RZ, R45 ;  /* 0x000000ffffca7224 */ /* 0x000fe400078e002d */
[----:B------:R-:W-:Y:S01]  /*98100*/  IMAD.MOV.U32 R203, RZ, RZ, R46 ;  /* 0x000000ffffcb7224 */ /* 0x000fe200078e002e */
[----:B------:R3:W-:Y:S01]  /*98110*/  STL [R1+0xad0], R44 ;  /* 0x000ad02c01007387 */ /* 0x0007e20000100800 */
[----:B------:R-:W-:Y:S01]  /*98120*/  IMAD.MOV.U32 R206, RZ, RZ, R47 ;  /* 0x000000ffffce7224 */ /* 0x000fe200078e002f */
[C---:B-1----:R-:W-:Y:S08]  /*98130*/  HMMA.1688.F32.TF32 R48, R104.reuse, R172, R236 ;  /* 0x000000ac6830723c */ /* 0x042ff000000810ec */
[----:B---3--:R-:W-:Y:S01]  /*98140*/  HMMA.1688.F32.TF32 R44, R104, R176, R108 ;  /* 0x000000b0682c723c */ /* 0x008fe2000008106c */
[----:B------:R1:W-:Y:S01]  /*98150*/  STL [R1+0x41b8], R206 ;  /* 0x0041b8ce01007387 */ /* 0x0003e20000100800 */
[----:B------:R3:W-:Y:S02]  /*98160*/  STL [R1+0x41b4], R203 ;  /* 0x0041b4cb01007387 */ /* 0x0007e40000100800 */
[----:B------:R4:W-:Y:S11]  /*98170*/  STL [R1+0x41b0], R202 ;  /* 0x0041b0ca01007387 */ /* 0x0009f60000100800 */
[----:B------:R-:W-:Y:S01]  /*98180*/  STL.64 [R1+0xac0], R48 ;  /* 0x000ac03001007387 */ /* 0x000fe20000100a00 */
[----:B------:R-:W-:Y:S08]  /*98190*/  STL.64 [R1+0xac8], R50 ;  /* 0x000ac83201007387 */ /* 0x000ff00000100a00 */
[----:B-1----:R-:W-:-:S02]  /*981a0*/  IMAD.MOV.U32 R206, RZ, RZ, R45 ;  /* 0x000000ffffce7224 */ /* 0x002fc400078e002d */
[----:B---3--:R-:W-:Y:S01]  /*981b0*/  IMAD.MOV.U32 R203, RZ, RZ, R46 ;  /* 0x000000ffffcb7224 */ /* 0x008fe200078e002e */
[----:B------:R1:W-:Y:S01]  /*981c0*/  STL [R1+0xab0], R44 ;  /* 0x000ab02c01007387 */ /* 0x0003e20000100800 */
[----:B----4-:R-:W-:Y:S02]  /*981d0*/  MOV R202, R47 ;  /* 0x0000002f00ca7202 */ /* 0x010fe40000000f00 */
[C---:B-1----:R-:W-:Y:S01]  /*981e0*/  HMMA.1688.F32.TF32 R44, R104.reuse, R208, R244 ;  /* 0x000000d0682c723c */ /* 0x042fe200000810f4 */
[----:B------:R-:W-:Y:S01]  /*981f0*/  STL [R1+0x41bc], R206 ;  /* 0x0041bcce01007387 */ /* 0x000fe20000100800 */
[----:B------:R-:W3:Y:S11]  /*98200*/  LDL.LU R236, [R1+0x280] ;  /* 0x0002800001ec7983 */ /* 0x000ef60000300800 */
[----:B------:R-:W-:Y:S10]  /*98210*/  @!UPT UIADD3 URZ, URZ, URZ, URZ ;  /* 0x0000003f3f3ff290 */ /* 0x000ff4000fffe03f */
[----:B------:R-:W-:Y:S01]  /*98220*/  STL.64 [R1+0xaa0], R44 ;  /* 0x000aa02c01007387 */ /* 0x000fe20000100a00 */
[----:B------:R2:W-:Y:S02]  /*98230*/  STL.64 [R1+0xaa8], R46 ;  /* 0x000aa82e01007387 */ /* 0x0005e40000100a00 */
[----:B------:R-:W3:Y:S02]  /*98240*/  LDL.LU R237, [R1+0x284] ;  /* 0x0002840001ed7983 */ /* 0x000ee40000300800 */
[----:B------:R-:W3:Y:S01]  /*98250*/  LDL.LU R238, [R1+0x288] ;  /* 0x0002880001ee7983 */ /* 0x000ee20000300800 */
[----:B------:R-:W3:Y:S01]  /*98260*/  LDL.LU R239, [R1+0x28c] ;  /* 0x00028c0001ef7983 */ /* 0x000ee20000300800 */
[----:B------:R-:W4:Y:S02]  /*98270*/  LDL.LU R108, [R1+0x230] ;  /* 0x00023000016c7983 */ /* 0x000f240000300800 */
[----:B------:R-:W4:Y:S02]  /*98280*/  LDL.LU R109, [R1+0x234] ;  /* 0x00023400016d7983 */ /* 0x000f240000300800 */
[----:B------:R-:W4:Y:S01]  /*98290*/  LDL.LU R110, [R1+0x238] ;  /* 0x00023800016e7983 */ /* 0x000f220000300800 */
[----:B------:R-:W4:Y:S01]  /*982a0*/  LDL.LU R111, [R1+0x23c] ;  /* 0x00023c00016f7983 */ /* 0x000f220000300800 */
        /* <DEDUP_REMOVED lines=16> */
[----:B--2---:R-:W-:Y:S03]  /*983b0*/  HMMA.1688.F32.TF32 R44, R104, R204, R248 ;  /* 0x000000cc682c723c */ /* 0x004fe600000810f8 */
        /* <DEDUP_REMOVED lines=11> */
[----:B------:R-:W-:Y:S01]  /*98470*/  IMAD.MOV.U32 R247, RZ, RZ, R0 ;  /* 0x000000fffff77224 */ /* 0x000fe200078e0000 */
[----:B------:R-:W2:Y:S01]  /*98480*/  LDL.LU R120, [R1+0x200] ;  /* 0x0002000001787983 */ /* 0x000ea20000300800 */
[----:B------:R-:W2:Y:S02]  /*98490*/  LDL.LU R121, [R1+0x204] ;  /* 0x0002040001797983 */ /* 0x000ea40000300800 */
[----:B------:R-:W2:Y:S02]  /*984a0*/  LDL.LU R122, [R1+0x208] ;  /* 0x00020800017a7983 */ /* 0x000ea40000300800 */
[----:B------:R-:W2:Y:S01]  /*984b0*/  LDL.LU R123, [R1+0x20c] ;  /* 0x00020c00017b7983 */ /* 0x000ea20000300800 */
[----:B------:R-:W2:Y:S01]  /*984c0*/  LDL.LU R112, [R1+0x1e0] ;  /* 0x0001e00001707983 */ /* 0x000ea20000300800 */
[----:B------:R-:W2:Y:S02]  /*984d0*/  LDL.LU R113, [R1+0x1e4] ;  /* 0x0001e40001717983 */ /* 0x000ea40000300800 */
[----:B------:R-:W2:Y:S02]  /*984e0*/  LDL.LU R114, [R1+0x1e8] ;  /* 0x0001e80001727983 */ /* 0x000ea40000300800 */
[----:B------:R-:W2:Y:S02]  /*984f0*/  LDL.LU R115, [R1+0x1ec] ;  /* 0x0001ec0001737983 */ /* 0x000ea40000300800 */
[----:B------:R-:W-:-:S02]  /*98500*/  IMAD.MOV.U32 R207, RZ, RZ, R44 ;  /* 0x000000ffffcf7224 */ /* 0x000fc400078e002c */
[----:B------:R-:W-:Y:S02]  /*98510*/  IMAD.MOV.U32 R210, RZ, RZ, R45 ;  /* 0x000000ffffd27224 */ /* 0x000fe400078e002d */
[----:B------:R-:W-:Y:S02]  /*98520*/  IMAD.MOV.U32 R211, RZ, RZ, R46 ;  /* 0x000000ffffd37224 */ /* 0x000fe400078e002e */
[----:B------:R-:W-:Y:S02]  /*98530*/  IMAD.MOV.U32 R178, RZ, RZ, R47 ;  /* 0x000000ffffb27224 */ /* 0x000fe400078e002f */
[C---:B---3--:R-:W-:Y:S01]  /*98540*/  HMMA.1688.F32.TF32 R44, R104.reuse, R200, R236 ;  /* 0x000000c8682c723c */ /* 0x048fe200000810ec */
[----:B------:R-:W3:Y:S01]  /*98550*/  LDL.LU R236, [R1+0x1d0] ;  /* 0x0001d00001ec7983 */ /* 0x000ee20000300800 */
[----:B------:R-:W3:Y:S02]  /*98560*/  LDL.LU R237, [R1+0x1d4] ;  /* 0x0001d40001ed7983 */ /* 0x000ee40000300800 */
[----:B------:R-:W3:Y:S02]  /*98570*/  LDL.LU R238, [R1+0x1d8] ;  /* 0x0001d80001ee7983 */ /* 0x000ee40000300800 */
[----:B------:R-:W3:Y:S02]  /*98580*/  LDL.LU R239, [R1+0x1dc] ;  /* 0x0001dc0001ef7983 */ /* 0x000ee40000300800 */
[C---:B----4-:R-:W-:Y:S11]  /*98590*/  HMMA.1688.F32.TF32 R48, R104.reuse, R196, R128 ;  /* 0x000000c46830723c */ /* 0x050ff60000081080 */
[----:B------:R-:W-:Y:S05]  /*985a0*/  @!UPT UIADD3 URZ, URZ, URZ, URZ ;  /* 0x0000003f3f3ff290 */ /* 0x000fea000fffe03f */
[----:B------:R-:W-:Y:S01]  /*985b0*/  MOV R179, R44 ;  /* 0x0000002c00b37202 */ /* 0x000fe20000000f00 */
[----:B------:R-:W-:Y:S02]  /*985c0*/  IMAD.MOV.U32 R174, RZ, RZ, R45 ;  /* 0x000000ffffae7224 */ /* 0x000fe400078e002d */
[----:B------:R-:W-:Y:S02]  /*985d0*/  IMAD.MOV.U32 R175, RZ, RZ, R46 ;  /* 0x000000ffffaf7224 */ /* 0x000fe400078e002e */
[----:B------:R-:W-:Y:S02]  /*985e0*/  IMAD.MOV.U32 R0, RZ, RZ, R47 ;  /* 0x000000ffff007224 */ /* 0x000fe400078e002f */
[C---:B------:R-:W-:Y:S08]  /*985f0*/  HMMA.1688.F32.TF32 R44, R104.reuse, R192, R124 ;  /* 0x000000c0682c723c */ /* 0x040ff0000008107c */
[C---:B------:R-:W-:Y:S01]  /*98600*/  HMMA.1688.F32.TF32 R52, R104.reuse, R188, R156 ;  /* 0x000000bc6834723c */ /* 0x040fe2000008109c */
[----:B------:R-:W-:Y:S01]  /*98610*/  STL.64 [R1+0xa70], R48 ;  /* 0x000a703001007387 */ /* 0x000fe20000100a00 */
[----:B------:R1:W-:Y:S06]  /*98620*/  STL.64 [R1+0xa78], R50 ;  /* 0x000a783201007387 */ /* 0x0003ec0000100a00 */
[C---:B-1----:R-:W-:Y:S07]  /*98630*/  HMMA.1688.F32.TF32 R48, R104.reuse, R184, R160 ;  /* 0x000000b86830723c */ /* 0x042fee00000810a0 */
[----:B------:R-:W-:Y:S01]  /*98640*/  STL.64 [R1+0xa60], R44 ;  /* 0x000a602c01007387 */ /* 0x000fe20000100a00 */
[----:B------:R1:W-:Y:S02]  /*98650*/  STL.64 [R1+0xa68], R46 ;  /* 0x000a682e01007387 */ /* 0x0003e40000100a00 */
[C---:B-1----:R-:W-:Y:S05]  /*98660*/  HMMA.1688.F32.TF32 R44, R104.reuse, R28, R108 ;  /* 0x0000001c682c723c */ /* 0x042fea000008106c */
[----:B------:R-:W-:Y:S01]  /*98670*/  STL.64 [R1+0xa50], R52 ;  /* 0x000a503401007387 */ /* 0x000fe20000100a00 */
[----:B------:R-:W-:Y:S02]  /*98680*/  STL.64 [R1+0xa58], R54 ;  /* 0x000a583601007387 */ /* 0x000fe40000100a00 */
[----:B------:R-:W4:Y:S05]  /*98690*/  LDL.LU R108, [R1+0x1c0] ;  /* 0x0001c000016c7983 */ /* 0x000f2a0000300800 */
[----:B------:R-:W-:Y:S01]  /*986a0*/  STL.64 [R1+0xa40], R48 ;  /* 0x000a403001007387 */ /* 0x000fe20000100a00 */
[----:B------:R2:W-:Y:S09]  /*986b0*/  STL.64 [R1+0xa48], R50 ;  /* 0x000a483201007387 */ /* 0x0005f20000100a00 */
[----:B------:R-:W-:Y:S01]  /*986c0*/  STL.64 [R1+0xa30], R44 ;  /* 0x000a302c01007387 */ /* 0x000fe20000100a00 */
[----:B------:R1:W-:Y:S02]  /*986d0*/  STL.64 [R1+0xa38], R46 ;  /* 0x000a382e01007387 */ /* 0x0003e40000100a00 */
[----:B------:R-:W4:Y:S02]  /*986e0*/  LDL.LU R109, [R1+0x1c4] ;  /* 0x0001c400016d7983 */ /* 0x000f240000300800 */
[----:B------:R-:W4:Y:S01]  /*986f0*/  LDL.LU R110, [R1+0x1c8] ;  /* 0x0001c800016e7983 */ /* 0x000f220000300800 */
[----:B------:R-:W4:Y:S01]  /*98700*/  LDL.LU R111, [R1+0x1cc] ;  /* 0x0001cc00016f7983 */ /* 0x000f220000300800 */
[C---:B--2---:R-:W-:Y:S08]  /*98710*/  HMMA.1688.F32.TF32 R48, R104.reuse, R4, R244 ;  /* 0x000000046830723c */ /* 0x044ff000000810f4 */
[----:B-1----:R-:W-:Y:S11]  /*98720*/  HMMA.1688.F32.TF32 R44, R104, R8, R248 ;  /* 0x00000008682c723c */ /* 0x002ff600000810f8 */
[----:B------:R-:W-:Y:S04]  /*98730*/  @!UPT UIADD3 URZ, URZ, URZ, URZ ;  /* 0x0000003f3f3ff290 */ /* 0x000fe8000fffe03f */
[----:B------:R-:W-:Y:S01]  /*98740*/  STL.64 [R1+0xa20], R48 ;  /* 0x000a203001007387 */ /* 0x000fe20000100a00 */
[----:B------:R1:W-:Y:S07]  /*98750*/  STL.64 [R1+0xa28], R50 ;  /* 0x000a283201007387 */ /* 0x0003ee0000100a00 */
[----:B------:R2:W-:Y:S01]  /*98760*/  STL.64 [R1+0xa00], R44 ;  /* 0x000a002c01007387 */ /* 0x0005e20000100a00 */
[----:B------:R-:W4:Y:S02]  /*98770*/  LDL.LU R244, [R1+0x1b0] ;  /* 0x0001b00001f47983 */ /* 0x000f240000300800 */
[----:B------:R-:W4:Y:S02]  /*98780*/  LDL.LU R245, [R1+0x1b4] ;  /* 0x0001b40001f57983 */ /* 0x000f240000300800 */
[----:B------:R-:W4:Y:S01]  /*98790*/  LDL.LU R246, [R1+0x1b8] ;  /* 0x0001b80001f67983 */ /* 0x000f220000300800 */
[----:B------:R-:W4:Y:S01]  /*987a0*/  LDL.LU R247, [R1+0x1bc] ;  /* 0x0001bc0001f77983 */ /* 0x000f220000300800 */
[----:B------:R-:W-:-:S02]  /*987b0*/  IMAD.MOV.U32 R26, RZ, RZ, R46 ;  /* 0x000000ffff1a7224 */ /* 0x000fc400078e002e */
[----:B------:R-:W-:Y:S01]  /*987c0*/  IMAD.MOV.U32 R27, RZ, RZ, R47 ;  /* 0x000000ffff1b7224 */ /* 0x000fe200078e002f */
[C---:B-1----:R-:W-:Y:S08]  /*987d0*/  HMMA.1688.F32.TF32 R48, R104.reuse, R12, R120 ;  /* 0x0000000c6830723c */ /* 0x042ff00000081078 */
[C---:B--2---:R-:W-:Y:S01]  /*987e0*/  HMMA.1688.F32.TF32 R44, R104.reuse, R16, R116 ;  /* 0x00000010682c723c */ /* 0x044fe20000081074 */
[----:B------:R-:W3:Y:S01]  /*987f0*/  LDL.LU R248, [R1+0x1a0] ;  /* 0x0001a00001f87983 */ /* 0x000ee20000300800 */
[----:B------:R-:W3:Y:S02]  /*98800*/  LDL.LU R249, [R1+0x1a4] ;  /* 0x0001a40001f97983 */ /* 0x000ee40000300800 */
[----:B------:R-:W3:Y:S02]  /*98810*/  LDL.LU R250, [R1+0x1a8] ;  /* 0x0001a80001fa7983 */ /* 0x000ee40000300800 */
[----:B------:R-:W3:Y:S01]  /*98820*/  LDL.LU R251, [R1+0x1ac] ;  /* 0x0001ac0001fb7983 */ /* 0x000ee20000300800 */
[----:B------:R1:W-:Y:S01]  /*98830*/  STL [R1+0x4164], R27 ;  /* 0x0041641b01007387 */ /* 0x0003e20000100800 */
[----:B------:R1:W-:Y:S07]  /*98840*/  STL [R1+0x4160], R26 ;  /* 0x0041601a01007387 */ /* 0x0003ee0000100800 */
[----:B------:R-:W-:Y:S01]  /*98850*/  STL.64 [R1+0x9f0], R48 ;  /* 0x0009f03001007387 */ /* 0x000fe20000100a00 */
[----:B------:R1:W-:Y:S08]  /*98860*/  STL.64 [R1+0x9f8], R50 ;  /* 0x0009f83201007387 */ /* 0x0003f00000100a00 */
[----:B-1----:R-:W-:Y:S01]  /*98870*/  MOV R27, R46 ;  /* 0x0000002e001b7202 */ /* 0x002fe20000000f00 */
[----:B------:R3:W-:Y:S02]  /*98880*/  STL.64 [R1+0x9d0], R44 ;  /* 0x0009d02c01007387 */ /* 0x0007e40000100a00 */
[----:B------:R-:W-:Y:S01]  /*98890*/  IMAD.MOV.U32 R26, RZ, RZ, R47 ;  /* 0x000000ffff1a7224 */ /* 0x000fe200078e002f */
[C---:B------:R-:W-:Y:S04]  /*988a0*/  HMMA.1688.F32.TF32 R48, R104.reuse, R20, R112 ;  /* 0x000000146830723c */ /* 0x040fe80000081070 */
[----:B------:R-:W-:Y:S01]  /*988b0*/  STL [R1+0x416c], R26 ;  /* 0x00416c1a01007387 */ /* 0x000fe20000100800 */
[----:B------:R-:W-:Y:S11]  /*988c0*/  STL [R1+0x4168], R27 ;  /* 0x0041681b01007387 */ /* 0x000ff60000100800 */
[----:B------:R-:W-:Y:S07]  /*988d0*/  @!UPT UIADD3 URZ, URZ, URZ, URZ ;  /* 0x0000003f3f3ff290 */ /* 0x000fee000fffe03f */
[----:B------:R-:W-:Y:S01]  /*988e0*/  STL.64 [R1+0x9b0], R48 ;  /* 0x0009b03001007387 */ /* 0x000fe20000100a00 */
[----:B------:R-:W-:Y:S01]  /*988f0*/  STL.64 [R1+0x9b8], R50 ;  /* 0x0009b83201007387 */ /* 0x000fe20000100a00 */
[----:B---3--:R-:W-:Y:S11]  /*98900*/  HMMA.1688.F32.TF32 R44, R104, R24, R236 ;  /* 0x00000018682c723c */ /* 0x008ff600000810ec */
[----:B------:R-:W-:Y:S11]  /*98910*/  @!UPT UIADD3 URZ, URZ, URZ, URZ ;  /* 0x0000003f3f3ff290 */ /* 0x000ff6000fffe03f */
[----:B------:R-:W-:Y:S02]  /*98920*/  @!UPT UIADD3 URZ, URZ, URZ, URZ ;  /* 0x0000003f3f3ff290 */ /* 0x000fe4000fffe03f */
[----:B------:R-:W-:Y:S02]  /*98930*/  IMAD.MOV.U32 R22, RZ, RZ, R44 ;  /* 0x000000ffff167224 */ /* 0x000fe400078e002c */
[----:B------:R-:W-:Y:S02]  /*98940*/  IMAD.MOV.U32 R23, RZ, RZ, R45 ;  /* 0x000000ffff177224 */ /* 0x000fe400078e002d */
[----:B------:R-:W-:Y:S02]  /*98950*/  IMAD.MOV.U32 R18, RZ, RZ, R46 ;  /* 0x000000ffff127224 */ /* 0x000fe400078e002e */
[----:B------:R-:W-:-:S05]  /*98960*/  IMAD.MOV.U32 R19, RZ, RZ, R47 ;  /* 0x000000ffff137224 */ /* 0x000fca00078e002f */
[----:B------:R-:W-:Y:S01]  /*98970*/  STL [R1+0x417c], R19 ;  /* 0x00417c1301007387 */ /* 0x000fe20000100800 */
[----:B------:R-:W-:Y:S02]  /*98980*/  STL [R1+0x4178], R18 ;  /* 0x0041781201007387 */ /* 0x000fe40000100800 */
[----:B------:R1:W-:Y:S02]  /*98990*/  STL [R1+0x4174], R23 ;  /* 0x0041741701007387 */ /* 0x0003e40000100800 */
[----:B------:R3:W-:Y:S01]  /*989a0*/  STL [R1+0x4170], R22 ;  /* 0x0041701601007387 */ /* 0x0007e20000100800 */
[----:B------:R-:W2:Y:S01]  /*989b0*/  LDL R206, [R1+0xb30] ;  /* 0x000b300001ce7983 */ /* 0x000ea20000100800 */
[C---:B----4-:R-:W-:Y:S11]  /*989c0*/  HMMA.1688.F32.TF32 R44, R96.reuse, R172, R108 ;  /* 0x000000ac602c723c */ /* 0x050ff6000008106c */
[----:B------:R-:W-:Y:S11]  /*989d0*/  @!UPT UIADD3 URZ, URZ, URZ, URZ ;  /* 0x0000003f3f3ff290 */ /* 0x000ff6000fffe03f */
[----:B------:R-:W-:Y:S02]  /*989e0*/  @!UPT UIADD3 URZ, URZ, URZ, URZ ;  /* 0x0000003f3f3ff290 */ /* 0x000fe4000fffe03f */
[----:B------:R-:W-:Y:S01]  /*989f0*/  IMAD.MOV.U32 R15, RZ, RZ, R45 ;  /* 0x000000ffff0f7224 */ /* 0x000fe200078e002d */
[----:B------:R-:W-:Y:S01]  /*98a00*/  MOV R14, R44 ;  /* 0x0000002c000e7202 */ /* 0x000fe20000000f00 */
[----:B------:R-:W-:Y:S02]  /*98a10*/  IMAD.MOV.U32 R10, RZ, RZ, R46 ;  /* 0x000000ffff0a7224 */ /* 0x000fe400078e002e */
[----:B------:R-:W-:Y:S01]  /*98a20*/  IMAD.MOV.U32 R11, RZ, RZ, R47 ;  /* 0x000000ffff0b7224 */ /* 0x000fe200078e002f */
[----:B------:R4:W-:Y:S01]  /*98a30*/  STL [R1+0x4184], R15 ;  /* 0x0041840f01007387 */ /* 0x0009e20000100800 */
[----:B------:R1:W-:Y:S01]  /*98a40*/  STL [R1+0x4180], R14 ;  /* 0x0041800e01007387 */ /* 0x0003e20000100800 */
[----:B------:R-:W-:Y:S02]  /*98a50*/  HMMA.1688.F32.TF32 R44, R96, R176, R244 ;  /* 0x000000b0602c723c */ /* 0x000fe400000810f4 */
        /* <DEDUP_REMOVED lines=40> */
[----:B-1----:R-:W-:-:S02]  /*98ce0*/  IMAD.MOV.U32 R23, RZ, RZ, R44 ;  /* 0x000000ffff177224 */ /* 0x002fc400078e002c */
[----:B---3--:R-:W-:Y:S01]  /*98cf0*/  IMAD.MOV.U32 R22, RZ, RZ, R45 ;  /* 0x000000ffff167224 */ /* 0x008fe200078e002d */
[----:B------:R-:W-:Y:S01]  /*98d00*/  MOV R26, R46 ;  /* 0x0000002e001a7202 */ /* 0x000fe20000000f00 */
[----:B------:R-:W-:Y:S02]  /*98d10*/  IMAD.MOV.U32 R27, RZ, RZ, R47 ;  /* 0x000000ffff1b7224 */ /* 0x000fe400078e002f */
[----:B------:R-:W-:Y:S07]  /*98d20*/  HMMA.1688.F32.TF32 R44, R96, R208, R248 ;  /* 0x000000d0602c723c */ /* 0x000fee00000810f8 */
[----:B------:R-:W-:-:S02]  /*98d30*/  IMAD.MOV.U32 R250, RZ, RZ, R37 ;  /* 0x000000fffffa7224 */ /* 0x000fc400078e0025 */
[----:B------:R-:W-:Y:S11]  /*98d40*/  IMAD.MOV.U32 R251, RZ, RZ, R36 ;  /* 0x000000fffffb7224 */ /* 0x000ff600078e0024 */
[----:B------:R-:W-:Y:S04]  /*98d50*/  @!UPT UIADD3 URZ, URZ, URZ, URZ ;  /* 0x0000003f3f3ff290 */ /* 0x000fe8000fffe03f */
[----:B----4-:R-:W-:Y:S02]  /*98d60*/  IMAD.MOV.U32 R15, RZ, RZ, R44 ;  /* 0x000000ffff0f7224 */ /* 0x010fe400078e002c */
[----:B------:R-:W-:Y:S02]  /*98d70*/  IMAD.MOV.U32 R14, RZ, RZ, R45 ;  /* 0x000000ffff0e7224 */ /* 0x000fe400078e002d */
[----:B------:R-:W-:Y:S02]  /*98d80*/  IMAD.MOV.U32 R19, RZ, RZ, R46 ;  /* 0x000000ffff137224 */ /* 0x000fe400078e002e */
[----:B------:R-:W-:Y:S01]  /*98d90*/  IMAD.MOV.U32 R18, RZ, RZ, R47 ;  /* 0x000000ffff127224 */ /* 0x000fe200078e002f */
[----:B------:R-:W-:Y:S01]  /*98da0*/  MOV R248, R41 ;  /* 0x0000002900f87202 */ /* 0x000fe20000000f00 */
[----:B------:R-:W-:Y:S01]  /*98db0*/  IMAD.MOV.U32 R249, RZ, RZ, R40 ;  /* 0x000000fffff97224 */ /* 0x000fe200078e0028 */
[----:B------:R-:W-:Y:S04]  /*98dc0*/  LDS R41, [R3+0x90080] ;  /* 0x0900800003297984 */ /* 0x000fe80000000800 */
[----:B------:R-:W1:Y:S01]  /*98dd0*/  LDS R40, [R252+0x90080] ;  /* 0x09008000fc287984 */ /* 0x000e620000000800 */
[C---:B--2---:R-:W-:Y:S11]  /*98de0*/  HMMA.1688.F32.TF32 R36, R96.reuse, R204, R128 ;  /* 0x000000cc6024723c */ /* 0x044ff60000081080 */
[----:B------:R-:W-:Y:S11]  /*98df0*/  @!UPT UIADD3 URZ, URZ, URZ, URZ ;  /* 0x0000003f3f3ff290 */ /* 0x000ff6000fffe03f */
[----:B------:R-:W-:Y:S02]  /*98e00*/  @!UPT UIADD3 URZ, URZ, URZ, URZ ;  /* 0x0000003f3f3ff290 */ /* 0x000fe4000fffe03f */
[----:B------:R-:W-:Y:S02]  /*98e10*/  IMAD.MOV.U32 R6, RZ, RZ, R36 ;  /* 0x000000ffff067224 */ /* 0x000fe400078e0024 */
[----:B------:R-:W-:Y:S01]  /*98e20*/  IMAD.MOV.U32 R186, RZ, RZ, R37 ;  /* 0x000000ffffba7224 */ /* 0x000fe200078e0025 */
[----:B------:R-:W-:Y:S01]  /*98e30*/  MOV R190, R38 ;  /* 0x0000002600be7202 */ /* 0x000fe20000000f00 */
        /* <DEDUP_REMOVED lines=8> */
[C---:B------:R-:W-:Y:S08]  /*98ec0*/  HMMA.1688.F32.TF32 R36, R96.reuse, R196, R156 ;  /* 0x000000c46024723c */ /* 0x040ff0000008109c */
[C---:B------:R-:W-:Y:S08]  /*98ed0*/  HMMA.1688.F32.TF32 R48, R96.reuse, R188, R120 ;  /* 0x000000bc6030723c */ /* 0x040ff00000081078 */
[----:B------:R-:W-:Y:S08]  /*98ee0*/  HMMA.1688.F32.TF32 R44, R96, R184, R116 ;  /* 0x000000b8602c723c */ /* 0x000ff00000081074 */
[----:B------:R-:W-:Y:S01]  /*98ef0*/  MOV R187, R36 ;  /* 0x0000002400bb7202 */ /* 0x000fe20000000f00 */
[----:B------:R-:W-:-:S02]  /*98f00*/  IMAD.MOV.U32 R7, RZ, RZ, R37 ;  /* 0x000000ffff077224 */ /* 0x000fc400078e0025 */
[----:B------:R-:W-:Y:S02]  /*98f10*/  IMAD.MOV.U32 R30, RZ, RZ, R38 ;  /* 0x000000ffff1e7224 */ /* 0x000fe400078e0026 */
[----:B------:R-:W-:Y:S02]  /*98f20*/  IMAD.MOV.U32 R31, RZ, RZ, R39 ;  /* 0x000000ffff1f7224 */ /* 0x000fe400078e0027 */
[C---:B------:R-:W-:Y:S11]  /*98f30*/  HMMA.1688.F32.TF32 R36, R96.reuse, R192, R160 ;  /* 0x000000c06024723c */ /* 0x040ff600000810a0 */
[----:B------:R-:W-:Y:S11]  /*98f40*/  @!UPT UIADD3 URZ, URZ, URZ, URZ ;  /* 0x0000003f3f3ff290 */ /* 0x000ff6000fffe03f */
[----:B------:R-:W-:Y:S01]  /*98f50*/  @!UPT UIADD3 URZ, URZ, URZ, URZ ;  /* 0x0000003f3f3ff290 */ /* 0x000fe2000fffe03f */
[----:B------:R-:W-:Y:S01]  /*98f60*/  STL.64 [R1+0x8e0], R36 ;  /* 0x0008e02401007387 */ /* 0x000fe20000100a00 */
[----:B------:R-:W-:Y:S02]  /*98f70*/  STL.64 [R1+0x8e8], R38 ;  /* 0x0008e82601007387 */ /* 0x000fe40000100a00 */
[----:B------:R-:W-:Y:S02]  /*98f80*/  STL.64 [R1+0x720], R48 ;  /* 0x0007203001007387 */ /* 0x000fe40000100a00 */
[----:B------:R2:W-:Y:S01]  /*98f90*/  STL.64 [R1+0x728], R50 ;  /* 0x0007283201007387 */ /* 0x0005e20000100a00 */
[----:B------:R-:W-:Y:S01]  /*98fa0*/  STL.64 [R1+0x190], R44 ;  /* 0x0001902c01007387 */ /* 0x000fe20000100a00 */
[----:B------:R3:W-:Y:S01]  /*98fb0*/  STL.64 [R1+0x198], R46 ;  /* 0x0001982e01007387 */ /* 0x0007e20000100a00 */
[C---:B------:R-:W-:Y:S02]  /*98fc0*/  HMMA.1688.F32.TF32 R52, R96.reuse, R8, R108 ;  /* 0x000000086034723c */ /* 0x040fe4000008106c */
[----:B------:R-:W-:Y:S04]  /*98fd0*/  LDS R36, [R206+0x90080] ;  /* 0x09008000ce247984 */ /* 0x000fe80000000800 */
[----:B------:R-:W-:Y:S04]  /*98fe0*/  LDS R38, [R206+0x91080] ;  /* 0x09108000ce267984 */ /* 0x000fe80000000800 */
[----:B------:R-:W-:Y:S04]  /*98ff0*/  LDS R37, [R61+0x90080] ;  /* 0x090080003d257984 */ /* 0x000fe80000000800 */
[----:B------:R-:W4:Y:S01]  /*99000*/  LDS R39, [R61+0x91080] ;  /* 0x091080003d277984 */ /* 0x000f220000000800 */
[C---:B--2---:R-:W-:Y:S08]  /*99010*/  HMMA.1688.F32.TF32 R48, R96.reuse, R28, R112 ;  /* 0x0000001c6030723c */ /* 0x044ff00000081070 */
[C---:B---3--:R-:W-:Y:S11]  /*99020*/  HMMA.1688.F32.TF32 R44, R96.reuse, R4, R236 ;  /* 0x00000004602c723c */ /* 0x048ff600000810ec */
[----:B------:R-:W-:Y:S04]  /*99030*/  @!UPT UIADD3 URZ, URZ, URZ, URZ ;  /* 0x0000003f3f3ff290 */ /* 0x000fe8000fffe03f */
[----:B------:R-:W-:Y:S01]  /*99040*/  STL.64 [R1+0x180], R48 ;  /* 0x0001803001007387 */ /* 0x000fe20000100a00 */
[----:B------:R2:W-:Y:S07]  /*99050*/  STL.64 [R1+0x188], R50 ;  /* 0x0001883201007387 */ /* 0x0005ee0000100a00 */
[----:B------:R-:W-:Y:S02]  /*99060*/  STL.64 [R1+0x170], R44 ;  /* 0x0001702c01007387 */ /* 0x000fe40000100a00 */
[----:B------:R3:W-:Y:S01]  /*99070*/  STL.64 [R1+0x178], R46 ;  /* 0x0001782e01007387 */ /* 0x0007e20000100a00 */
[C---:B--2---:R-:W-:Y:S08]  /*99080*/  HMMA.1688.F32.TF32 R48, R96.reuse, R12, R244 ;  /* 0x0000000c6030723c */ /* 0x044ff000000810f4 */
[----:B---3--:R-:W-:Y:S01]  /*99090*/  HMMA.1688.F32.TF32 R44, R96, R16, R248 ;  /* 0x00000010602c723c */ /* 0x008fe200000810f8 */
[----:B------:R-:W-:Y:S01]  /*990a0*/  STL.64 [R1+0x160], R52 ;  /* 0x0001603401007387 */ /* 0x000fe20000100a00 */
[----:B------:R-:W-:Y:S02]  /*990b0*/  STL.64 [R1+0x168], R54 ;  /* 0x0001683601007387 */ /* 0x000fe40000100a00 */
[----:B------:R-:W4:Y:S11]  /*990c0*/  LDL.LU R248, [R1+0x540] ;  /* 0x0005400001f87983 */ /* 0x000f360000300800 */
[----:B------:R-:W-:Y:S01]  /*990d0*/  STL.64 [R1+0x150], R48 ;  /* 0x0001503001007387 */ /* 0x000fe20000100a00 */
[----:B------:R-:W-:Y:S07]  /*990e0*/  STL.64 [R1+0x158], R50 ;  /* 0x0001583201007387 */ /* 0x000fee0000100a00 */
[----:B------:R-:W-:Y:S02]  /*990f0*/  STL.64 [R1+0x140], R44 ;  /* 0x0001402c01007387 */ /* 0x000fe40000100a00 */
[----:B------:R2:W-:Y:S01]  /*99100*/  STL.64 [R1+0x148], R46 ;  /* 0x0001482e01007387 */ /* 0x0005e20000100a00 */
[----:B------:R-:W4:Y:S01]  /*99110*/  LDL.LU R249, [R1+0x544] ;  /* 0x0005440001f97983 */ /* 0x000f220000300800 */
[----:B------:R-:W4:Y:S02]  /*99120*/  LDL.LU R250, [R1+0x548] ;  /* 0x0005480001fa7983 */ /* 0x000f240000300800 */
[----:B------:R-:W4:Y:S02]  /*99130*/  LDL.LU R251, [R1+0x54c] ;  /* 0x00054c0001fb7983 */ /* 0x000f240000300800 */
[----:B------:R-:W3:Y:S01]  /*99140*/  LDL.LU R236, [R1+0x530] ;  /* 0x0005300001ec7983 */ /* 0x000ee20000300800 */
[----:B------:R-:W3:Y:S01]  /*99150*/  LDL.LU R237, [R1+0x534] ;  /* 0x0005340001ed7983 */ /* 0x000ee20000300800 */
[----:B------:R-:W3:Y:S02]  /*99160*/  LDL.LU R238, [R1+0x538] ;  /* 0x0005380001ee7983 */ /* 0x000ee40000300800 */
[----:B------:R-:W3:Y:S02]  /*99170*/  LDL.LU R239, [R1+0x53c] ;  /* 0x00053c0001ef7983 */ /* 0x000ee40000300800 */
        /* <DEDUP_REMOVED lines=48> */
[----:B------:R-:W3:Y:S01]  /*99480*/  LDL.LU R168, [R1+0x14d0] ;  /* 0x0014d00001a87983 */ /* 0x000ee20000300800 */
[----:B------:R-:W3:Y:S01]  /*99490*/  LDL.LU R169, [R1+0x14d4] ;  /* 0x0014d40001a97983 */ /* 0x000ee20000300800 */
[----:B------:R-:W3:Y:S02]  /*994a0*/  LDL.LU R170, [R1+0x14d8] ;  /* 0x0014d80001aa7983 */ /* 0x000ee40000300800 */
[----:B------:R-:W3:Y:S02]  /*994b0*/  LDL.LU R171, [R1+0x14dc] ;  /* 0x0014dc0001ab7983 */ /* 0x000ee40000300800 */
[----:B------:R-:W4:Y:S01]  /*994c0*/  LDL.LU R152, [R1+0x14b0] ;  /* 0x0014b00001987983 */ /* 0x000f220000300800 */
[----:B------:R-:W4:Y:S01]  /*994d0*/  LDL.LU R153, [R1+0x14b4] ;  /* 0x0014b40001997983 */ /* 0x000f220000300800 */
[----:B------:R-:W4:Y:S02]  /*994e0*/  LDL.LU R154, [R1+0x14b8] ;  /* 0x0014b800019a7983 */ /* 0x000f240000300800 */
[----:B------:R-:W4:Y:S02]  /*994f0*/  LDL.LU R155, [R1+0x14bc] ;  /* 0x0014bc00019b7983 */ /* 0x000f240000300800 */
[----:B------:R-:W1:Y:S01]  /*99500*/  LDL.LU R228, [R1+0x14c0] ;  /* 0x0014c00001e47983 */ /* 0x000e620000300800 */
[----:B------:R-:W1:Y:S01]  /*99510*/  LDL.LU R229, [R1+0x14c4] ;  /* 0x0014c40001e57983 */ /* 0x000e620000300800 */
[----:B------:R-:W1:Y:S02]  /*99520*/  LDL.LU R230, [R1+0x14c8] ;  /* 0x0014c80001e67983 */ /* 0x000e640000300800 */
[----:B------:R-:W1:Y:S02]  /*99530*/  LDL.LU R231, [R1+0x14cc] ;  /* 0x0014cc0001e77983 */ /* 0x000e640000300800 */
        /* <DEDUP_REMOVED lines=22> */
[----:B------:R-:W-:-:S02]  /*996a0*/  IMAD.MOV.U32 R246, RZ, RZ, R33 ;  /* 0x000000fffff67224 */ /* 0x000fc400078e0021 */
[----:B------:R-:W-:Y:S02]  /*996b0*/  IMAD.MOV.U32 R247, RZ, RZ, R32 ;  /* 0x000000fffff77224 */ /* 0x000fe400078e0020 */
[----:B------:R-:W-:Y:S01]  /*996c0*/  LDS R33, [R3+0x90100] ;  /* 0x0901000003217984 */ /* 0x000fe20000000800 */
[----:B------:R-:W1:Y:S01]  /*996d0*/  LDS R32, [R252+0x90100] ;  /* 0x09010000fc207984 */ /* 0x000e620000000800 */
[C---:B--2---:R-:W-:Y:S08]  /*996e0*/  HMMA.1688.F32.TF32 R44, R96.reuse, R24, R164 ;  /* 0x00000018602c723c */ /* 0x044ff000000810a4 */
[----:B---3--:R-:W-:Y:S11]  /*996f0*/  HMMA.1688.F32.TF32 R48, R96, R20, R168 ;  /* 0x000000146030723c */ /* 0x008ff600000810a8 */
[----:B------:R-:W-:Y:S11]  /*99700*/  @!UPT UIADD3 URZ, URZ, URZ, URZ ;  /* 0x0000003f3f3ff290 */ /* 0x000ff6000fffe03f */
[----:B------:R-:W-:Y:S01]  /*99710*/  @!UPT UIADD3 URZ, URZ, URZ, URZ ;  /* 0x0000003f3f3ff290 */ /* 0x000fe2000fffe03f */
[----:B------:R-:W-:Y:S01]  /*99720*/  STL.64 [R1+0x130], R48 ;  /* 0x0001303001007387 */ /* 0x000fe20000100a00 */
[----:B------:R1:W-:Y:S02]  /*99730*/  STL.64 [R1+0x138], R50 ;  /* 0x0001383201007387 */ /* 0x0003e40000100a00 */
[----:B------:R-:W-:Y:S02]  /*99740*/  STL.64 [R1+0x120], R44 ;  /* 0x0001202c01007387 */ /* 0x000fe40000100a00 */
[----:B------:R4:W-:Y:S01]  /*99750*/  STL.64 [R1+0x128], R46 ;  /* 0x0001282e01007387 */ /* 0x0009e20000100a00 */
[C---:B-1----:R-:W-:Y:S08]  /*99760*/  HMMA.1688.F32.TF32 R48, R40.reuse, R172, R228 ;  /* 0x000000ac2830723c */ /* 0x042ff000000810e4 */
[C---:B----4-:R-:W-:Y:S08]  /*99770*/  HMMA.1688.F32.TF32 R44, R40.reuse, R176, R152 ;  /* 0x000000b0282c723c */ /* 0x050ff00000081098 */
[C---:B------:R-:W-:Y:S07]  /*99780*/  HMMA.1688.F32.TF32 R52, R40.reuse, R208, R240 ;  /* 0x000000d02834723c */ /* 0x040fee00000810f0 */
[----:B------:R-:W-:Y:S01]  /*99790*/  STL.64 [R1+0x110], R48 ;  /* 0x0001103001007387 */ /* 0x000fe20000100a00 */
[----:B------:R1:W-:Y:S07]  /*997a0*/  STL.64 [R1+0x118], R50 ;  /* 0x0001183201007387 */ /* 0x0003ee0000100a00 */
[----:B------:R-:W-:Y:S02]  /*997b0*/  STL.64 [R1+0x100], R44 ;  /* 0x0001002c01007387 */ /* 0x000fe40000100a00 */
[----:B------:R2:W-:Y:S01]  /*997c0*/  STL.64 [R1+0x108], R46 ;  /* 0x0001082e01007387 */ /* 0x0005e20000100a00 */
[C---:B-1----:R-:W-:Y:S08]  /*997d0*/  HMMA.1688.F32.TF32 R48, R40.reuse, R204, R148 ;  /* 0x000000cc2830723c */ /* 0x042ff00000081094 */
[C---:B--2---:R-:W-:Y:S01]  /*997e0*/  HMMA.1688.F32.TF32 R44, R40.reuse, R200, R144 ;  /* 0x000000c8282c723c */ /* 0x044fe20000081090 */
        /* <DEDUP_REMOVED lines=26> */
[----:B--2---:R-:W-:Y:S01]  /*99990*/  HMMA.1688.F32.TF32 R44, R40, R16, R160 ;  /* 0x00000010282c723c */ /* 0x004fe200000810a0 */
[----:B------:R-:W-:Y:S01]  /*999a0*/  STL.64 [R1+0x60], R52 ;  /* 0x0000603401007387 */ /* 0x000fe20000100a00 */
[----:B------:R1:W-:Y:S06]  /*999b0*/  STL.64 [R1+0x68], R54 ;  /* 0x0000683601007387 */ /* 0x0003ec0000100a00 */
[----:B------:R-:W-:Y:S08]  /*999c0*/  HMMA.1688.F32.TF32 R248, R36, R208, R248 ;  /* 0x000000d024f8723c */ /* 0x000ff000000810f8 */
[C---:B-1----:R-:W-:Y:S01]  /*999d0*/  HMMA.1688.F32.TF32 R52, R40.reuse, R20, R120 ;  /* 0x000000142834723c */ /* 0x042fe20000081078 */
[----:B------:R-:W-:Y:S01]  /*999e0*/  STL.64 [R1+0x50], R48 ;  /* 0x0000503001007387 */ /* 0x000fe20000100a00 */
[----:B------:R1:W-:Y:S05]  /*999f0*/  STL.64 [R1+0x58], R50 ;  /* 0x0000583201007387 */ /* 0x0003ea0000100a00 */
[----:B------:R-:W-:Y:S02]  /*99a00*/  STL.64 [R1+0x40], R44 ;  /* 0x0000402c01007387 */ /* 0x000fe40000100a00 */
[----:B------:R2:W-:Y:S01]  /*99a10*/  STL.64 [R1+0x48], R46 ;  /* 0x0000482e01007387 */ /* 0x0005e20000100a00 */
[----:B-1----:R-:W-:Y:S08]  /*99a20*/  HMMA.1688.F32.TF32 R48, R40, R24, R116 ;  /* 0x000000182830723c */ /* 0x002ff00000081074 */
[C---:B--2---:R-:W-:Y:S08]  /*99a30*/  HMMA.1688.F32.TF32 R44, R36.reuse, R172, R112 ;  /* 0x000000ac242c723c */ /* 0x044ff00000081070 */
[C---:B------:R-:W-:Y:S01]  /*99a40*/  HMMA.1688.F32.TF32 R40, R36.reuse, R176, R236 ;  /* 0x000000b02428723c */ /* 0x040fe200000810ec */
[----:B------:R-:W-:Y:S01]  /*99a50*/  STL.64 [R1+0x30], R52 ;  /* 0x0000303401007387 */ /* 0x000fe20000100a00 */
[----:B------:R-:W-:Y:S05]  /*99a60*/  STL.64 [R1+0x38], R54 ;  /* 0x0000383601007387 */ /* 0x000fea0000100a00 */
[----:B------:R-:W-:Y:S01]  /*99a70*/  STL.64 [R1+0x20], R48 ;  /* 0x0000203001007387 */ /* 0x000fe20000100a00 */
[----:B------:R-:W-:Y:S07]  /*99a80*/  STL.64 [R1+0x28], R50 ;  /* 0x0000283201007387 */ /* 0x000fee0000100a00 */
[----:B------:R-:W-:Y:S02]  /*99a90*/  STL.64 [R1+0x10], R44 ;  /* 0x0000102c01007387 */ /* 0x000fe40000100a00 */
[----:B------:R1:W-:Y:S01]  /*99aa0*/  STL.64 [R1+0x18], R46 ;  /* 0x0000182e01007387 */ /* 0x0003e20000100a00 */
[----:B------:R-:W-:Y:S05]  /*99ab0*/  STL [R1+0x40e4], R248 ;  /* 0x0040e4f801007387 */ /* 0x000fea0000100800 */
[----:B------:R-:W-:Y:S02]  /*99ac0*/  STL.64 [R1], R40 ;  /* 0x0000002801007387 */ /* 0x000fe40000100a00 */
[----:B------:R2:W-:Y:S01]  /*99ad0*/  STL.64 [R1+0x8], R42 ;  /* 0x0000082a01007387 */ /* 0x0005e20000100a00 */
[C---:B-1----:R-:W-:Y:S08]  /*99ae0*/  HMMA.1688.F32.TF32 R44, R36.reuse, R204, R108 ;  /* 0x000000cc242c723c */ /* 0x042ff0000008106c */
[C---:B--2---:R-:W-:Y:S01]  /*99af0*/  HMMA.1688.F32.TF32 R40, R36.reuse, R200, R244 ;  /* 0x000000c82428723c */ /* 0x044fe200000810f4 */
[----:B------:R-:W-:Y:S01]  /*99b00*/  STL [R1+0x40e0], R249 ;  /* 0x0040e0f901007387 */ /* 0x000fe20000100800 */
[----:B------:R-:W-:Y:S02]  /*99b10*/  STL [R1+0x40dc], R250 ;  /* 0x0040dcfa01007387 */ /* 0x000fe40000100800 */
[----:B------:R-:W-:Y:S02]  /*99b20*/  STL [R1+0x40d8], R251 ;  /* 0x0040d8fb01007387 */ /* 0x000fe40000100800 */
[----:B------:R-:W3:Y:S09]  /*99b30*/  LDL.LU R156, [R1+0x5c0] ;  /* 0x0005c000019c7983 */ /* 0x000ef20000300800 */
[----:B------:R-:W-:Y:S01]  /*99b40*/  STL.64 [R1+0x1e0], R44 ;  /* 0x0001e02c01007387 */ /* 0x000fe20000100a00 */
[----:B------:R-:W-:Y:S07]  /*99b50*/  STL.64 [R1+0x1e8], R46 ;  /* 0x0001e82e01007387 */ /* 0x000fee0000100a00 */
[----:B------:R-:W-:Y:S02]  /*99b60*/  STL.64 [R1+0x1d0], R40 ;  /* 0x0001d02801007387 */ /* 0x000fe40000100a00 */
[----:B------:R1:W-:Y:S01]  /*99b70*/  STL.64 [R1+0x1d8], R42 ;  /* 0x0001d82a01007387 */ /* 0x0003e20000100a00 */
[----:B------:R-:W3:Y:S01]  /*99b80*/  LDL.LU R157, [R1+0x5c4] ;  /* 0x0005c400019d7983 */ /* 0x000ee20000300800 */
[----:B------:R-:W3:Y:S02]  /*99b90*/  LDL.LU R158, [R1+0x5c8] ;  /* 0x0005c800019e7983 */ /* 0x000ee40000300800 */
[----:B------:R-:W3:Y:S02]  /*99ba0*/  LDL.LU R159, [R1+0x5cc] ;  /* 0x0005cc00019f7983 */ /* 0x000ee40000300800 */
[----:B------:R-:W3:Y:S01]  /*99bb0*/  LDL.LU R244, [R1+0x5a0] ;  /* 0x0005a00001f47983 */ /* 0x000ee20000300800 */
[----:B------:R-:W3:Y:S01]  /*99bc0*/  LDL.LU R245, [R1+0x5a4] ;  /* 0x0005a40001f57983 */ /* 0x000ee20000300800 */
[----:B------:R-:W3:Y:S02]  /*99bd0*/  LDL.LU R246, [R1+0x5a8] ;  /* 0x0005a80001f67983 */ /* 0x000ee40000300800 */
[----:B------:R-:W3:Y:S02]  /*99be0*/  LDL.LU R247, [R1+0x5ac] ;  /* 0x0005ac0001f77983 */ /* 0x000ee40000300800 */
        /* <DEDUP_REMOVED lines=35> */
[----:B------:R-:W3:Y:S01]  /*99e20*/  LDL.LU R239, [R1+0x60c] ;  /* 0x00060c0001ef7983 */ /* 0x000ee20000300800 */
[C---:B-1----:R-:W-:Y:S01]  /*99e30*/  HMMA.1688.F32.TF32 R40, R36.reuse, R196, R108 ;  /* 0x000000c42428723c */ /* 0x042fe2000008106c */
[----:B------:R-:W2:Y:S11]  /*99e40*/  LDL.LU R108, [R1+0x620] ;  /* 0x00062000016c7983 */ /* 0x000eb60000300800 */
[----:B------:R-:W-:Y:S11]  /*99e50*/  @!UPT UIADD3 URZ, URZ, URZ, URZ ;  /* 0x0000003f3f3ff290 */ /* 0x000ff6000fffe03f */
[----:B------:R-:W-:Y:S01]  /*99e60*/  STL.64 [R1+0x1c0], R40 ;  /* 0x0001c02801007387 */ /* 0x000fe20000100a00 */
[----:B------:R1:W-:Y:S02]  /*99e70*/  STL.64 [R1+0x1c8], R42 ;  /* 0x0001c82a01007387 */ /* 0x0003e40000100a00 */
[----:B------:R-:W2:Y:S02]  /*99e80*/  LDL.LU R109, [R1+0x624] ;  /* 0x00062400016d7983 */ /* 0x000ea40000300800 */
[----:B------:R-:W2:Y:S01]  /*99e90*/  LDL.LU R110, [R1+0x628] ;  /* 0x00062800016e7983 */ /* 0x000ea20000300800 */
[----:B------:R-:W2:Y:S01]  /*99ea0*/  LDL.LU R111, [R1+0x62c] ;  /* 0x00062c00016f7983 */ /* 0x000ea20000300800 */
[C---:B----4-:R-:W-:Y:S08]  /*99eb0*/  HMMA.1688.F32.TF32 R44, R36.reuse, R192, R132 ;  /* 0x000000c0242c723c */ /* 0x050ff00000081084 */
[C---:B---3--:R-:W-:Y:S08]  /*99ec0*/  HMMA.1688.F32.TF32 R244, R36.reuse, R184, R244 ;  /* 0x000000b824f4723c */ /* 0x048ff000000810f4 */
[C---:B-1----:R-:W-:Y:S08]  /*99ed0*/  HMMA.1688.F32.TF32 R40, R36.reuse, R188, R128 ;  /* 0x000000bc2428723c */ /* 0x042ff00000081080 */
[C---:B------:R-:W-:Y:S01]  /*99ee0*/  HMMA.1688.F32.TF32 R48, R36.reuse, R28, R124 ;  /* 0x0000001c2430723c */ /* 0x040fe2000008107c */
[----:B------:R-:W-:Y:S01]  /*99ef0*/  STL.64 [R1+0x1b0], R44 ;  /* 0x0001b02c01007387 */ /* 0x000fe20000100a00 */
[----:B------:R1:W-:Y:S05]  /*99f00*/  STL.64 [R1+0x1b8], R46 ;  /* 0x0001b82e01007387 */ /* 0x0003ea0000100a00 */
[----:B------:R-:W-:Y:S08]  /*99f10*/  STL [R1+0x40f4], R244 ;  /* 0x0040f4f401007387 */ /* 0x000ff00000100800 */
[----:B------:R-:W-:Y:S01]  /*99f20*/  STL.64 [R1+0x1a0], R40 ;  /* 0x0001a02801007387 */ /* 0x000fe20000100a00 */
[----:B------:R3:W-:Y:S01]  /*99f30*/  STL.64 [R1+0x1a8], R42 ;  /* 0x0001a82a01007387 */ /* 0x0007e20000100a00 */
[C---:B-1----:R-:W-:Y:S08]  /*99f40*/  HMMA.1688.F32.TF32 R44, R36.reuse, R4, R156 ;  /* 0x00000004242c723c */ /* 0x042ff0000008109c */
[----:B---3--:R-:W-:Y:S01]  /*99f50*/  HMMA.1688.F32.TF32 R40, R36, R8, R160 ;  /* 0x000000082428723c */ /* 0x008fe200000810a0 */
[----:B------:R1:W-:Y:S01]  /*99f60*/  STL [R1+0x40f0], R245 ;  /* 0x0040f0f501007387 */ /* 0x0003e20000100800 */
[----:B------:R3:W-:Y:S02]  /*99f70*/  STL [R1+0x40ec], R246 ;  /* 0x0040ecf601007387 */ /* 0x0007e40000100800 */
[----:B------:R4:W-:Y:S02]  /*99f80*/  STL [R1+0x40e8], R247 ;  /* 0x0040e8f701007387 */ /* 0x0009e40000100800 */
[----:B------:R-:W-:Y:S01]  /*99f90*/  STL.64 [R1+0x250], R48 ;  /* 0x0002503001007387 */ /* 0x000fe20000100a00 */
[----:B------:R-:W-:Y:S08]  /*99fa0*/  STL.64 [R1+0x258], R50 ;  /* 0x0002583201007387 */ /* 0x000ff00000100a00 */
[----:B------:R-:W-:Y:S01]  /*99fb0*/  STL.64 [R1+0x240], R44 ;  /* 0x0002402c01007387 */ /* 0x000fe20000100a00 */
[----:B------:R4:W-:Y:S08]  /*99fc0*/  STL.64 [R1+0x248], R46 ;  /* 0x0002482e01007387 */ /* 0x0009f00000100a00 */
[----:B------:R-:W-:Y:S01]  /*99fd0*/  MOV R244, R40 ;  /* 0x0000002800f47202 */ /* 0x000fe20000000f00 */
[----:B-1----:R-:W-:-:S02]  /*99fe0*/  IMAD.MOV.U32 R245, RZ, RZ, R41 ;  /* 0x000000fffff57224 */ /* 0x002fc400078e0029 */
[----:B---3--:R-:W-:Y:S02]  /*99ff0*/  IMAD.MOV.U32 R246, RZ, RZ, R42 ;  /* 0x000000fffff67224 */ /* 0x008fe400078e002a */
[----:B----4-:R-:W-:Y:S02]  /*9a000*/  IMAD.MOV.U32 R247, RZ, RZ, R43 ;  /* 0x000000fffff77224 */ /* 0x010fe400078e002b */
[C---:B------:R-:W-:Y:S08]  /*9a010*/  HMMA.1688.F32.TF32 R40, R36.reuse, R16, R116 ;  /* 0x000000102428723c */ /* 0x040ff00000081074 */
[C---:B------:R-:W-:Y:S01]  /*9a020*/  HMMA.1688.F32.TF32 R44, R36.reuse, R12, R120 ;  /* 0x0000000c242c723c */ /* 0x040fe20000081078 */
[----:B------:R1:W-:Y:S01]  /*9a030*/  STL [R1+0x4104], R247 ;  /* 0x004104f701007387 */ /* 0x0003e20000100800 */
[----:B------:R3:W-:Y:S02]  /*9a040*/  STL [R1+0x4100], R246 ;  /* 0x004100f601007387 */ /* 0x0007e40000100800 */
[----:B------:R4:W-:Y:S02]  /*9a050*/  STL [R1+0x40fc], R245 ;  /* 0x0040fcf501007387 */ /* 0x0009e40000100800 */
[----:B------:R1:W-:Y:S11]  /*9a060*/  STL [R1+0x40f8], R244 ;  /* 0x0040f8f401007387 */ /* 0x0003f60000100800 */
[----:B------:R-:W-:Y:S06]  /*9a070*/  @!UPT UIADD3 URZ, URZ, URZ, URZ ;  /* 0x0000003f3f3ff290 */ /* 0x000fec000fffe03f */
[----:B------:R-:W-:Y:S01]  /*9a080*/  STL.64 [R1+0x220], R44 ;  /* 0x0002202c01007387 */ /* 0x000fe20000100a00 */
[----:B------:R4:W-:Y:S02]  /*9a090*/  STL.64 [R1+0x228], R46 ;  /* 0x0002282e01007387 */ /* 0x0009e40000100a00 */
[----:B-1----:R-:W-:Y:S02]  /*9a0a0*/  IMAD.MOV.U32 R247, RZ, RZ, R40 ;  /* 0x000000fffff77224 */ /* 0x002fe400078e0028 */
[----:B---3--:R-:W-:Y:S01]  /*9a0b0*/  IMAD.MOV.U32 R246, RZ, RZ, R41 ;  /* 0x000000fffff67224 */ /* 0x008fe200078e0029 */
[----:B----4-:R-:W-:Y:S01]  /*9a0c0*/  MOV R245, R42 ;  /* 0x0000002a00f57202 */ /* 0x010fe20000000f00 */
[----:B------:R-:W-:Y:S02]  /*9a0d0*/  IMAD.MOV.U32 R244, RZ, RZ, R43 ;  /* 0x000000fffff47224 */ /* 0x000fe400078e002b */
[C---:B------:R-:W-:Y:S08]  /*9a0e0*/  HMMA.1688.F32.TF32 R40, R36.reuse, R24, R236 ;  /* 0x000000182428723c */ /* 0x040ff000000810ec */
[----:B------:R-:W-:Y:S11]  /*9a0f0*/  HMMA.1688.F32.TF32 R44, R36, R20, R112 ;  /* 0x00000014242c723c */ /* 0x000ff60000081070 */
[----:B------:R-:W-:Y:S11]  /*9a100*/  @!UPT UIADD3 URZ, URZ, URZ, URZ ;  /* 0x0000003f3f3ff290 */ /* 0x000ff6000fffe03f */
[----:B------:R-:W-:Y:S01]  /*9a110*/  @!UPT UIADD3 URZ, URZ, URZ, URZ ;  /* 0x0000003f3f3ff290 */ /* 0x000fe2000fffe03f */
[----:B------:R-:W-:Y:S01]  /*9a120*/  STL.64 [R1+0x200], R44 ;  /* 0x0002002c01007387 */ /* 0x000fe20000100a00 */
[----:B------:R-:W-:Y:S02]  /*9a130*/  STL.64 [R1+0x208], R46 ;  /* 0x0002082e01007387 */ /* 0x000fe40000100a00 */
[----:B------:R-:W3:Y:S01]  /*9a140*/  LDL.LU R236, [R1+0x13a0] ;  /* 0x0013a00001ec7983 */ /* 0x000ee20000300800 */
[----:B--2---:R-:W-:Y:S11]  /*9a150*/  HMMA.1688.F32.TF32 R36, R32, R172, R108 ;  /* 0x000000ac2024723c */ /* 0x004ff6000008106c */
[----:B------:R-:W-:Y:S11]  /*9a160*/  @!UPT UIADD3 URZ, URZ, URZ, URZ ;  /* 0x0000003f3f3ff290 */ /* 0x000ff6000fffe03f */
[----:B------:R-:W-:Y:S01]  /*9a170*/  @!UPT UIADD3 URZ, URZ, URZ, URZ ;  /* 0x0000003f3f3ff290 */ /* 0x000fe2000fffe03f */
[----:B------:R-:W-:Y:S01]  /*9a180*/  STL.64 [R1+0x710], R36 ;  /* 0x0007102401007387 */ /* 0x000fe20000100a00 */
[----:B------:R1:W-:Y:S02]  /*9a190*/  STL.64 [R1+0x718], R38 ;  /* 0x0007182601007387 */ /* 0x0003e40000100a00 */
[----:B------:R-:W3:Y:S02]  /*9a1a0*/  LDL.LU R237, [R1+0x13a4] ;  /* 0x0013a40001ed7983 */ /* 0x000ee40000300800 */
[----:B------:R-:W3:Y:S01]  /*9a1b0*/  LDL.LU R238, [R1+0x13a8] ;  /* 0x0013a80001ee7983 */ /* 0x000ee20000300800 */
[----:B------:R-:W3:Y:S01]  /*9a1c0*/  LDL.LU R239, [R1+0x13ac] ;  /* 0x0013ac0001ef7983 */ /* 0x000ee20000300800 */
[----:B------:R-:W2:Y:S02]  /*9a1d0*/  LDL.LU R112, [R1+0x13b0] ;  /* 0x0013b00001707983 */ /* 0x000ea40000300800 */
[----:B------:R-:W2:Y:S02]  /*9a1e0*/  LDL.LU R113, [R1+0x13b4] ;  /* 0x0013b40001717983 */ /* 0x000ea40000300800 */
[----:B------:R-:W2:Y:S01]  /*9a1f0*/  LDL.LU R114, [R1+0x13b8] ;  /* 0x0013b80001727983 */ /* 0x000ea20000300800 */
[----:B------:R-:W2:Y:S01]  /*9a200*/  LDL.LU R115, [R1+0x13bc] ;  /* 0x0013bc0001737983 */ /* 0x000ea20000300800 */
[----:B------:R-:W4:Y:S02]  /*9a210*/  LDL.LU R160, [R1+0x13d0] ;  /* 0x0013d00001a07983 */ /* 0x000f240000300800 */
[----:B------:R-:W4:Y:S02]  /*9a220*/  LDL.LU R161, [R1+0x13d4] ;  /* 0x0013d40001a17983 */ /* 0x000f240000300800 */
[----:B------:R-:W4:Y:S01]  /*9a230*/  LDL.LU R162, [R1+0x13d8] ;  /* 0x0013d80001a27983 */ /* 0x000f220000300800 */
[----:B------:R-:W4:Y:S01]  /*9a240*/  LDL.LU R163, [R1+0x13dc] ;  /* 0x0013dc0001a37983 */ /* 0x000f220000300800 */
        /* <DEDUP_REMOVED lines=24> */
[----:B------:R-:W1:Y:S02]  /*9a3d0*/  LDL.LU R152, [R1+0x640] ;  /* 0x0006400001987983 */ /* 0x000e640000300800 */
[----:B------:R-:W1:Y:S02]  /*9a3e0*/  LDL.LU R153, [R1+0x644] ;  /* 0x0006440001997983 */ /* 0x000e640000300800 */
[----:B------:R-:W1:Y:S01]  /*9a3f0*/  LDL.LU R154, [R1+0x648] ;  /* 0x00064800019a7983 */ /* 0x000e620000300800 */
[----:B------:R-:W1:Y:S01]  /*9a400*/  LDL.LU R155, [R1+0x64c] ;  /* 0x00064c00019b7983 */ /* 0x000e620000300800 */
[----:B------:R-:W2:Y:S02]  /*9a410*/  LDL.LU R228, [R1+0x630] ;  /* 0x0006300001e47983 */ /* 0x000ea40000300800 */
[----:B------:R-:W2:Y:S02]  /*9a420*/  LDL.LU R229, [R1+0x634] ;  /* 0x0006340001e57983 */ /* 0x000ea40000300800 */
[----:B------:R-:W2:Y:S01]  /*9a430*/  LDL.LU R230, [R1+0x638] ;  /* 0x0006380001e67983 */ /* 0x000ea20000300800 */
[----:B------:R-:W2:Y:S01]  /*9a440*/  LDL.LU R231, [R1+0x63c] ;  /* 0x00063c0001e77983 */ /* 0x000ea20000300800 */
        /* <DEDUP_REMOVED lines=34> */
[----:B------:R-:W-:Y:S02]  /*9a670*/  IMAD.MOV.U32 R250, RZ, RZ, R42 ;  /* 0x000000fffffa7224 */ /* 0x000fe400078e002a */
[----:B------:R-:W-:Y:S01]  /*9a680*/  IMAD.MOV.U32 R251, RZ, RZ, R43 ;  /* 0x000000fffffb7224 */ /* 0x000fe200078e002b */
[----:B------:R-:W-:Y:S04]  /*9a690*/  LDS R40, [R206+0x90100] ;  /* 0x09010000ce287984 */ /* 0x000fe80000000800 */
[----:B------:R-:W-:Y:S04]  /*9a6a0*/  LDS R42, [R206+0x91100] ;  /* 0x09110000ce2a7984 */ /* 0x000fe80000000800 */
[----:B------:R-:W-:Y:S04]  /*9a6b0*/  LDS R41, [R61+0x90100] ;  /* 0x090100003d297984 */ /* 0x000fe80000000800 */
[----:B------:R-:W1:Y:S02]  /*9a6c0*/  LDS R43, [R61+0x91100] ;  /* 0x091100003d2b7984 */ /* 0x000e640000000800 */
[C---:B-1----:R-:W-:Y:S08]  /*9a6d0*/  HMMA.1688.F32.TF32 R36, R32.reuse, R208, R152 ;  /* 0x000000d02024723c */ /* 0x042ff00000081098 */
[C---:B--2---:R-:W-:Y:S08]  /*9a6e0*/  HMMA.1688.F32.TF32 R44, R32.reuse, R176, R228 ;  /* 0x000000b0202c723c */ /* 0x044ff000000810e4 */
[C---:B---3--:R-:W-:Y:S11]  /*9a6f0*/  HMMA.1688.F32.TF32 R48, R32.reuse, R200, R148 ;  /* 0x000000c82030723c */ /* 0x048ff60000081094 */
[----:B------:R-:W-:Y:S04]  /*9a700*/  @!UPT UIADD3 URZ, URZ, URZ, URZ ;  /* 0x0000003f3f3ff290 */ /* 0x000fe8000fffe03f */
[----:B------:R-:W-:Y:S01]  /*9a710*/  STL.64 [R1+0x700], R44 ;  /* 0x0007002c01007387 */ /* 0x000fe20000100a00 */
[----:B------:R-:W-:Y:S02]  /*9a720*/  STL.64 [R1+0x708], R46 ;  /* 0x0007082e01007387 */ /* 0x000fe40000100a00 */
[----:B------:R-:W-:Y:S02]  /*9a730*/  STL.64 [R1+0x6f0], R36 ;  /* 0x0006f02401007387 */ /* 0x000fe40000100a00 */
[----:B------:R1:W-:Y:S02]  /*9a740*/  STL.64 [R1+0x6f8], R38 ;  /* 0x0006f82601007387 */ /* 0x0003e40000100a00 */
[C---:B-1----:R-:W-:Y:S08]  /*9a750*/  HMMA.1688.F32.TF32 R36, R32.reuse, R204, R240 ;  /* 0x000000cc2024723c */ /* 0x042ff000000810f0 */
[C---:B------:R-:W-:Y:S11]  /*9a760*/  HMMA.1688.F32.TF32 R44, R32.reuse, R196, R144 ;  /* 0x000000c4202c723c */ /* 0x040ff60000081090 */
[----:B------:R-:W-:Y:S04]  /*9a770*/  @!UPT UIADD3 URZ, URZ, URZ, URZ ;  /* 0x0000003f3f3ff290 */ /* 0x000fe8000fffe03f */
[----:B------:R-:W-:Y:S01]  /*9a780*/  STL.64 [R1+0x6e0], R36 ;  /* 0x0006e02401007387 */ /* 0x000fe20000100a00 */
[----:B------:R1:W-:Y:S02]  /*9a790*/  STL.64 [R1+0x6e8], R38 ;  /* 0x0006e82601007387 */ /* 0x0003e40000100a00 */
[----:B------:R-:W-:Y:S02]  /*9a7a0*/  STL.64 [R1+0x6d0], R48 ;  /* 0x0006d03001007387 */ /* 0x000fe40000100a00 */
[----:B------:R4:W-:Y:S03]  /*9a7b0*/  STL.64 [R1+0x6d8], R50 ;  /* 0x0006d83201007387 */ /* 0x0009e60000100a00 */
[----:B------:R-:W-:Y:S01]  /*9a7c0*/  STL.64 [R1+0x6c0], R44 ;  /* 0x0006c02c01007387 */ /* 0x000fe20000100a00 */
[----:B------:R2:W-:Y:S01]  /*9a7d0*/  STL.64 [R1+0x6c8], R46 ;  /* 0x0006c82e01007387 */ /* 0x0005e20000100a00 */
[C---:B-1----:R-:W-:Y:S08]  /*9a7e0*/  HMMA.1688.F32.TF32 R36, R32.reuse, R192, R140 ;  /* 0x000000c02024723c */ /* 0x042ff0000008108c */
[C---:B----4-:R-:W-:Y:S08]  /*9a7f0*/  HMMA.1688.F32.TF32 R48, R32.reuse, R188, R220 ;  /* 0x000000bc2030723c */ /* 0x050ff000000810dc */
[C---:B--2---:R-:W-:Y:S07]  /*9a800*/  HMMA.1688.F32.TF32 R44, R32.reuse, R184, R216 ;  /* 0x000000b8202c723c */ /* 0x044fee00000810d8 */
[----:B------:R-:W-:Y:S01]  /*9a810*/  STL.64 [R1+0x6b0], R36 ;  /* 0x0006b02401007387 */ /* 0x000fe20000100a00 */
[----:B------:R-:W-:Y:S07]  /*9a820*/  STL.64 [R1+0x6b8], R38 ;  /* 0x0006b82601007387 */ /* 0x000fee0000100a00 */
[----:B------:R-:W-:Y:S02]  /*9a830*/  STL.64 [R1+0x6a0], R48 ;  /* 0x0006a03001007387 */ /* 0x000fe40000100a00 */
[----:B------:R-:W-:Y:S06]  /*9a840*/  STL.64 [R1+0x6a8], R50 ;  /* 0x0006a83201007387 */ /* 0x000fec0000100a00 */
[----:B------:R-:W-:Y:S01]  /*9a850*/  STL.64 [R1+0x690], R44 ;  /* 0x0006902c01007387 */ /* 0x000fe20000100a00 */
[----:B------:R1:W-:Y:S01]  /*9a860*/  STL.64 [R1+0x698], R46 ;  /* 0x0006982e01007387 */ /* 0x0003e20000100a00 */
[C---:B------:R-:W-:Y:S02]  /*9a870*/  HMMA.1688.F32.TF32 R52, R32.reuse, R4, R132 ;  /* 0x000000042034723c */ /* 0x040fe40000081084 */
[----:B------:R-:W-:Y:S04]  /*9a880*/  LDS R36, [R252+0x90180] ;  /* 0x09018000fc247984 */ /* 0x000fe80000000800 */
[----:B------:R-:W-:Y:S04]  /*9a890*/  LDS R38, [R252+0x91180] ;  /* 0x09118000fc267984 */ /* 0x000fe80000000800 */
[----:B------:R-:W-:Y:S04]  /*9a8a0*/  LDS R37, [R3+0x90180] ;  /* 0x0901800003257984 */ /* 0x000fe80000000800 */
[----:B------:R-:W2:Y:S01]  /*9a8b0*/  LDS R39, [R3+0x91180] ;  /* 0x0911800003277984 */ /* 0x000ea20000000800 */
[C---:B-1----:R-:W-:Y:S08]  /*9a8c0*/  HMMA.1688.F32.TF32 R44, R32.reuse, R28, R136 ;  /* 0x0000001c202c723c */ /* 0x042ff00000081088 */
[C---:B------:R-:W-:Y:S11]  /*9a8d0*/  HMMA.1688.F32.TF32 R48, R32.reuse, R8, R128 ;  /* 0x000000082030723c */ /* 0x040ff60000081080 */
[----:B------:R-:W-:Y:S04]  /*9a8e0*/  @!UPT UIADD3 URZ, URZ, URZ, URZ ;  /* 0x0000003f3f3ff290 */ /* 0x000fe8000fffe03f */
[----:B------:R-:W-:Y:S01]  /*9a8f0*/  STL.64 [R1+0x680], R44 ;  /* 0x0006802c01007387 */ /* 0x000fe20000100a00 */
[----:B------:R1:W-:Y:S02]  /*9a900*/  STL.64 [R1+0x688], R46 ;  /* 0x0006882e01007387 */ /* 0x0003e40000100a00 */
[C---:B-1----:R-:W-:Y:S01]  /*9a910*/  HMMA.1688.F32.TF32 R44, R32.reuse, R12, R124 ;  /* 0x0000000c202c723c */ /* 0x042fe2000008107c */
[----:B------:R-:W-:Y:S01]  /*9a920*/  STL.64 [R1+0x670], R52 ;  /* 0x0006703401007387 */ /* 0x000fe20000100a00 */
[----:B------:R1:W-:Y:S03]  /*9a930*/  STL.64 [R1+0x678], R54 ;  /* 0x0006783601007387 */ /* 0x0003e60000100a00 */
[----:B------:R-:W-:Y:S02]  /*9a940*/  STL.64 [R1+0x660], R48 ;  /* 0x0006603001007387 */ /* 0x000fe40000100a00 */
[----:B------:R3:W-:Y:S01]  /*9a950*/  STL.64 [R1+0x668], R50 ;  /* 0x0006683201007387 */ /* 0x0007e20000100a00 */
[C---:B-1----:R-:W-:Y:S08]  /*9a960*/  HMMA.1688.F32.TF32 R52, R32.reuse, R16, R156 ;  /* 0x000000102034723c */ /* 0x042ff0000008109c */
[C---:B---3--:R-:W-:Y:S07]  /*9a970*/  HMMA.1688.F32.TF32 R48, R32.reuse, R20, R160 ;  /* 0x000000142030723c */ /* 0x048fee00000810a0 */
[----:B------:R-:W-:Y:S01]  /*9a980*/  STL.64 [R1+0x650], R44 ;  /* 0x0006502c01007387 */ /* 0x000fe20000100a00 */
[----:B------:R1:W-:Y:S02]  /*9a990*/  STL.64 [R1+0x658], R46 ;  /* 0x0006582e01007387 */ /* 0x0003e40000100a00 */
[----:B-1----:R-:W-:Y:S05]  /*9a9a0*/  HMMA.1688.F32.TF32 R44, R32, R24, R120 ;  /* 0x00000018202c723c */ /* 0x002fea0000081078 */
[----:B------:R-:W-:Y:S01]  /*9a9b0*/  STL.64 [R1+0x640], R52 ;  /* 0x0006403401007387 */ /* 0x000fe20000100a00 */
[----:B------:R-:W-:Y:S07]  /*9a9c0*/  STL.64 [R1+0x648], R54 ;  /* 0x0006483601007387 */ /* 0x000fee0000100a00 */
[----:B------:R-:W-:Y:S02]  /*9a9d0*/  STL.64 [R1+0x4e0], R48 ;  /* 0x0004e03001007387 */ /* 0x000fe40000100a00 */
[----:B------:R-:W-:Y:S01]  /*9a9e0*/  STL.64 [R1+0x4e8], R50 ;  /* 0x0004e83201007387 */ /* 0x000fe20000100a00 */
[----:B------:R-:W-:Y:S04]  /*9a9f0*/  LDS R32, [R206+0x90180] ;  /* 0x09018000ce207984 */ /* 0x000fe80000000800 */
[----:B------:R-:W-:Y:S04]  /*9aa00*/  LDS R34, [R206+0x91180] ;  /* 0x09118000ce227984 */ /* 0x000fe80000000800 */
[----:B------:R-:W-:Y:S04]  /*9aa10*/  LDS R33, [R61+0x90180] ;  /* 0x090180003d217984 */ /* 0x000fe80000000800 */
[----:B------:R-:W1:Y:S04]  /*9aa20*/  LDS R35, [R61+0x91180] ;  /* 0x091180003d237984 */ /* 0x000e680000000800 */
[----:B------:R-:W-:Y:S01]  /*9aa30*/  STL.64 [R1+0x4d0], R44 ;  /* 0x0004d02c01007387 */ /* 0x000fe20000100a00 */
[----:B------:R3:W-:Y:S02]  /*9aa40*/  STL.64 [R1+0x4d8], R46 ;  /* 0x0004d82e01007387 */ /* 0x0007e40000100a00 */
[C---:B---3--:R-:W-:Y:S08]  /*9aa50*/  HMMA.1688.F32.TF32 R44, R40.reuse, R172, R116 ;  /* 0x000000ac282c723c */ /* 0x048ff00000081074 */
[C---:B------:R-:W-:Y:S08]  /*9aa60*/  HMMA.1688.F32.TF32 R52, R40.reuse, R176, R112 ;  /* 0x000000b02834723c */ /* 0x040ff00000081070 */
[C---:B------:R-:W-:Y:S07]  /*9aa70*/  HMMA.1688.F32.TF32 R48, R40.reuse, R208, R236 ;  /* 0x000000d02830723c */ /* 0x040fee00000810ec */
[----:B------:R-:W-:Y:S01]  /*9aa80*/  STL.64 [R1+0x4c0], R44 ;  /* 0x0004c02c01007387 */ /* 0x000fe20000100a00 */
[----:B------:R3:W-:Y:S02]  /*9aa90*/  STL.64 [R1+0x4c8], R46 ;  /* 0x0004c82e01007387 */ /* 0x0007e40000100a00 */
[C---:B---3--:R-:W-:Y:S05]  /*9aaa0*/  HMMA.1688.F32.TF32 R44, R40.reuse, R204, R108 ;  /* 0x000000cc282c723c */ /* 0x048fea000008106c */
[----:B------:R-:W-:Y:S01]  /*9aab0*/  STL.64 [R1+0x4b0], R52 ;  /* 0x0004b03401007387 */ /* 0x000fe20000100a00 */
[----:B------:R-:W-:Y:S02]  /*9aac0*/  STL.64 [R1+0x4b8], R54 ;  /* 0x0004b83601007387 */ /* 0x000fe40000100a00 */
[----:B------:R-:W3:Y:S05]  /*9aad0*/  LDL.LU R236, [R1+0x790] ;  /* 0x0007900001ec7983 */ /* 0x000eea0000300800 */
[----:B------:R4:W-:Y:S01]  /*9aae0*/  STL.64 [R1+0x4a0], R48 ;  /* 0x0004a03001007387 */ /* 0x0009e20000100a00 */
[----:B------:R1:W-:Y:S09]  /*9aaf0*/  STL.64 [R1+0x4a8], R50 ;  /* 0x0004a83201007387 */ /* 0x0003f20000100a00 */
[----:B------:R1:W-:Y:S01]  /*9ab00*/  STL.64 [R1+0x490], R44 ;  /* 0x0004902c01007387 */ /* 0x0003e20000100a00 */
        /* <DEDUP_REMOVED lines=84> */
[----:B----4-:R-:W4:Y:S02]  /*9b050*/  LDL.LU R48, [R1+0x1370] ;  /* 0x0013700001307983 */ /* 0x010f240000300800 */
[----:B------:R-:W4:Y:S02]  /*9b060*/  LDL.LU R49, [R1+0x1374] ;  /* 0x0013740001317983 */ /* 0x000f240000300800 */
[----:B-1----:R-:W4:Y:S01]  /*9b070*/  LDL.LU R50, [R1+0x1378] ;  /* 0x0013780001327983 */ /* 0x002f220000300800 */
        /* <DEDUP_REMOVED lines=37> */
[C---:B----4-:R-:W-:Y:S08]  /*9b2d0*/  HMMA.1688.F32.TF32 R48, R40.reuse, R196, R48 ;  /* 0x000000c42830723c */ /* 0x050ff00000081030 */
[C---:B--2---:R-:W-:Y:S08]  /*9b2e0*/  HMMA.1688.F32.TF32 R52, R40.reuse, R200, R52 ;  /* 0x000000c82834723c */ /* 0x044ff00000081034 */
[C---:B------:R-:W-:Y:S08]  /*9b2f0*/  HMMA.1688.F32.TF32 R44, R40.reuse, R192, R44 ;  /* 0x000000c0282c723c */ /* 0x040ff0000008102c */
[C---:B------:R-:W-:Y:S07]  /*9b300*/  HMMA.1688.F32.TF32 R96, R40.reuse, R188, R96 ;  /* 0x000000bc2860723c */ /* 0x040fee0000081060 */
[----:B------:R1:W-:Y:S01]  /*9b310*/  STL.64 [R1+0x480], R52 ;  /* 0x0004803401007387 */ /* 0x0003e20000100a00 */
[----:B------:R-:W-:Y:S03]  /*9b320*/  STL.64 [R1+0x488], R54 ;  /* 0x0004883601007387 */ /* 0x000fe60000100a00 */
[----:B-1----:R-:W2:Y:S01]  /*9b330*/  LDL.LU.64 R52, [R1+0x41d8] ;  /* 0x0041d80001347983 */ /* 0x002ea20000300a00 */
[----:B------:R1:W-:Y:S02]  /*9b340*/  STL.64 [R1+0x470], R48 ;  /* 0x0004703001007387 */ /* 0x0003e40000100a00 */
[----:B------:R-:W-:Y:S01]  /*9b350*/  STL.64 [R1+0x478], R50 ;  /* 0x0004783201007387 */ /* 0x000fe20000100a00 */
[----:B-1----:R-:W4:Y:S01]  /*9b360*/  LDL.LU.64 R48, [R1+0x41d0] ;  /* 0x0041d00001307983 */ /* 0x002f220000300a00 */
[----:B------:R1:W-:Y:S02]  /*9b370*/  STL.64 [R1+0x460], R44 ;  /* 0x0004602c01007387 */ /* 0x0003e40000100a00 */
[----:B------:R-:W-:Y:S02]  /*9b380*/  STL.64 [R1+0x468], R46 ;  /* 0x0004682e01007387 */ /* 0x000fe40000100a00 */
[----:B------:R-:W-:Y:S04]  /*9b390*/  LDS R46, [R252+0x91200] ;  /* 0x09120000fc2e7984 */ /* 0x000fe80000000800 */
[----:B------:R-:W-:Y:S04]  /*9b3a0*/  LDS R47, [R3+0x91200] ;  /* 0x09120000032f7984 */ /* 0x000fe80000000800 */
[----:B-1----:R-:W2:Y:S01]  /*9b3b0*/  LDL.LU.64 R44, [R1+0x41c8] ;  /* 0x0041c800012c7983 */ /* 0x002ea20000300a00 */
[----:B------:R-:W-:Y:S02]  /*9b3c0*/  STL.64 [R1+0x450], R96 ;  /* 0x0004506001007387 */ /* 0x000fe40000100a00 */
[----:B------:R1:W-:Y:S02]  /*9b3d0*/  STL.64 [R1+0x458], R98 ;  /* 0x0004586201007387 */ /* 0x0003e40000100a00 */
[C---:B-1----:R-:W-:Y:S08]  /*9b3e0*/  HMMA.1688.F32.TF32 R96, R40.reuse, R184, R104 ;  /* 0x000000b82860723c */ /* 0x042ff00000081068 */
[C---:B------:R-:W-:Y:S08]  /*9b3f0*/  HMMA.1688.F32.TF32 R104, R40.reuse, R28, R100 ;  /* 0x0000001c2868723c */ /* 0x040ff00000081064 */
[C---:B---3--:R-:W-:Y:S01]  /*9b400*/  HMMA.1688.F32.TF32 R100, R40.reuse, R4, R232 ;  /* 0x000000042864723c */ /* 0x048fe200000810e8 */
[----:B------:R-:W-:Y:S04]  /*9b410*/  LDS R232, [R206+0x90280] ;  /* 0x09028000cee87984 */ /* 0x000fe80000000800 */
[----:B------:R-:W-:Y:S04]  /*9b420*/  LDS R234, [R206+0x91280] ;  /* 0x09128000ceea7984 */ /* 0x000fe80000000800 */
[----:B------:R-:W-:Y:S01]  /*9b430*/  STL.64 [R1+0x440], R96 ;  /* 0x0004406001007387 */ /* 0x000fe20000100a00 */
[----:B------:R1:W-:Y:S02]  /*9b440*/  STL.64 [R1+0x448], R98 ;  /* 0x0004486201007387 */ /* 0x0003e40000100a00 */
[C---:B-1----:R-:W-:Y:S03]  /*9b450*/  HMMA.1688.F32.TF32 R96, R40.reuse, R8, R212 ;  /* 0x000000082860723c */ /* 0x042fe600000810d4 */
        /* <DEDUP_REMOVED lines=8> */
[C---:B-1----:R-:W-:Y:S08]  /*9b4e0*/  HMMA.1688.F32.TF32 R96, R40.reuse, R20, R168 ;  /* 0x000000142860723c */ /* 0x042ff000000810a8 */
[----:B------:R-:W-:Y:S01]  /*9b4f0*/  HMMA.1688.F32.TF32 R40, R40, R24, R164 ;  /* 0x000000182828723c */ /* 0x000fe200000810a4 */
[----:B------:R-:W-:Y:S01]  /*9b500*/  STL.64 [R1+0x400], R104 ;  /* 0x0004006801007387 */ /* 0x000fe20000100a00 */
[----:B------:R-:W-:Y:S05]  /*9b510*/  STL.64 [R1+0x408], R106 ;  /* 0x0004086a01007387 */ /* 0x000fea0000100a00 */
[----:B------:R-:W-:Y:S02]  /*9b520*/  STL.64 [R1+0x3f0], R100 ;  /* 0x0003f06401007387 */ /* 0x000fe40000100a00 */
[----:B------:R1:W-:Y:S02]  /*9b530*/  STL.64 [R1+0x3f8], R102 ;  /* 0x0003f86601007387 */ /* 0x0003e40000100a00 */
[C---:B-1----:R-:W-:Y:S04]  /*9b540*/  HMMA.1688.F32.TF32 R100, R36.reuse, R172, R228 ;  /* 0x000000ac2464723c */ /* 0x042fe800000810e4 */
        /* <DEDUP_REMOVED lines=41> */
[C---:B---3--:R-:W-:Y:S08]  /*9b7e0*/  HMMA.1688.F32.TF32 R40, R36.reuse, R20, R120 ;  /* 0x000000142428723c */ /* 0x048ff00000081078 */
[----:B------:R-:W-:Y:S01]  /*9b7f0*/  HMMA.1688.F32.TF32 R36, R36, R24, R116 ;  /* 0x000000182424723c */ /* 0x000fe20000081074 */
        /* <DEDUP_REMOVED lines=8> */
[C---:B-1----:R-:W-:Y:S08]  /*9b880*/  HMMA.1688.F32.TF32 R96, R32.reuse, R172, R112 ;  /* 0x000000ac2060723c */ /* 0x042ff00000081070 */
[C---:B---3--:R-:W-:Y:S08]  /*9b890*/  HMMA.1688.F32.TF32 R40, R32.reuse, R176, R236 ;  /* 0x000000b02028723c */ /* 0x048ff000000810ec */
[C---:B--2---:R-:W-:Y:S07]  /*9b8a0*/  HMMA.1688.F32.TF32 R36, R32.reuse, R208, R108 ;  /* 0x000000d02024723c */ /* 0x044fee000008106c */
[----:B------:R-:W-:Y:S01]  /*9b8b0*/  STL.64 [R1+0x5d0], R96 ;  /* 0x0005d06001007387 */ /* 0x000fe20000100a00 */
[----:B------:R-:W-:Y:S02]  /*9b8c0*/  STL.64 [R1+0x5d8], R98 ;  /* 0x0005d86201007387 */ /* 0x000fe40000100a00 */
[----:B------:R-:W2:Y:S05]  /*9b8d0*/  LDL.LU R112, [R1+0x1230] ;  /* 0x0012300001707983 */ /* 0x000eaa0000300800 */
[----:B------:R-:W-:Y:S01]  /*9b8e0*/  STL.64 [R1+0x5c0], R40 ;  /* 0x0005c02801007387 */ /* 0x000fe20000100a00 */
[----:B------:R-:W-:Y:S07]  /*9b8f0*/  STL.64 [R1+0x5c8], R42 ;  /* 0x0005c82a01007387 */ /* 0x000fee0000100a00 */
[----:B------:R-:W-:Y:S02]  /*9b900*/  STL.64 [R1+0x5b0], R36 ;  /* 0x0005b02401007387 */ /* 0x000fe40000100a00 */
[----:B------:R1:W-:Y:S02]  /*9b910*/  STL.64 [R1+0x5b8], R38 ;  /* 0x0005b82601007387 */ /* 0x0003e40000100a00 */
[----:B------:R-:W2:Y:S01]  /*9b920*/  LDL.LU R113, [R1+0x1234] ;  /* 0x0012340001717983 */ /* 0x000ea20000300800 */
[----:B------:R-:W2:Y:S01]  /*9b930*/  LDL.LU R114, [R1+0x1238] ;  /* 0x0012380001727983 */ /* 0x000ea20000300800 */
[----:B------:R-:W2:Y:S02]  /*9b940*/  LDL.LU R115, [R1+0x123c] ;  /* 0x00123c0001737983 */ /* 0x000ea40000300800 */
[----:B------:R-:W3:Y:S02]  /*9b950*/  LDL.LU R116, [R1+0x1240] ;  /* 0x0012400001747983 */ /* 0x000ee40000300800 */
[----:B------:R-:W3:Y:S01]  /*9b960*/  LDL.LU R117, [R1+0x1244] ;  /* 0x0012440001757983 */ /* 0x000ee20000300800 */
[----:B------:R-:W3:Y:S01]  /*9b970*/  LDL.LU R118, [R1+0x1248] ;  /* 0x0012480001767983 */ /* 0x000ee20000300800 */
[----:B------:R-:W3:Y:S02]  /*9b980*/  LDL.LU R119, [R1+0x124c] ;  /* 0x00124c0001777983 */ /* 0x000ee40000300800 */
        /* <DEDUP_REMOVED lines=36> */
[----:B------:R-:W1:Y:S02]  /*9bbd0*/  LDL.LU R228, [R1+0xdd0] ;  /* 0x000dd00001e47983 */ /* 0x000e640000300800 */
[----:B------:R-:W1:Y:S01]  /*9bbe0*/  LDL.LU R229, [R1+0xdd4] ;  /* 0x000dd40001e57983 */ /* 0x000e620000300800 */
[----:B------:R-:W1:Y:S01]  /*9bbf0*/  LDL.LU R230, [R1+0xdd8] ;  /* 0x000dd80001e67983 */ /* 0x000e620000300800 */
[----:B------:R-:W1:Y:S02]  /*9bc00*/  LDL.LU R231, [R1+0xddc] ;  /* 0x000ddc0001e77983 */ /* 0x000e640000300800 */
[----:B------:R-:W2:Y:S02]  /*9bc10*/  LDL.LU R240, [R1+0xdb0] ;  /* 0x000db00001f07983 */ /* 0x000ea40000300800 */
        /* <DEDUP_REMOVED lines=25> */
[----:B------:R-:W-:Y:S01]  /*9bdb0*/  MOV R238, R45 ;  /* 0x0000002d00ee7202 */ /* 0x000fe20000000f00 */
[----:B------:R-:W-:Y:S01]  /*9bdc0*/  IMAD.MOV.U32 R239, RZ, RZ, R44 ;  /* 0x000000ffffef7224 */ /* 0x000fe200078e002c */
[----:B------:R-:W-:Y:S04]  /*9bdd0*/  LDS R45, [R3+0x90200] ;  /* 0x09020000032d7984 */ /* 0x000fe80000000800 */
[----:B------:R-:W1:Y:S02]  /*9bde0*/  LDS R44, [R252+0x90200] ;  /* 0x09020000fc2c7984 */ /* 0x000e640000000800 */
[C---:B-1----:R-:W-:Y:S08]  /*9bdf0*/  HMMA.1688.F32.TF32 R36, R32.reuse, R204, R228 ;  /* 0x000000cc2024723c */ /* 0x042ff000000810e4 */
[C---:B--2---:R-:W-:Y:S11]  /*9be00*/  HMMA.1688.F32.TF32 R40, R32.reuse, R200, R152 ;  /* 0x000000c82028723c */ /* 0x044ff60000081098 */
[----:B------:R-:W-:Y:S04]  /*9be10*/  @!UPT UIADD3 URZ, URZ, URZ, URZ ;  /* 0x0000003f3f3ff290 */ /* 0x000fe8000fffe03f */
[----:B------:R-:W-:Y:S01]  /*9be20*/  STL.64 [R1+0x5a0], R36 ;  /* 0x0005a02401007387 */ /* 0x000fe20000100a00 */
[----:B------:R3:W-:Y:S02]  /*9be30*/  STL.64 [R1+0x5a8], R38 ;  /* 0x0005a82601007387 */ /* 0x0007e40000100a00 */
[C---:B---3--:R-:W-:Y:S08]  /*9be40*/  HMMA.1688.F32.TF32 R36, R32.reuse, R196, R240 ;  /* 0x000000c42024723c */ /* 0x048ff000000810f0 */
        /* <DEDUP_REMOVED lines=8> */
[----:B------:R-:W-:Y:S07]  /*9bed0*/  STL.64 [R1+0x578], R98 ;  /* 0x0005786201007387 */ /* 0x000fee0000100a00 */
[----:B------:R-:W-:Y:S02]  /*9bee0*/  STL.64 [R1+0x560], R40 ;  /* 0x0005602801007387 */ /* 0x000fe40000100a00 */
[----:B------:R-:W-:Y:S01]  /*9bef0*/  STL.64 [R1+0x568], R42 ;  /* 0x0005682a01007387 */ /* 0x000fe20000100a00 */
[----:B------:R-:W-:Y:S04]  /*9bf00*/  LDS R109, [R61+0x90200] ;  /* 0x090200003d6d7984 */ /* 0x000fe80000000800 */
[----:B------:R1:W-:Y:S04]  /*9bf10*/  LDS R111, [R61+0x91200] ;  /* 0x091200003d6f7984 */ /* 0x0003e80000000800 */
[----:B------:R-:W-:Y:S04]  /*9bf20*/  LDS R108, [R206+0x90200] ;  /* 0x09020000ce6c7984 */ /* 0x000fe80000000800 */
[----:B------:R-:W2:Y:S04]  /*9bf30*/  LDS R110, [R206+0x91200] ;  /* 0x09120000ce6e7984 */ /* 0x000ea80000000800 */
[----:B------:R-:W-:Y:S01]  /*9bf40*/  STL.64 [R1+0x550], R36 ;  /* 0x0005502401007387 */ /* 0x000fe20000100a00 */
[----:B------:R3:W-:Y:S02]  /*9bf50*/  STL.64 [R1+0x558], R38 ;  /* 0x0005582601007387 */ /* 0x0007e40000100a00 */
[----:B-1----:R-:W2:Y:S01]  /*9bf60*/  LDL.LU R61, [R1+0x41c0] ;  /* 0x0041c000013d7983 */ /* 0x002ea20000300800 */
[C---:B---3--:R-:W-:Y:S08]  /*9bf70*/  HMMA.1688.F32.TF32 R36, R32.reuse, R28, R140 ;  /* 0x0000001c2024723c */ /* 0x048ff0000008108c */
[C---:B------:R-:W-:Y:S11]  /*9bf80*/  HMMA.1688.F32.TF32 R40, R32.reuse, R4, R220 ;  /* 0x000000042028723c */ /* 0x040ff600000810dc */
[----:B------:R-:W-:Y:S04]  /*9bf90*/  @!UPT UIADD3 URZ, URZ, URZ, URZ ;  /* 0x0000003f3f3ff290 */ /* 0x000fe8000fffe03f */
[----:B------:R-:W-:Y:S01]  /*9bfa0*/  STL.64 [R1+0x540], R36 ;  /* 0x0005402401007387 */ /* 0x000fe20000100a00 */
[----:B------:R1:W-:Y:S02]  /*9bfb0*/  STL.64 [R1+0x548], R38 ;  /* 0x0005482601007387 */ /* 0x0003e40000100a00 */
[C---:B-1----:R-:W-:Y:S08]  /*9bfc0*/  HMMA.1688.F32.TF32 R36, R32.reuse, R8, R216 ;  /* 0x000000082024723c */ /* 0x042ff000000810d8 */
[C---:B------:R-:W-:Y:S01]  /*9bfd0*/  HMMA.1688.F32.TF32 R96, R32.reuse, R12, R136 ;  /* 0x0000000c2060723c */ /* 0x040fe20000081088 */
[----:B------:R-:W-:Y:S01]  /*9bfe0*/  STL.64 [R1+0x530], R40 ;  /* 0x0005302801007387 */ /* 0x000fe20000100a00 */
[----:B------:R1:W-:Y:S06]  /*9bff0*/  STL.64 [R1+0x538], R42 ;  /* 0x0005382a01007387 */ /* 0x0003ec0000100a00 */
[C---:B-1----:R-:W-:Y:S07]  /*9c000*/  HMMA.1688.F32.TF32 R40, R32.reuse, R16, R132 ;  /* 0x000000102028723c */ /* 0x042fee0000081084 */
[----:B------:R-:W-:Y:S01]  /*9c010*/  STL.64 [R1+0x520], R36 ;  /* 0x0005202401007387 */ /* 0x000fe20000100a00 */
[----:B------:R1:W-:Y:S02]  /*9c020*/  STL.64 [R1+0x528], R38 ;  /* 0x0005282601007387 */ /* 0x0003e40000100a00 */
[C---:B-1----:R-:W-:Y:S08]  /*9c030*/  HMMA.1688.F32.TF32 R36, R32.reuse, R20, R128 ;  /* 0x000000142024723c */ /* 0x042ff00000081080 */
[----:B------:R-:W-:Y:S01]  /*9c040*/  HMMA.1688.F32.TF32 R32, R32, R24, R160 ;  /* 0x000000182020723c */ /* 0x000fe200000810a0 */
[----:B------:R-:W-:Y:S01]  /*9c050*/  STL.64 [R1+0x510], R96 ;  /* 0x0005106001007387 */ /* 0x000fe20000100a00 */
[----:B------:R-:W-:Y:S03]  /*9c060*/  STL.64 [R1+0x518], R98 ;  /* 0x0005186201007387 */ /* 0x000fe60000100a00 */
[----:B------:R-:W-:Y:S02]  /*9c070*/  STL.64 [R1+0x500], R40 ;  /* 0x0005002801007387 */ /* 0x000fe40000100a00 */
[----:B------:R1:W-:Y:S01]  /*9c080*/  STL.64 [R1+0x508], R42 ;  /* 0x0005082a01007387 */ /* 0x0003e20000100a00 */
[----:B------:R-:W-:Y:S04]  /*9c090*/  LDS R160, [R252+0x90280] ;  /* 0x09028000fca07984 */ /* 0x000fe80000000800 */
[----:B------:R-:W-:Y:S04]  /*9c0a0*/  LDS R162, [R252+0x91280] ;  /* 0x09128000fca27984 */ /* 0x000fe80000000800 */
[----:B------:R-:W-:Y:S04]  /*9c0b0*/  LDS R161, [R3+0x90280] ;  /* 0x0902800003a17984 */ /* 0x000fe80000000800 */
[----:B------:R-:W3:Y:S01]  /*9c0c0*/  LDS R163, [R3+0x91280] ;  /* 0x0912800003a37984 */ /* 0x000ee20000000800 */
[C---:B-1----:R-:W-:Y:S03]  /*9c0d0*/  HMMA.1688.F32.TF32 R40, R44.reuse, R172, R124 ;  /* 0x000000ac2c28723c */ /* 0x042fe6000008107c */
[----:B------:R-:W-:Y:S01]  /*9c0e0*/  STL.64 [R1+0x4f0], R36 ;  /* 0x0004f02401007387 */ /* 0x000fe20000100a00 */
[----:B------:R1:W-:Y:S02]  /*9c0f0*/  STL.64 [R1+0x4f8], R38 ;  /* 0x0004f82601007387 */ /* 0x0003e40000100a00 */
[----:B------:R-:W-:Y:S02]  /*9c100*/  STL.64 [R1+0x370], R32 ;  /* 0x0003702001007387 */ /* 0x000fe40000100a00 */
[----:B------:R4:W-:Y:S01]  /*9c110*/  STL.64 [R1+0x378], R34 ;  /* 0x0003782201007387 */ /* 0x0009e20000100a00 */
[C---:B-1----:R-:W-:Y:S08]  /*9c120*/  HMMA.1688.F32.TF32 R36, R44.reuse, R176, R156 ;  /* 0x000000b02c24723c */ /* 0x042ff0000008109c */
[C---:B----4-:R-:W-:Y:S06]  /*9c130*/  HMMA.1688.F32.TF32 R32, R44.reuse, R208, R120 ;  /* 0x000000d02c20723c */ /* 0x050fec0000081078 */
[----:B------:R-:W-:Y:S01]  /*9c140*/  STL.64 [R1+0x360], R40 ;  /* 0x0003602801007387 */ /* 0x000fe20000100a00 */
[----:B------:R1:W-:Y:S02]  /*9c150*/  STL.64 [R1+0x368], R42 ;  /* 0x0003682a01007387 */ /* 0x0003e40000100a00 */
[C---:B-1----:R-:W-:Y:S06]  /*9c160*/  HMMA.1688.F32.TF32 R40, R44.reuse, R204, R116 ;  /* 0x000000cc2c28723c */ /* 0x042fec0000081074 */
[----:B------:R-:W-:Y:S01]  /*9c170*/  STL.64 [R1+0x350], R36 ;  /* 0x0003502401007387 */ /* 0x000fe20000100a00 */
[----:B------:R1:W-:Y:S07]  /*9c180*/  STL.64 [R1+0x358], R38 ;  /* 0x0003582601007387 */ /* 0x0003ee0000100a00 */
[----:B------:R-:W-:Y:S02]  /*9c190*/  STL.64 [R1+0x340], R32 ;  /* 0x0003402001007387 */ /* 0x000fe40000100a00 */
[----:B------:R4:W-:Y:S01]  /*9c1a0*/  STL.64 [R1+0x348], R34 ;  /* 0x0003482201007387 */ /* 0x0009e20000100a00 */
[C---:B-1----:R-:W-:Y:S08]  /*9c1b0*/  HMMA.1688.F32.TF32 R36, R44.reuse, R200, R112 ;  /* 0x000000c82c24723c */ /* 0x042ff00000081070 */
[----:B----4-:R-:W-:Y:S01]  /*9c1c0*/  HMMA.1688.F32.TF32 R32, R44, R196, R236 ;  /* 0x000000c42c20723c */ /* 0x010fe200000810ec */
[----:B------:R-:W-:Y:S01]  /*9c1d0*/  STL.64 [R1+0x330], R40 ;  /* 0x0003302801007387 */ /* 0x000fe20000100a00 */
[----:B------:R-:W-:Y:S02]  /*9c1e0*/  STL.64 [R1+0x338], R42 ;  /* 0x0003382a01007387 */ /* 0x000fe40000100a00 */
[----:B------:R-:W4:Y:S11]  /*9c1f0*/  LDL.LU R120, [R1+0xd50] ;  /* 0x000d500001787983 */ /* 0x000f360000300800 */
[----:B------:R-:W-:Y:S01]  /*9c200*/  STL.64 [R1+0x320], R36 ;  /* 0x0003202401007387 */ /* 0x000fe20000100a00 */
[----:B------:R1:W-:Y:S07]  /*9c210*/  STL.64 [R1+0x328], R38 ;  /* 0x0003282601007387 */ /* 0x0003ee0000100a00 */
        /* <DEDUP_REMOVED lines=49> */
[----:B------:R-:W-:-:S02]  /*9c530*/  IMAD.MOV.U32 R113, RZ, RZ, R60 ;  /* 0x000000ffff717224 */ /* 0x000fc400078e003c */
[----:B------:R-:W-:Y:S02]  /*9c540*/  IMAD.MOV.U32 R114, RZ, RZ, R57 ;  /* 0x000000ffff727224 */ /* 0x000fe400078e0039 */
[----:B------:R-:W-:Y:S02]  /*9c550*/  IMAD.MOV.U32 R115, RZ, RZ, R56 ;  /* 0x000000ffff737224 */ /* 0x000fe400078e0038 */
[----:B------:R-:W-:Y:S02]  /*9c560*/  IMAD.MOV.U32 R238, RZ, RZ, R49 ;  /* 0x000000ffffee7224 */ /* 0x000fe400078e0031 */
[----:B------:R-:W-:Y:S01]  /*9c570*/  IMAD.MOV.U32 R239, RZ, RZ, R48 ;  /* 0x000000ffffef7224 */ /* 0x000fe200078e0030 */
[----:B------:R-:W-:Y:S01]  /*9c580*/  MOV R236, R53 ;  /* 0x0000003500ec7202 */ /* 0x000fe20000000f00 */
[----:B------:R-:W-:Y:S02]  /*9c590*/  IMAD.MOV.U32 R237, RZ, RZ, R52 ;  /* 0x000000ffffed7224 */ /* 0x000fe400078e0034 */
[----:B--2---:R-:W-:-:S07]  /*9c5a0*/  IMAD.MOV.U32 R112, RZ, RZ, R61 ;  /* 0x000000ffff707224 */ /* 0x004fce00078e003d */
[----:B------:R-:W-:Y:S08]  /*9c5b0*/  HMMA.1688.F32.TF32 R56, R108, R208, R112 ;  /* 0x000000d06c38723c */ /* 0x000ff00000081070 */
[C---:B-1----:R-:W-:Y:S08]  /*9c5c0*/  HMMA.1688.F32.TF32 R36, R44.reuse, R188, R144 ;  /* 0x000000bc2c24723c */ /* 0x042ff00000081090 */
[C---:B---3--:R-:W-:Y:S08]  /*9c5d0*/  HMMA.1688.F32.TF32 R40, R44.reuse, R192, R148 ;  /* 0x000000c02c28723c */ /* 0x048ff00000081094 */
[C---:B------:R-:W-:Y:S11]  /*9c5e0*/  HMMA.1688.F32.TF32 R32, R44.reuse, R184, R140 ;  /* 0x000000b82c20723c */ /* 0x040ff6000008108c */
[----:B------:R-:W-:Y:S04]  /*9c5f0*/  @!UPT UIADD3 URZ, URZ, URZ, URZ ;  /* 0x0000003f3f3ff290 */ /* 0x000fe8000fffe03f */
[----:B------:R-:W-:Y:S01]  /*9c600*/  STL.64 [R1+0x300], R40 ;  /* 0x0003002801007387 */ /* 0x000fe20000100a00 */
[----:B------:R1:W-:Y:S07]  /*9c610*/  STL.64 [R1+0x308], R42 ;  /* 0x0003082a01007387 */ /* 0x0003ee0000100a00 */
[----:B------:R-:W-:Y:S02]  /*9c620*/  STL.64 [R1+0x2e0], R32 ;  /* 0x0002e02001007387 */ /* 0x000fe40000100a00 */
[----:B------:R-:W-:Y:S01]  /*9c630*/  STL.64 [R1+0x2f0], R36 ;  /* 0x0002f02401007387 */ /* 0x000fe20000100a00 */
[----:B------:R-:W-:Y:S01]  /*9c640*/  STL.64 [R1+0x2f8], R38 ;  /* 0x0002f82601007387 */ /* 0x000fe20000100a00 */
[----:B------:R2:W-:Y:S02]  /*9c650*/  STL [R1+0x2e8], R34 ;  /* 0x0002e82201007387 */ /* 0x0005e40000100800 */
[----:B------:R-:W-:Y:S01]  /*9c660*/  IMAD.MOV.U32 R2, RZ, RZ, R35 ;  /* 0x000000ffff027224 */ /* 0x000fe200078e0023 */
[C---:B-1----:R-:W-:Y:S08]  /*9c670*/  HMMA.1688.F32.TF32 R40, R44.reuse, R28, R220 ;  /* 0x0000001c2c28723c */ /* 0x042ff000000810dc */
[C---:B--2---:R-:W-:Y:S08]  /*9c680*/  HMMA.1688.F32.TF32 R32, R44.reuse, R8, R136 ;  /* 0x000000082c20723c */ /* 0x044ff00000081088 */
[----:B----4-:R-:W-:Y:S01]  /*9c690*/  HMMA.1688.F32.TF32 R36, R44, R4, R216 ;  /* 0x000000042c24723c */ /* 0x010fe200000810d8 */
[----:B------:R1:W-:Y:S07]  /*9c6a0*/  STL [R1+0x4090], R2 ;  /* 0x0040900201007387 */ /* 0x0003ee0000100800 */
[C---:B------:R-:W-:Y:S08]  /*9c6b0*/  HMMA.1688.F32.TF32 R48, R108.reuse, R172, R120 ;  /* 0x000000ac6c30723c */ /* 0x040ff00000081078 */
[----:B------:R-:W-:Y:S01]  /*9c6c0*/  HMMA.1688.F32.TF32 R52, R108, R176, R116 ;  /* 0x000000b06c34723c */ /* 0x000fe20000081074 */
[----:B------:R-:W-:Y:S01]  /*9c6d0*/  STL.64 [R1+0x2d0], R40 ;  /* 0x0002d02801007387 */ /* 0x000fe20000100a00 */
[----:B------:R-:W-:Y:S02]  /*9c6e0*/  STL.64 [R1+0x2d8], R42 ;  /* 0x0002d82a01007387 */ /* 0x000fe40000100a00 */
[----:B------:R-:W-:Y:S03]  /*9c6f0*/  STL.64 [R1+0x2b0], R32 ;  /* 0x0002b02001007387 */ /* 0x000fe60000100a00 */
[----:B------:R-:W-:Y:S01]  /*9c700*/  STL.64 [R1+0x2c0], R36 ;  /* 0x0002c02401007387 */ /* 0x000fe20000100a00 */
[----:B------:R-:W-:Y:S01]  /*9c710*/  STL.64 [R1+0x2c8], R38 ;  /* 0x0002c82601007387 */ /* 0x000fe20000100a00 */
[----:B------:R2:W-:Y:S02]  /*9c720*/  STL [R1+0x2b8], R34 ;  /* 0x0002b82201007387 */ /* 0x0005e40000100800 */
[----:B-1----:R-:W-:-:S02]  /*9c730*/  IMAD.MOV.U32 R2, RZ, RZ, R35 ;  /* 0x000000ffff027224 */ /* 0x002fc400078e0023 */
[C---:B--2---:R-:W-:Y:S08]  /*9c740*/  HMMA.1688.F32.TF32 R32, R44.reuse, R12, R132 ;  /* 0x0000000c2c20723c */ /* 0x044ff00000081084 */
[C---:B------:R-:W-:Y:S08]  /*9c750*/  HMMA.1688.F32.TF32 R36, R44.reuse, R16, R128 ;  /* 0x000000102c24723c */ /* 0x040ff00000081080 */
[C---:B------:R-:W-:Y:S08]  /*9c760*/  HMMA.1688.F32.TF32 R40, R44.reuse, R20, R124 ;  /* 0x000000142c28723c */ /* 0x040ff0000008107c */
[----:B------:R-:W-:Y:S01]  /*9c770*/  HMMA.1688.F32.TF32 R44, R44, R24, R156 ;  /* 0x000000182c2c723c */ /* 0x000fe2000008109c */
[----:B------:R-:W-:Y:S01]  /*9c780*/  STL.64 [R1+0x3f18], R34 ;  /* 0x003f182201007387 */ /* 0x000fe20000100a00 */
[----:B------:R-:W-:Y:S05]  /*9c790*/  STL.64 [R1+0x3f10], R32 ;  /* 0x003f102001007387 */ /* 0x000fea0000100a00 */
[----:B------:R1:W-:Y:S02]  /*9c7a0*/  STL.64 [R1+0x3f28], R38 ;  /* 0x003f282601007387 */ /* 0x0003e40000100a00 */
[----:B------:R-:W-:Y:S06]  /*9c7b0*/  STL.64 [R1+0x3f20], R36 ;  /* 0x003f202401007387 */ /* 0x000fec0000100a00 */
[----:B------:R-:W-:Y:S01]  /*9c7c0*/  STL.64 [R1+0x3f38], R42 ;  /* 0x003f382a01007387 */ /* 0x000fe20000100a00 */
[----:B------:R-:W-:Y:S07]  /*9c7d0*/  STL.64 [R1+0x3f30], R40 ;  /* 0x003f302801007387 */ /* 0x000fee0000100a00 */
[----:B------:R-:W-:Y:S02]  /*9c7e0*/  STL.64 [R1+0x3f48], R46 ;  /* 0x003f482e01007387 */ /* 0x000fe40000100a00 */
[----:B------:R-:W-:Y:S01]  /*9c7f0*/  STL.64 [R1+0x3f40], R44 ;  /* 0x003f402c01007387 */ /* 0x000fe20000100a00 */
[----:B------:R-:W-:Y:S01]  /*9c800*/  STL.64 [R1+0x3f58], R50 ;  /* 0x003f583201007387 */ /* 0x000fe20000100a00 */
[----:B------:R-:W-:Y:S02]  /*9c810*/  STL.64 [R1+0x3f50], R48 ;  /* 0x003f503001007387 */ /* 0x000fe40000100a00 */
[----:B------:R-:W-:Y:S02]  /*9c820*/  STL.64 [R1+0x3f68], R54 ;  /* 0x003f683601007387 */ /* 0x000fe40000100a00 */
[----:B------:R-:W-:Y:S01]  /*9c830*/  STL.64 [R1+0x3f60], R52 ;  /* 0x003f603401007387 */ /* 0x000fe20000100a00 */
[----:B------:R-:W-:Y:S01]  /*9c840*/  STL.64 [R1+0x3f78], R58 ;  /* 0x003f783a01007387 */ /* 0x000fe20000100a00 */
[----:B------:R-:W-:Y:S02]  /*9c850*/  STL.64 [R1+0x3f70], R56 ;  /* 0x003f703801007387 */ /* 0x000fe40000100a00 */
[----:B------:R-:W2:Y:S02]  /*9c860*/  LDL.LU R156, [R1+0xcc0] ;  /* 0x000cc000019c7983 */ /* 0x000ea40000300800 */
[----:B------:R-:W2:Y:S01]  /*9c870*/  LDL.LU R157, [R1+0xcc4] ;  /* 0x000cc400019d7983 */ /* 0x000ea20000300800 */
[----:B------:R-:W2:Y:S01]  /*9c880*/  LDL.LU R158, [R1+0xcc8] ;  /* 0x000cc800019e7983 */ /* 0x000ea20000300800 */
[----:B------:R-:W2:Y:S02]  /*9c890*/  LDL.LU R159, [R1+0xccc] ;  /* 0x000ccc00019f7983 */ /* 0x000ea40000300800 */
[----:B------:R-:W3:Y:S02]  /*9c8a0*/  LDL.LU R136, [R1+0xd00] ;  /* 0x000d000001887983 */ /* 0x000ee40000300800 */
[----:B------:R-:W3:Y:S01]  /*9c8b0*/  LDL.LU R137, [R1+0xd04] ;  /* 0x000d040001897983 */ /* 0x000ee20000300800 */
[----:B------:R-:W3:Y:S01]  /*9c8c0*/  LDL.LU R138, [R1+0xd08] ;  /* 0x000d0800018a7983 */ /* 0x000ee20000300800 */
[----:B------:R-:W3:Y:S02]  /*9c8d0*/  LDL.LU R139, [R1+0xd0c] ;  /* 0x000d0c00018b7983 */ /* 0x000ee40000300800 */
        /* <DEDUP_REMOVED lines=15> */
[----:B------:R-:W4:Y:S01]  /*9c9d0*/  LDL.LU R127, [R1+0xcdc] ;  /* 0x000cdc00017f7983 */ /* 0x000f220000300800 */
[----:B------:R-:W-:Y:S01]  /*9c9e0*/  HMMA.1688.F32.TF32 R60, R108, R204, R236 ;  /* 0x000000cc6c3c723c */ /* 0x000fe200000810ec */
[----:B------:R-:W-:-:S02]  /*9c9f0*/  IMAD.MOV.U32 R114, RZ, RZ, R73 ;  /* 0x000000ffff727224 */ /* 0x000fc400078e0049 */
[----:B------:R-:W-:-:S04]  /*9ca00*/  IMAD.MOV.U32 R115, RZ, RZ, R72 ;  /* 0x000000ffff737224 */ /* 0x000fc800078e0048 */
[----:B------:R-:W-:Y:S02]  /*9ca10*/  IMAD.MOV.U32 R238, RZ, RZ, R65 ;  /* 0x000000ffffee7224 */ /* 0x000fe400078e0041 */
[----:B------:R-:W-:Y:S01]  /*9ca20*/  IMAD.MOV.U32 R239, RZ, RZ, R64 ;  /* 0x000000ffffef7224 */ /* 0x000fe200078e0040 */
[----:B------:R-:W-:Y:S01]  /*9ca30*/  MOV R236, R69 ;  /* 0x0000004500ec7202 */ /* 0x000fe20000000f00 */
[----:B------:R-:W-:Y:S02]  /*9ca40*/  IMAD.MOV.U32 R237, RZ, RZ, R68 ;  /* 0x000000ffffed7224 */ /* 0x000fe400078e0044 */
[----:B------:R-:W-:Y:S02]  /*9ca50*/  IMAD.MOV.U32 R112, RZ, RZ, R77 ;  /* 0x000000ffff707224 */ /* 0x000fe400078e004d */
[----:B------:R-:W-:Y:S01]  /*9ca60*/  IMAD.MOV.U32 R113, RZ, RZ, R76 ;  /* 0x000000ffff717224 */ /* 0x000fe200078e004c */
[----:B------:R-:W-:Y:S01]  /*9ca70*/  MOV R120, R93 ;  /* 0x0000005d00787202 */ /* 0x000fe20000000f00 */
[----:B------:R-:W-:-:S02]  /*9ca80*/  IMAD.MOV.U32 R121, RZ, RZ, R92 ;  /* 0x000000ffff797224 */ /* 0x000fc400078e005c */
[----:B------:R-:W-:Y:S02]  /*9ca90*/  IMAD.MOV.U32 R122, RZ, RZ, R89 ;  /* 0x000000ffff7a7224 */ /* 0x000fe400078e0059 */
[----:B------:R-:W-:Y:S01]  /*9caa0*/  IMAD.MOV.U32 R123, RZ, RZ, R88 ;  /* 0x000000ffff7b7224 */ /* 0x000fe200078e0058 */
[----:B------:R-:W-:Y:S01]  /*9cab0*/  MOV R118, R81 ;  /* 0x0000005100767202 */ /* 0x000fe20000000f00 */
[----:B------:R-:W-:Y:S02]  /*9cac0*/  IMAD.MOV.U32 R119, RZ, RZ, R80 ;  /* 0x000000ffff777224 */ /* 0x000fe400078e0050 */
[----:B------:R-:W-:Y:S02]  /*9cad0*/  IMAD.MOV.U32 R116, RZ, RZ, R85 ;  /* 0x000000ffff747224 */ /* 0x000fe400078e0055 */
[----:B------:R-:W-:Y:S01]  /*9cae0*/  IMAD.MOV.U32 R117, RZ, RZ, R84 ;  /* 0x000000ffff757224 */ /* 0x000fe200078e0054 */
[C---:B------:R-:W-:Y:S08]  /*9caf0*/  HMMA.1688.F32.TF32 R88, R108.reuse, R4, R120 ;  /* 0x000000046c58723c */ /* 0x040ff00000081078 */
[C---:B------:R-:W-:Y:S08]  /*9cb00*/  HMMA.1688.F32.TF32 R92, R108.reuse, R8, R116 ;  /* 0x000000086c5c723c */ /* 0x040ff00000081074 */
[C---:B------:R-:W-:Y:S01]  /*9cb10*/  HMMA.1688.F32.TF32 R96, R108.reuse, R12, R112 ;  /* 0x0000000c6c60723c */ /* 0x040fe20000081070 */
[----:B------:R-:W-:Y:S01]  /*9cb20*/  STL.64 [R1+0x3f88], R62 ;  /* 0x003f883e01007387 */ /* 0x000fe20000100a00 */
[----:B------:R-:W-:Y:S06]  /*9cb30*/  STL.64 [R1+0x3f80], R60 ;  /* 0x003f803c01007387 */ /* 0x000fec0000100a00 */
[C---:B------:R-:W-:Y:S08]  /*9cb40*/  HMMA.1688.F32.TF32 R100, R108.reuse, R16, R236 ;  /* 0x000000106c64723c */ /* 0x040ff000000810ec */
[C---:B---3--:R-:W-:Y:S08]  /*9cb50*/  HMMA.1688.F32.TF32 R68, R108.reuse, R196, R136 ;  /* 0x000000c46c44723c */ /* 0x048ff00000081088 */
[C---:B----4-:R-:W-:Y:S08]  /*9cb60*/  HMMA.1688.F32.TF32 R64, R108.reuse, R200, R216 ;  /* 0x000000c86c40723c */ /* 0x050ff000000810d8 */
[C---:B------:R-:W-:Y:S08]  /*9cb70*/  HMMA.1688.F32.TF32 R72, R108.reuse, R192, R132 ;  /* 0x000000c06c48723c */ /* 0x040ff00000081084 */
[C---:B--2---:R-:W-:Y:S08]  /*9cb80*/  HMMA.1688.F32.TF32 R84, R108.reuse, R28, R156 ;  /* 0x0000001c6c54723c */ /* 0x044ff0000008109c */
[C---:B------:R-:W-:Y:S08]  /*9cb90*/  HMMA.1688.F32.TF32 R76, R108.reuse, R188, R128 ;  /* 0x000000bc6c4c723c */ /* 0x040ff00000081080 */
[C---:B------:R-:W-:Y:S01]  /*9cba0*/  HMMA.1688.F32.TF32 R80, R108.reuse, R184, R124 ;  /* 0x000000b86c50723c */ /* 0x040fe2000008107c */
[----:B------:R-:W-:Y:S01]  /*9cbb0*/  STL.64 [R1+0x3f98], R66 ;  /* 0x003f984201007387 */ /* 0x000fe20000100a00 */
[----:B------:R-:W-:Y:S02]  /*9cbc0*/  STL.64 [R1+0x3f90], R64 ;  /* 0x003f904001007387 */ /* 0x000fe40000100a00 */
[----:B------:R-:W-:Y:S02]  /*9cbd0*/  STL.64 [R1+0x3fa8], R70 ;  /* 0x003fa84601007387 */ /* 0x000fe40000100a00 */
[----:B------:R-:W-:Y:S01]  /*9cbe0*/  STL.64 [R1+0x3fa0], R68 ;  /* 0x003fa04401007387 */ /* 0x000fe20000100a00 */
[----:B------:R-:W-:Y:S01]  /*9cbf0*/  STL.64 [R1+0x3fb8], R74 ;  /* 0x003fb84a01007387 */ /* 0x000fe20000100a00 */
[----:B------:R-:W-:Y:S07]  /*9cc00*/  STL.64 [R1+0x3fb0], R72 ;  /* 0x003fb04801007387 */ /* 0x000fee0000100a00 */
[----:B------:R-:W-:Y:S01]  /*9cc10*/  STL.64 [R1+0x3fc8], R78 ;  /* 0x003fc84e01007387 */ /* 0x000fe20000100a00 */
[----:B------:R-:W-:Y:S07]  /*9cc20*/  STL.64 [R1+0x3fc0], R76 ;  /* 0x003fc04c01007387 */ /* 0x000fee0000100a00 */
[----:B------:R-:W-:Y:S02]  /*9cc30*/  STL.64 [R1+0x3fd8], R82 ;  /* 0x003fd85201007387 */ /* 0x000fe40000100a00 */
[----:B------:R-:W-:Y:S01]  /*9cc40*/  STL.64 [R1+0x3fd0], R80 ;  /* 0x003fd05001007387 */ /* 0x000fe20000100a00 */
[----:B-1----:R-:W2:Y:S01]  /*9cc50*/  LDL R39, [R1+0xb34] ;  /* 0x000b340001277983 */ /* 0x002ea20000100800 */
[----:B------:R-:W-:Y:S02]  /*9cc60*/  STL.64 [R1+0x3fe8], R86 ;  /* 0x003fe85601007387 */ /* 0x000fe40000100a00 */
[----:B------:R-:W-:Y:S02]  /*9cc70*/  STL.64 [R1+0x3fe0], R84 ;  /* 0x003fe05401007387 */ /* 0x000fe40000100a00 */
[----:B------:R-:W-:Y:S01]  /*9cc80*/  STL.64 [R1+0x3ff8], R90 ;  /* 0x003ff85a01007387 */ /* 0x000fe20000100a00 */
[----:B------:R-:W-:Y:S01]  /*9cc90*/  STL.64 [R1+0x3ff0], R88 ;  /* 0x003ff05801007387 */ /* 0x000fe20000100a00 */
[----:B------:R-:W-:Y:S02]  /*9cca0*/  STL.64 [R1+0x4008], R94 ;  /* 0x0040085e01007387 */ /* 0x000fe40000100a00 */
[----:B------:R-:W-:Y:S02]  /*9ccb0*/  STL.64 [R1+0x4000], R92 ;  /* 0x0040005c01007387 */ /* 0x000fe40000100a00 */
[----:B------:R-:W-:Y:S01]  /*9ccc0*/  STL.64 [R1+0x4018], R98 ;  /* 0x0040186201007387 */ /* 0x000fe20000100a00 */
[----:B------:R-:W-:Y:S01]  /*9ccd0*/  STL.64 [R1+0x4010], R96 ;  /* 0x0040106001007387 */ /* 0x000fe20000100a00 */
        /* <DEDUP_REMOVED lines=36> */
[----:B------:R-:W-:Y:S02]  /*9cf20*/  STL.64 [R1+0x4028], R102 ;  /* 0x0040286601007387 */ /* 0x000fe40000100a00 */
[----:B------:R-:W-:Y:S01]  /*9cf30*/  STL.64 [R1+0x4020], R100 ;  /* 0x0040206401007387 */ /* 0x000fe20000100a00 */
[----:B--2---:R-:W-:Y:S04]  /*9cf40*/  LDS R233, [R39+0x90280] ;  /* 0x0902800027e97984 */ /* 0x004fe80000000800 */
[----:B------:R-:W1:Y:S01]  /*9cf50*/  LDS R235, [R39+0x91280] ;  /* 0x0912800027eb7984 */ /* 0x000e620000000800 */
[C---:B----4-:R-:W-:Y:S08]  /*9cf60*/  HMMA.1688.F32.TF32 R104, R108.reuse, R20, R136 ;  /* 0x000000146c68723c */ /* 0x050ff00000081088 */
[----:B---3--:R-:W-:Y:S08]  /*9cf70*/  HMMA.1688.F32.TF32 R108, R108, R24, R132 ;  /* 0x000000186c6c723c */ /* 0x008ff00000081084 */
[C---:B------:R-:W-:Y:S08]  /*9cf80*/  HMMA.1688.F32.TF32 R180, R160.reuse, R172, R128 ;  /* 0x000000aca0b4723c */ /* 0x040ff00000081080 */
[C---:B------:R-:W-:Y:S08]  /*9cf90*/  HMMA.1688.F32.TF32 R112, R160.reuse, R176, R112 ;  /* 0x000000b0a070723c */ /* 0x040ff00000081070 */
[C---:B------:R-:W-:Y:S08]  /*9cfa0*/  HMMA.1688.F32.TF32 R116, R160.reuse, R208, R116 ;  /* 0x000000d0a074723c */ /* 0x040ff00000081074 */
[C---:B------:R-:W-:Y:S08]  /*9cfb0*/  HMMA.1688.F32.TF32 R120, R160.reuse, R204, R120 ;  /* 0x000000cca078723c */ /* 0x040ff00000081078 */
[C---:B------:R-:W-:Y:S08]  /*9cfc0*/  HMMA.1688.F32.TF32 R124, R160.reuse, R200, R124 ;  /* 0x000000c8a07c723c */ /* 0x040ff0000008107c */
[C---:B------:R-:W-:Y:S01]  /*9cfd0*/  HMMA.1688.F32.TF32 R128, R160.reuse, R196, R156 ;  /* 0x000000c4a080723c */ /* 0x040fe2000008109c */
[----:B------:R-:W-:Y:S01]  /*9cfe0*/  STL.64 [R1+0x4038], R106 ;  /* 0x0040386a01007387 */ /* 0x000fe20000100a00 */
[----:B------:R2:W-:Y:S03]  /*9cff0*/  STL.64 [R1+0x4030], R104 ;  /* 0x0040306801007387 */ /* 0x0005e60000100a00 */
[----:B------:R-:W-:Y:S01]  /*9d000*/  STL.64 [R1+0x4048], R110 ;  /* 0x0040486e01007387 */ /* 0x000fe20000100a00 */
[----:B------:R-:W-:Y:S03]  /*9d010*/  STL.64 [R1+0x4040], R108 ;  /* 0x0040406c01007387 */ /* 0x000fe60000100a00 */
[----:B------:R-:W-:Y:S01]  /*9d020*/  STL.64 [R1+0x4058], R182 ;  /* 0x004058b601007387 */ /* 0x000fe20000100a00 */
        /* <DEDUP_REMOVED lines=8> */
[----:B------:R-:W-:Y:S03]  /*9d0b0*/  STL.64 [R1+0x4098], R124 ;  /* 0x0040987c01007387 */ /* 0x000fe60000100a00 */
[----:B------:R-:W-:Y:S01]  /*9d0c0*/  STL.64 [R1+0x40b0], R130 ;  /* 0x0040b08201007387 */ /* 0x000fe20000100a00 */
[----:B------:R-:W-:Y:S02]  /*9d0d0*/  STL.64 [R1+0x40a8], R128 ;  /* 0x0040a88001007387 */ /* 0x000fe40000100a00 */
        /* <DEDUP_REMOVED lines=8> */
[----:B------:R-:W2:Y:S02]  /*9d160*/  LDL.LU R148, [R1+0x1150] ;  /* 0x0011500001947983 */ /* 0x000ea40000300800 */
[----:B------:R-:W2:Y:S01]  /*9d170*/  LDL.LU R149, [R1+0x1154] ;  /* 0x0011540001957983 */ /* 0x000ea20000300800 */
[----:B------:R-:W2:Y:S01]  /*9d180*/  LDL.LU R150, [R1+0x1158] ;  /* 0x0011580001967983 */ /* 0x000ea20000300800 */
[----:B------:R-:W2:Y:S02]  /*9d190*/  LDL.LU R151, [R1+0x115c] ;  /* 0x00115c0001977983 */ /* 0x000ea40000300800 */
[----:B------:R-:W2:Y:S02]  /*9d1a0*/  LDL.LU R144, [R1+0x1160] ;  /* 0x0011600001907983 */ /* 0x000ea40000300800 */
[----:B------:R-:W2:Y:S01]  /*9d1b0*/  LDL.LU R145, [R1+0x1164] ;  /* 0x0011640001917983 */ /* 0x000ea20000300800 */
[----:B------:R-:W2:Y:S01]  /*9d1c0*/  LDL.LU R146, [R1+0x1168] ;  /* 0x0011680001927983 */ /* 0x000ea20000300800 */
[C---:B------:R-:W-:Y:S01]  /*9d1d0*/  HMMA.1688.F32.TF32 R132, R160.reuse, R192, R236 ;  /* 0x000000c0a084723c */ /* 0x040fe200000810ec */
        /* <DEDUP_REMOVED lines=37> */
[----:B------:R-:W-:Y:S01]  /*9d430*/  STL.64 [R1+0x40c0], R134 ;  /* 0x0040c08601007387 */ /* 0x000fe20000100a00 */
[----:B------:R-:W-:Y:S01]  /*9d440*/  STL.64 [R1+0x40b8], R132 ;  /* 0x0040b88401007387 */ /* 0x000fe20000100a00 */
[C---:B--2---:R-:W-:Y:S08]  /*9d450*/  HMMA.1688.F32.TF32 R136, R160.reuse, R188, R136 ;  /* 0x000000bca088723c */ /* 0x044ff00000081088 */
[----:B---3--:R-:W-:Y:S08]  /*9d460*/  HMMA.1688.F32.TF32 R152, R160, R16, R152 ;  /* 0x00000010a098723c */ /* 0x008ff00000081098 */
[C---:B-1----:R-:W-:Y:S08]  /*9d470*/  HMMA.1688.F32.TF32 R212, R232.reuse, R172, R224 ;  /* 0x000000ace8d4723c */ /* 0x042ff000000810e0 */
[C---:B----4-:R-:W-:Y:S08]  /*9d480*/  HMMA.1688.F32.TF32 R216, R232.reuse, R176, R216 ;  /* 0x000000b0e8d8723c */ /* 0x050ff000000810d8 */
[C---:B------:R-:W-:Y:S01]  /*9d490*/  HMMA.1688.F32.TF32 R220, R232.reuse, R208, R220 ;  /* 0x000000d0e8dc723c */ /* 0x040fe200000810dc */
[----:B------:R-:W-:Y:S01]  /*9d4a0*/  STL.64 [R1+0x40d0], R138 ;  /* 0x0040d08a01007387 */ /* 0x000fe20000100a00 */
[----:B------:R-:W-:Y:S03]  /*9d4b0*/  STL.64 [R1+0x40c8], R136 ;  /* 0x0040c88801007387 */ /* 0x000fe60000100a00 */
[----:B------:R-:W-:Y:S01]  /*9d4c0*/  STL [R1+0x3f08], R152 ;  /* 0x003f089801007387 */ /* 0x000fe20000100800 */
[----:B------:R-:W-:Y:S02]  /*9d4d0*/  STL [R1+0x3f04], R153 ;  /* 0x003f049901007387 */ /* 0x000fe40000100800 */
[----:B------:R-:W-:Y:S02]  /*9d4e0*/  STL [R1+0x3f00], R154 ;  /* 0x003f009a01007387 */ /* 0x000fe40000100800 */
[----:B------:R-:W-:Y:S01]  /*9d4f0*/  STL [R1+0x3efc], R155 ;  /* 0x003efc9b01007387 */ /* 0x000fe20000100800 */
[----:B------:R-:W-:Y:S04]  /*9d500*/  STL [R1+0x3ef8], R215 ;  /* 0x003ef8d701007387 */ /* 0x000fe80000100800 */
[----:B------:R-:W-:Y:S01]  /*9d510*/  STL [R1+0x3ef4], R218 ;  /* 0x003ef4da01007387 */ /* 0x000fe20000100800 */
[----:B------:R-:W-:Y:S07]  /*9d520*/  STL [R1+0x3ef0], R219 ;  /* 0x003ef0db01007387 */ /* 0x000fee0000100800 */
[----:B------:R-:W-:Y:S01]  /*9d530*/  STL [R1+0x3eec], R223 ;  /* 0x003eecdf01007387 */ /* 0x000fe20000100800 */
        /* <DEDUP_REMOVED lines=8> */
[----:B------:R-:W4:Y:S01]  /*9d5c0*/  LDL.LU R44, [R1+0x820] ;  /* 0x00082000012c7983 */ /* 0x000f220000300800 */
[----:B------:R-:W4:Y:S02]  /*9d5d0*/  LDL.LU R45, [R1+0x824] ;  /* 0x00082400012d7983 */ /* 0x000f240000300800 */
[----:B------:R-:W4:Y:S02]  /*9d5e0*/  LDL.LU R46, [R1+0x828] ;  /* 0x00082800012e7983 */ /* 0x000f240000300800 */
        /* <DEDUP_REMOVED lines=32> */
[----:B------:R-:W-:Y:S01]  /*9d7f0*/  HMMA.1688.F32.TF32 R224, R232, R204, R228 ;  /* 0x000000cce8e0723c */ /* 0x000fe200000810e4 */
        /* <DEDUP_REMOVED lines=33> */
[----:B------:R-:W-:Y:S01]  /*9da10*/  HMMA.1688.F32.TF32 R140, R160, R184, R236 ;  /* 0x000000b8a08c723c */ /* 0x000fe200000810ec */
[----:B------:R-:W-:Y:S04]  /*9da20*/  LDS R236, [R252+0x90300] ;  /* 0x09030000fcec7984 */ /* 0x000fe80000000800 */
[----:B------:R-:W-:Y:S01]  /*9da30*/  LDS R238, [R252+0x91300] ;  /* 0x09130000fcee7984 */ /* 0x000fe20000000800 */
[----:B------:R-:W-:Y:S04]  /*9da40*/  LDS R237, [R3+0x90300] ;  /* 0x0903000003ed7984 */ /* 0x000fe80000000800 */
[----:B------:R-:W2:Y:S04]  /*9da50*/  LDS R239, [R3+0x91300] ;  /* 0x0913000003ef7984 */ /* 0x000ea80000000800 */
[----:B------:R1:W-:Y:S01]  /*9da60*/  STL [R1+0x3ee8], R224 ;  /* 0x003ee8e001007387 */ /* 0x0003e20000100800 */
[----:B------:R1:W-:Y:S02]  /*9da70*/  STL [R1+0x3ee4], R225 ;  /* 0x003ee4e101007387 */ /* 0x0003e40000100800 */
[----:B------:R1:W-:Y:S02]  /*9da80*/  STL [R1+0x3ee0], R226 ;  /* 0x003ee0e201007387 */ /* 0x0003e40000100800 */
[----:B------:R1:W-:Y:S01]  /*9da90*/  STL [R1+0x3edc], R227 ;  /* 0x003edce301007387 */ /* 0x0003e20000100800 */
[----:B--2---:R-:W-:Y:S08]  /*9daa0*/  HMMA.1688.F32.TF32 R32, R236, R192, R32 ;  /* 0x000000c0ec20723c */ /* 0x004ff00000081020 */
[C---:B---3--:R-:W-:Y:S08]  /*9dab0*/  HMMA.1688.F32.TF32 R92, R232.reuse, R184, R92 ;  /* 0x000000b8e85c723c */ /* 0x048ff0000008105c */
[C---:B------:R-:W-:Y:S11]  /*9dac0*/  HMMA.1688.F32.TF32 R104, R232.reuse, R196, R104 ;  /* 0x000000c4e868723c */ /* 0x040ff60000081068 */
[----:B------:R-:W-:Y:S05]  /*9dad0*/  @!UPT UIADD3 URZ, URZ, URZ, URZ ;  /* 0x0000003f3f3ff290 */ /* 0x000fea000fffe03f */
[----:B-1----:R-:W-:Y:S01]  /*9dae0*/  MOV R224, R92 ;  /* 0x0000005c00e07202 */ /* 0x002fe20000000f00 */
[----:B------:R-:W-:Y:S02]  /*9daf0*/  IMAD.MOV.U32 R225, RZ, RZ, R93 ;  /* 0x000000ffffe17224 */ /* 0x000fe400078e005d */
[----:B------:R-:W-:Y:S02]  /*9db00*/  IMAD.MOV.U32 R226, RZ, RZ, R94 ;  /* 0x000000ffffe27224 */ /* 0x000fe400078e005e */
[----:B------:R-:W-:Y:S02]  /*9db10*/  IMAD.MOV.U32 R227, RZ, RZ, R95 ;  /* 0x000000ffffe37224 */ /* 0x000fe400078e005f */
[C---:B----4-:R-:W-:Y:S08]  /*9db20*/  HMMA.1688.F32.TF32 R92, R232.reuse, R28, R88 ;  /* 0x0000001ce85c723c */ /* 0x050ff00000081058 */
[C---:B------:R-:W-:Y:S08]  /*9db30*/  HMMA.1688.F32.TF32 R88, R232.reuse, R4, R84 ;  /* 0x00000004e858723c */ /* 0x040ff00000081054 */
        /* <DEDUP_REMOVED lines=8> */
[C---:B------:R-:W-:Y:S01]  /*9dbc0*/  HMMA.1688.F32.TF32 R52, R236.reuse, R204, R48 ;  /* 0x000000ccec34723c */ /* 0x040fe20000081030 */
[----:B------:R-:W-:Y:S01]  /*9dbd0*/  STL.64 [R1+0x730], R104 ;  /* 0x0007306801007387 */ /* 0x000fe20000100a00 */
[----:B------:R-:W-:Y:S06]  /*9dbe0*/  STL.64 [R1+0x738], R106 ;  /* 0x0007386a01007387 */ /* 0x000fec0000100a00 */
[C---:B------:R-:W-:Y:S08]  /*9dbf0*/  HMMA.1688.F32.TF32 R48, R236.reuse, R200, R44 ;  /* 0x000000c8ec30723c */ /* 0x040ff0000008102c */
[----:B------:R-:W-:Y:S01]  /*9dc00*/  HMMA.1688.F32.TF32 R44, R236, R196, R40 ;  /* 0x000000c4ec2c723c */ /* 0x000fe20000081028 */
        /* <DEDUP_REMOVED lines=24> */
[----:B------:R-:W2:Y:S01]  /*9dd90*/  LDL.LU R40, [R1+0x1000] ;  /* 0x0010000001287983 */ /* 0x000ea20000300800 */
[----:B------:R1:W-:Y:S02]  /*9dda0*/  STL.64 [R1+0x830], R44 ;  /* 0x0008302c01007387 */ /* 0x0003e40000100a00 */
[----:B------:R3:W-:Y:S02]  /*9ddb0*/  STL.64 [R1+0x838], R46 ;  /* 0x0008382e01007387 */ /* 0x0007e40000100a00 */
[----:B------:R4:W-:Y:S01]  /*9ddc0*/  STL.64 [R1+0x840], R32 ;  /* 0x0008402001007387 */ /* 0x0009e20000100a00 */
[----:B------:R4:W-:Y:S01]  /*9ddd0*/  STL.64 [R1+0x848], R34 ;  /* 0x0008482201007387 */ /* 0x0009e20000100a00 */
[----:B------:R-:W2:Y:S02]  /*9dde0*/  LDL.LU R41, [R1+0x1004] ;  /* 0x0010040001297983 */ /* 0x000ea40000300800 */
[----:B------:R-:W2:Y:S02]  /*9ddf0*/  LDL.LU R42, [R1+0x1008] ;  /* 0x00100800012a7983 */ /* 0x000ea40000300800 */
[----:B------:R-:W2:Y:S01]  /*9de00*/  LDL.LU R43, [R1+0x100c] ;  /* 0x00100c00012b7983 */ /* 0x000ea20000300800 */
[----:B-1----:R-:W2:Y:S01]  /*9de10*/  LDL.LU R44, [R1+0x1010] ;  /* 0x00101000012c7983 */ /* 0x002ea20000300800 */
[----:B------:R-:W2:Y:S02]  /*9de20*/  LDL.LU R45, [R1+0x1014] ;  /* 0x00101400012d7983 */ /* 0x000ea40000300800 */
[----:B---3--:R-:W3:Y:S02]  /*9de30*/  LDL.LU R46, [R1+0x1018] ;  /* 0x00101800012e7983 */ /* 0x008ee40000300800 */
        /* <DEDUP_REMOVED lines=28> */
[----:B------:R-:W3:Y:S02]  /*9e000*/  LDL.LU R94, [R1+0x8c8] ;  /* 0x0008c800015e7983 */ /* 0x000ee40000300800 */
[----:B------:R-:W-:Y:S01]  /*9e010*/  IMAD.MOV.U32 R215, RZ, RZ, R96 ;  /* 0x000000ffffd77224 */ /* 0x000fe200078e0060 */
[----:B------:R-:W3:Y:S01]  /*9e020*/  LDL.LU R95, [R1+0x8cc] ;  /* 0x0008cc00015f7983 */ /* 0x000ee20000300800 */
[----:B------:R-:W-:-:S02]  /*9e030*/  IMAD.MOV.U32 R218, RZ, RZ, R97 ;  /* 0x000000ffffda7224 */ /* 0x000fc400078e0061 */
[----:B------:R-:W3:Y:S02]  /*9e040*/  LDL.LU R96, [R1+0x8d0] ;  /* 0x0008d00001607983 */ /* 0x000ee40000300800 */
[----:B------:R-:W-:Y:S01]  /*9e050*/  IMAD.MOV.U32 R219, RZ, RZ, R98 ;  /* 0x000000ffffdb7224 */ /* 0x000fe200078e0062 */
[----:B------:R-:W3:Y:S01]  /*9e060*/  LDL.LU R97, [R1+0x8d4] ;  /* 0x0008d40001617983 */ /* 0x000ee20000300800 */
[----:B------:R-:W-:Y:S02]  /*9e070*/  IMAD.MOV.U32 R223, RZ, RZ, R99 ;  /* 0x000000ffffdf7224 */ /* 0x000fe400078e0063 */
        /* <DEDUP_REMOVED lines=27> */
[----:B------:R-:W-:-:S02]  /*9e230*/  IMAD.MOV.U32 R152, RZ, RZ, R100 ;  /* 0x000000ffff987224 */ /* 0x000fc400078e0064 */
[----:B------:R-:W-:Y:S01]  /*9e240*/  IMAD.MOV.U32 R153, RZ, RZ, R101 ;  /* 0x000000ffff997224 */ /* 0x000fe200078e0065 */
[----:B------:R-:W3:Y:S01]  /*9e250*/  LDL.LU R100, [R1+0x8b0] ;  /* 0x0008b00001647983 */ /* 0x000ee20000300800 */
[----:B------:R-:W-:Y:S01]  /*9e260*/  MOV R154, R102 ;  /* 0x00000066009a7202 */ /* 0x000fe20000000f00 */
[----:B------:R-:W3:Y:S02]  /*9e270*/  LDL.LU R101, [R1+0x8b4] ;  /* 0x0008b40001657983 */ /* 0x000ee40000300800 */
[----:B------:R-:W-:Y:S01]  /*9e280*/  IMAD.MOV.U32 R155, RZ, RZ, R103 ;  /* 0x000000ffff9b7224 */ /* 0x000fe200078e0067 */
        /* <DEDUP_REMOVED lines=22> */
[----:B----4-:R-:W4:Y:S02]  /*9e3f0*/  LDL.LU R32, [R1+0xff0] ;  /* 0x000ff00001207983 */ /* 0x010f240000300800 */
[----:B------:R-:W4:Y:S01]  /*9e400*/  LDL.LU R33, [R1+0xff4] ;  /* 0x000ff40001217983 */ /* 0x000f220000300800 */
[----:B------:R-:W4:Y:S01]  /*9e410*/  LDL.LU R34, [R1+0xff8] ;  /* 0x000ff80001227983 */ /* 0x000f220000300800 */
[----:B------:R-:W4:Y:S01]  /*9e420*/  LDL.LU R35, [R1+0xffc] ;  /* 0x000ffc0001237983 */ /* 0x000f220000300800 */
[C---:B------:R-:W-:Y:S08]  /*9e430*/  HMMA.1688.F32.TF32 R164, R160.reuse, R28, R164 ;  /* 0x0000001ca0a4723c */ /* 0x040ff000000810a4 */
[C---:B------:R-:W-:Y:S08]  /*9e440*/  HMMA.1688.F32.TF32 R168, R160.reuse, R4, R168 ;  /* 0x00000004a0a8723c */ /* 0x040ff000000810a8 */
        /* <DEDUP_REMOVED lines=9> */
[C---:B---3--:R-:W-:Y:S08]  /*9e4e0*/  HMMA.1688.F32.TF32 R56, R240.reuse, R184, R56 ;  /* 0x000000b8f038723c */ /* 0x048ff00000081038 */
        /* <DEDUP_REMOVED lines=16> */
[----:B------:R-:W-:Y:S01]  /*9e5f0*/  HMMA.1688.F32.TF32 R44, R240, R8, R44 ;  /* 0x00000008f02c723c */ /* 0x000fe2000008102c */
[----:B------:R-:W-:Y:S04]  /*9e600*/  LDS R236, [R206+0x90380] ;  /* 0x09038000ceec7984 */ /* 0x000fe80000000800 */
[----:B------:R1:W-:Y:S03]  /*9e610*/  LDS R238, [R206+0x91380] ;  /* 0x09138000ceee7984 */ /* 0x0003e60000000800 */
[----:B------:R-:W-:Y:S08]  /*9e620*/  HMMA.1688.F32.TF32 R228, R232, R200, R228 ;  /* 0x000000c8e8e4723c */ /* 0x000ff000000810e4 */
[C---:B------:R-:W-:Y:S01]  /*9e630*/  HMMA.1688.F32.TF32 R68, R240.reuse, R196, R68 ;  /* 0x000000c4f044723c */ /* 0x040fe20000081044 */
[----:B------:R-:W-:Y:S01]  /*9e640*/  LDS R232, [R252+0x90380] ;  /* 0x09038000fce87984 */ /* 0x000fe20000000800 */
[----:B------:R-:W-:Y:S03]  /*9e650*/  STL.64 [R1+0x850], R124 ;  /* 0x0008507c01007387 */ /* 0x000fe60000100a00 */
        /* <DEDUP_REMOVED lines=11> */
[C---:B------:R-:W-:Y:S08]  /*9e710*/  HMMA.1688.F32.TF32 R52, R240.reuse, R28, R52 ;  /* 0x0000001cf034723c */ /* 0x040ff00000081034 */
[C---:B------:R-:W-:Y:S01]  /*9e720*/  HMMA.1688.F32.TF32 R48, R240.reuse, R4, R48 ;  /* 0x00000004f030723c */ /* 0x040fe20000081030 */
        /* <DEDUP_REMOVED lines=12> */
[C---:B----4-:R-:W-:Y:S01]  /*9e7f0*/  HMMA.1688.F32.TF32 R32, R240.reuse, R16, R32 ;  /* 0x00000010f020723c */ /* 0x050fe20000081020 */
        /* <DEDUP_REMOVED lines=12> */
[----:B-1----:R-:W2:Y:S01]  /*9e8c0*/  LDL.LU R206, [R1+0x41bc] ;  /* 0x0041bc0001ce7983 */ /* 0x002ea20000300800 */
[----:B------:R-:W-:Y:S02]  /*9e8d0*/  STL.64 [R1+0xb50], R52 ;  /* 0x000b503401007387 */ /* 0x000fe40000100a00 */
[----:B------:R-:W-:Y:S02]  /*9e8e0*/  STL.64 [R1+0xb58], R54 ;  /* 0x000b583601007387 */ /* 0x000fe40000100a00 */
[----:B------:R-:W-:Y:S01]  /*9e8f0*/  STL.64 [R1+0xbf0], R48 ;  /* 0x000bf03001007387 */ /* 0x000fe20000100a00 */
[----:B------:R-:W-:Y:S01]  /*9e900*/  STL.64 [R1+0xbf8], R50 ;  /* 0x000bf83201007387 */ /* 0x000fe20000100a00 */
[----:B------:R1:W-:Y:S02]  /*9e910*/  STL.64 [R1+0xc10], R44 ;  /* 0x000c102c01007387 */ /* 0x0003e40000100a00 */
[----:B------:R3:W-:Y:S01]  /*9e920*/  STL.64 [R1+0xc18], R46 ;  /* 0x000c182e01007387 */ /* 0x0007e20000100a00 */
[----:B------:R-:W-:Y:S04]  /*9e930*/  LDS R234, [R252+0x91380] ;  /* 0x09138000fcea7984 */ /* 0x000fe80000000800 */
[----:B------:R-:W-:Y:S04]  /*9e940*/  LDS R233, [R3+0x90380] ;  /* 0x0903800003e97984 */ /* 0x000fe80000000800 */
[----:B------:R-:W4:Y:S04]  /*9e950*/  LDS R235, [R3+0x91380] ;  /* 0x0913800003eb7984 */ /* 0x000f280000000800 */
[----:B------:R-:W-:Y:S04]  /*9e960*/  LDS R237, [R39+0x90380] ;  /* 0x0903800027ed7984 */ /* 0x000fe80000000800 */
[----:B------:R-:W2:Y:S04]  /*9e970*/  LDS R239, [R39+0x91380] ;  /* 0x0913800027ef7984 */ /* 0x000ea80000000800 */
[----:B-1----:R-:W2:Y:S01]  /*9e980*/  LDL.LU R44, [R1+0xbc0] ;  /* 0x000bc000012c7983 */ /* 0x002ea20000300800 */
[----:B------:R-:W-:Y:S02]  /*9e990*/  STL.64 [R1+0xc30], R40 ;  /* 0x000c302801007387 */ /* 0x000fe40000100a00 */
[----:B------:R-:W-:Y:S02]  /*9e9a0*/  STL.64 [R1+0xc38], R42 ;  /* 0x000c382a01007387 */ /* 0x000fe40000100a00 */
[----:B------:R1:W-:Y:S01]  /*9e9b0*/  STL.64 [R1+0xc40], R32 ;  /* 0x000c402001007387 */ /* 0x0003e20000100a00 */
[----:B------:R1:W-:Y:S01]  /*9e9c0*/  STL.64 [R1+0xc48], R34 ;  /* 0x000c482201007387 */ /* 0x0003e20000100a00 */
[----:B------:R-:W2:Y:S02]  /*9e9d0*/  LDL.LU R45, [R1+0xbc4] ;  /* 0x000bc400012d7983 */ /* 0x000ea40000300800 */
[----:B---3--:R-:W3:Y:S02]  /*9e9e0*/  LDL.LU R46, [R1+0xbc8] ;  /* 0x000bc800012e7983 */ /* 0x008ee40000300800 */
        /* <DEDUP_REMOVED lines=45> */
[----:B------:R-:W4:Y:S01]  /*9ecc0*/  LDL.LU R108, [R1+0xfa0] ;  /* 0x000fa000016c7983 */ /* 0x000f220000300800 */
[----:B------:R-:W4:Y:S02]  /*9ecd0*/  LDL.LU R109, [R1+0xfa4] ;  /* 0x000fa400016d7983 */ /* 0x000f240000300800 */
[----:B------:R-:W4:Y:S02]  /*9ece0*/  LDL.LU R110, [R1+0xfa8] ;  /* 0x000fa800016e7983 */ /* 0x000f240000300800 */
[----:B------:R-:W4:Y:S01]  /*9ecf0*/  LDL.LU R111, [R1+0xfac] ;  /* 0x000fac00016f7983 */ /* 0x000f220000300800 */
[----:B------:R-:W2:Y:S01]  /*9ed00*/  LDL.LU R180, [R1+0xfb0] ;  /* 0x000fb00001b47983 */ /* 0x000ea20000300800 */
[----:B------:R-:W2:Y:S02]  /*9ed10*/  LDL.LU R181, [R1+0xfb4] ;  /* 0x000fb40001b57983 */ /* 0x000ea40000300800 */
[----:B------:R-:W2:Y:S02]  /*9ed20*/  LDL.LU R182, [R1+0xfb8] ;  /* 0x000fb80001b67983 */ /* 0x000ea40000300800 */
[----:B------:R-:W2:Y:S01]  /*9ed30*/  LDL.LU R183, [R1+0xfbc] ;  /* 0x000fbc0001b77983 */ /* 0x000ea20000300800 */
[----:B-1----:R-:W2:Y:S01]  /*9ed40*/  LDL.LU R32, [R1+0xfe0] ;  /* 0x000fe00001207983 */ /* 0x002ea20000300800 */
        /* <DEDUP_REMOVED lines=35> */
[C---:B--2---:R-:W-:Y:S08]  /*9ef80*/  HMMA.1688.F32.TF32 R124, R240.reuse, R20, R32 ;  /* 0x00000014f07c723c */ /* 0x044ff00000081020 */
[----:B---3--:R-:W-:Y:S01]  /*9ef90*/  HMMA.1688.F32.TF32 R120, R240, R24, R120 ;  /* 0x00000018f078723c */ /* 0x008fe20000081078 */
[----:B------:R-:W2:Y:S07]  /*9efa0*/  LDL.LU R32, [R1+0xba0] ;  /* 0x000ba00001207983 */ /* 0x000eae0000300800 */
        /* <DEDUP_REMOVED lines=14> */
[----:B------:R-:W-:Y:S08]  /*9f090*/  HMMA.1688.F32.TF32 R44, R236, R204, R44 ;  /* 0x000000ccec2c723c */ /* 0x000ff0000008102c */
[----:B------:R-:W-:Y:S01]  /*9f0a0*/  HMMA.1688.F32.TF32 R72, R232, R12, R72 ;  /* 0x0000000ce848723c */ /* 0x000fe20000081048 */
[----:B------:R-:W-:Y:S04]  /*9f0b0*/  LDS R240, [R252+0x92000] ;  /* 0x09200000fcf07984 */ /* 0x000fe80000000800 */
[----:B------:R-:W-:Y:S04]  /*9f0c0*/  LDS R242, [R252+0x93000] ;  /* 0x09300000fcf27984 */ /* 0x000fe80000000800 */
[----:B------:R-:W-:Y:S01]  /*9f0d0*/  STL.64 [R1+0xc60], R124 ;  /* 0x000c607c01007387 */ /* 0x000fe20000100a00 */
[----:B------:R-:W-:Y:S02]  /*9f0e0*/  STL.64 [R1+0xc68], R126 ;  /* 0x000c687e01007387 */ /* 0x000fe40000100a00 */
[----:B------:R-:W2:Y:S02]  /*9f0f0*/  LDL.LU R33, [R1+0xba4] ;  /* 0x000ba40001217983 */ /* 0x000ea40000300800 */
[----:B------:R-:W2:Y:S01]  /*9f100*/  LDL.LU R34, [R1+0xba8] ;  /* 0x000ba80001227983 */ /* 0x000ea20000300800 */
[----:B------:R-:W2:Y:S01]  /*9f110*/  LDL.LU R35, [R1+0xbac] ;  /* 0x000bac0001237983 */ /* 0x000ea20000300800 */
[----:B------:R-:W-:Y:S02]  /*9f120*/  STL.64 [R1+0xc50], R120 ;  /* 0x000c507801007387 */ /* 0x000fe40000100a00 */
[----:B------:R1:W-:Y:S01]  /*9f130*/  STL.64 [R1+0xc58], R122 ;  /* 0x000c587a01007387 */ /* 0x0003e20000100a00 */
[C---:B------:R-:W-:Y:S08]  /*9f140*/  HMMA.1688.F32.TF32 R56, R236.reuse, R172, R56 ;  /* 0x000000acec38723c */ /* 0x040ff00000081038 */
[----:B------:R-:W-:Y:S01]  /*9f150*/  HMMA.1688.F32.TF32 R40, R236, R200, R40 ;  /* 0x000000c8ec28723c */ /* 0x000fe20000081028 */
[----:B------:R-:W-:Y:S04]  /*9f160*/  LDS R241, [R3+0x92000] ;  /* 0x0920000003f17984 */ /* 0x000fe80000000800 */
[----:B------:R-:W3:Y:S03]  /*9f170*/  LDS R243, [R3+0x93000] ;  /* 0x0930000003f37984 */ /* 0x000ee60000000800 */
[C---:B-1----:R-:W-:Y:S08]  /*9f180*/  HMMA.1688.F32.TF32 R120, R232.reuse, R172, R116 ;  /* 0x000000ace878723c */ /* 0x042ff00000081074 */
[C---:B------:R-:W-:Y:S08]  /*9f190*/  HMMA.1688.F32.TF32 R116, R232.reuse, R176, R112 ;  /* 0x000000b0e874723c */ /* 0x040ff00000081070 */
[----:B------:R-:W-:Y:S01]  /*9f1a0*/  HMMA.1688.F32.TF32 R112, R232, R208, R180 ;  /* 0x000000d0e870723c */ /* 0x000fe200000810b4 */
[----:B------:R-:W-:Y:S04]  /*9f1b0*/  LDS R232, [R252+0x92080] ;  /* 0x09208000fce87984 */ /* 0x000fe80000000800 */
[----:B------:R-:W-:Y:S04]  /*9f1c0*/  LDS R234, [R252+0x93080] ;  /* 0x09308000fcea7984 */ /* 0x000fe80000000800 */
[----:B------:R-:W-:Y:S04]  /*9f1d0*/  LDS R233, [R3+0x92080] ;  /* 0x0920800003e97984 */ /* 0x000fe80000000800 */
[----:B------:R-:W-:Y:S04]  /*9f1e0*/  LDS R235, [R3+0x93080] ;  /* 0x0930800003eb7984 */ /* 0x000fe80000000800 */
        /* <DEDUP_REMOVED lines=36> */
[----:B------:R1:W-:Y:S01]  /*9f430*/  STL.64 [R1+0xbd0], R48 ;  /* 0x000bd03001007387 */ /* 0x0003e20000100a00 */
[----:B------:R-:W-:-:S02]  /*9f440*/  IMAD.MOV.U32 R208, RZ, RZ, R43 ;  /* 0x000000ffffd07224 */ /* 0x000fc400078e002b */
[----:B------:R-:W-:Y:S02]  /*9f450*/  STL.64 [R1+0xbd8], R50 ;  /* 0x000bd83201007387 */ /* 0x000fe40000100a00 */
[----:B------:R-:W-:Y:S01]  /*9f460*/  IMAD.MOV.U32 R209, RZ, RZ, R42 ;  /* 0x000000ffffd17224 */ /* 0x000fe200078e002a */
[----:B------:R4:W-:Y:S01]  /*9f470*/  STL.64 [R1+0xbc0], R44 ;  /* 0x000bc02c01007387 */ /* 0x0009e20000100a00 */
[----:B------:R3:W-:Y:S02]  /*9f480*/  STL.64 [R1+0xbc8], R46 ;  /* 0x000bc82e01007387 */ /* 0x0007e40000100a00 */
[----:B------:R3:W-:Y:S02]  /*9f490*/  STL.64 [R1+0xbb0], R40 ;  /* 0x000bb02801007387 */ /* 0x0007e40000100a00 */
[----:B------:R-:W-:Y:S01]  /*9f4a0*/  STL [R1+0x3ed4], R208 ;  /* 0x003ed4d001007387 */ /* 0x000fe20000100800 */
[----:B------:R-:W-:Y:S01]  /*9f4b0*/  STL [R1+0x3ed0], R209 ;  /* 0x003ed0d101007387 */ /* 0x000fe20000100800 */
[----:B-1----:R-:W-:-:S03]  /*9f4c0*/  IMAD.MOV.U32 R49, RZ, RZ, R206 ;  /* 0x000000ffff317224 */ /* 0x002fc600078e00ce */
[----:B----4-:R-:W4:Y:S01]  /*9f4d0*/  LDL.LU R44, [R1+0xaa0] ;  /* 0x000aa000012c7983 */ /* 0x010f220000300800 */
[----:B------:R-:W4:Y:S02]  /*9f4e0*/  LDL.LU R45, [R1+0xaa4] ;  /* 0x000aa400012d7983 */ /* 0x000f240000300800 */
[----:B---3--:R-:W4:Y:S02]  /*9f4f0*/  LDL.LU R46, [R1+0xaa8] ;  /* 0x000aa800012e7983 */ /* 0x008f240000300800 */
[----:B------:R-:W4:Y:S01]  /*9f500*/  LDL.LU R47, [R1+0xaac] ;  /* 0x000aac00012f7983 */ /* 0x000f220000300800 */
[----:B------:R-:W3:Y:S01]  /*9f510*/  LDL.LU R48, [R1+0xab0] ;  /* 0x000ab00001307983 */ /* 0x000ee20000300800 */
[----:B------:R-:W3:Y:S02]  /*9f520*/  LDL.LU R206, [R1+0x41b8] ;  /* 0x0041b80001ce7983 */ /* 0x000ee40000300800 */
[----:B------:R-:W-:Y:S01]  /*9f530*/  IMAD.MOV.U32 R50, RZ, RZ, R203 ;  /* 0x000000ffff327224 */ /* 0x000fe200078e00cb */
[----:B------:R-:W-:Y:S01]  /*9f540*/  MOV R51, R202 ;  /* 0x000000ca00337202 */ /* 0x000fe20000000f00 */
        /* <DEDUP_REMOVED lines=44> */
[----:B------:R-:W-:Y:S01]  /*9f810*/  IMAD.MOV.U32 R41, RZ, RZ, R210 ;  /* 0x000000ffff297224 */ /* 0x000fe200078e00d2 */
[----:B------:R-:W-:Y:S01]  /*9f820*/  MOV R42, R211 ;  /* 0x000000d3002a7202 */ /* 0x000fe20000000f00 */
[----:B------:R-:W-:Y:S01]  /*9f830*/  IMAD.MOV.U32 R43, RZ, RZ, R178 ;  /* 0x000000ffff2b7224 */ /* 0x000fe200078e00b2 */
[----:B--2---:R-:W-:Y:S11]  /*9f840*/  HMMA.1688.F32.TF32 R32, R236, R196, R32 ;  /* 0x000000c4ec20723c */ /* 0x004ff60000081020 */
[----:B------:R-:W-:Y:S11]  /*9f850*/  @!UPT UIADD3 URZ, URZ, URZ, URZ ;  /* 0x0000003f3f3ff290 */ /* 0x000ff6000fffe03f */
[----:B------:R-:W-:Y:S02]  /*9f860*/  @!UPT UIADD3 URZ, URZ, URZ, URZ ;  /* 0x0000003f3f3ff290 */ /* 0x000fe4000fffe03f */
[----:B------:R-:W-:Y:S01]  /*9f870*/  MOV R205, R32 ;  /* 0x0000002000cd7202 */ /* 0x000fe20000000f00 */
[----:B------:R-:W-:Y:S02]  /*9f880*/  IMAD.MOV.U32 R204, RZ, RZ, R33 ;  /* 0x000000ffffcc7224 */ /* 0x000fe400078e0021 */
[----:B------:R-:W-:Y:S02]  /*9f890*/  IMAD.MOV.U32 R32, RZ, RZ, R179 ;  /* 0x000000ffff207224 */ /* 0x000fe400078e00b3 */
[----:B------:R-:W-:Y:S02]  /*9f8a0*/  IMAD.MOV.U32 R201, RZ, RZ, R34 ;  /* 0x000000ffffc97224 */ /* 0x000fe400078e0022 */
[----:B------:R-:W-:Y:S02]  /*9f8b0*/  IMAD.MOV.U32 R33, RZ, RZ, R174 ;  /* 0x000000ffff217224 */ /* 0x000fe400078e00ae */
[----:B------:R-:W-:Y:S02]  /*9f8c0*/  IMAD.MOV.U32 R34, RZ, RZ, R175 ;  /* 0x000000ffff227224 */ /* 0x000fe400078e00af */
[----:B---3--:R-:W-:-:S02]  /*9f8d0*/  IMAD.MOV.U32 R59, RZ, RZ, R206 ;  /* 0x000000ffff3b7224 */ /* 0x008fc400078e00ce */
[----:B----4-:R-:W-:Y:S02]  /*9f8e0*/  IMAD.MOV.U32 R58, RZ, RZ, R203 ;  /* 0x000000ffff3a7224 */ /* 0x010fe400078e00cb */
[----:B------:R-:W-:Y:S02]  /*9f8f0*/  IMAD.MOV.U32 R57, RZ, RZ, R202 ;  /* 0x000000ffff397224 */ /* 0x000fe400078e00ca */
[----:B------:R-:W2:Y:S01]  /*9f900*/  LDL.LU R202, [R1+0x41ac] ;  /* 0x0041ac0001ca7983 */ /* 0x000ea20000300800 */
[----:B------:R-:W2:Y:S02]  /*9f910*/  LDL.LU R203, [R1+0x41a8] ;  /* 0x0041a80001cb7983 */ /* 0x000ea40000300800 */
[----:B------:R-:W3:Y:S02]  /*9f920*/  LDL.LU R206, [R1+0x41a4] ;  /* 0x0041a40001ce7983 */ /* 0x000ee40000300800 */
[----:B------:R-:W3:Y:S01]  /*9f930*/  LDL.LU R207, [R1+0x41a0] ;  /* 0x0041a00001cf7983 */ /* 0x000ee20000300800 */
[----:B------:R-:W4:Y:S01]  /*9f940*/  LDL.LU R210, [R1+0x419c] ;  /* 0x00419c0001d27983 */ /* 0x000f220000300800 */
[----:B------:R-:W4:Y:S02]  /*9f950*/  LDL.LU R211, [R1+0x4198] ;  /* 0x0041980001d37983 */ /* 0x000f240000300800 */
[----:B------:R-:W2:Y:S02]  /*9f960*/  LDL.LU R178, [R1+0x4194] ;  /* 0x0041940001b27983 */ /* 0x000ea40000300800 */
[----:B------:R-:W2:Y:S01]  /*9f970*/  LDL.LU R179, [R1+0x4190] ;  /* 0x0041900001b37983 */ /* 0x000ea20000300800 */
[----:B------:R-:W2:Y:S01]  /*9f980*/  LDL.LU R174, [R1+0x418c] ;  /* 0x00418c0001ae7983 */ /* 0x000ea20000300800 */
        /* <DEDUP_REMOVED lines=9> */
[----:B------:R-:W-:-:S02]  /*9fa20*/  IMAD.MOV.U32 R200, RZ, RZ, R35 ;  /* 0x000000ffffc87224 */ /* 0x000fc400078e0023 */
[----:B------:R-:W-:Y:S01]  /*9fa30*/  IMAD.MOV.U32 R35, RZ, RZ, R0 ;  /* 0x000000ffff237224 */ /* 0x000fe200078e0000 */
[----:B------:R1:W-:Y:S04]  /*9fa40*/  STL [R1+0x3ed8], R205 ;  /* 0x003ed8cd01007387 */ /* 0x0003e80000100800 */
[----:B-1----:R-:W2:Y:S04]  /*9fa50*/  LDL R205, [R1+0xb30] ;  /* 0x000b300001cd7983 */ /* 0x002ea80000100800 */
[----:B------:R-:W-:Y:S04]  /*9fa60*/  STL.64 [R1+0xb90], R92 ;  /* 0x000b905c01007387 */ /* 0x000fe80000100a00 */
[----:B------:R-:W-:Y:S01]  /*9fa70*/  STL [R1+0xb60], R80 ;  /* 0x000b605001007387 */ /* 0x000fe20000100800 */
        /* <DEDUP_REMOVED lines=12> */
[----:B------:R-:W-:Y:S01]  /*9fb40*/  STL.64 [R1+0x12a8], R58 ;  /* 0x0012a83a01007387 */ /* 0x000fe20000100a00 */
[C---:B---3--:R-:W-:Y:S08]  /*9fb50*/  HMMA.1688.F32.TF32 R40, R240.reuse, R206, R40 ;  /* 0x000000cef028723c */ /* 0x048ff00000081028 */
[C---:B--2---:R-:W-:Y:S08]  /*9fb60*/  HMMA.1688.F32.TF32 R52, R240.reuse, R174, R52 ;  /* 0x000000aef034723c */ /* 0x044ff00000081034 */
[C---:B------:R-:W-:Y:S08]  /*9fb70*/  HMMA.1688.F32.TF32 R48, R240.reuse, R178, R48 ;  /* 0x000000b2f030723c */ /* 0x040ff00000081030 */
[C---:B----4-:R-:W-:Y:S08]  /*9fb80*/  HMMA.1688.F32.TF32 R44, R240.reuse, R210, R44 ;  /* 0x000000d2f02c723c */ /* 0x050ff0000008102c */
[----:B------:R-:W-:Y:S01]  /*9fb90*/  HMMA.1688.F32.TF32 R32, R240, R202, R32 ;  /* 0x000000caf020723c */ /* 0x000fe20000081020 */
[----:B------:R-:W-:Y:S01]  /*9fba0*/  STL.64 [R1+0x1290], R52 ;  /* 0x0012903401007387 */ /* 0x000fe20000100a00 */
[----:B------:R-:W-:Y:S05]  /*9fbb0*/  STL.64 [R1+0x1298], R54 ;  /* 0x0012983601007387 */ /* 0x000fea0000100a00 */
[----:B------:R1:W-:Y:S02]  /*9fbc0*/  STL.64 [R1+0x1280], R48 ;  /* 0x0012803001007387 */ /* 0x0003e40000100a00 */
[----:B------:R2:W-:Y:S06]  /*9fbd0*/  STL.64 [R1+0x1288], R50 ;  /* 0x0012883201007387 */ /* 0x0005ec0000100a00 */
[----:B------:R3:W-:Y:S01]  /*9fbe0*/  STL.64 [R1+0x1270], R44 ;  /* 0x0012702c01007387 */ /* 0x0007e20000100a00 */
[----:B------:R2:W-:Y:S02]  /*9fbf0*/  STL.64 [R1+0x1278], R46 ;  /* 0x0012782e01007387 */ /* 0x0005e40000100a00 */
[----:B------:R2:W-:Y:S02]  /*9fc00*/  STL.64 [R1+0x1260], R40 ;  /* 0x0012602801007387 */ /* 0x0005e40000100a00 */
[----:B------:R2:W-:Y:S02]  /*9fc10*/  STL.64 [R1+0x1268], R42 ;  /* 0x0012682a01007387 */ /* 0x0005e40000100a00 */
[----:B-1----:R-:W-:-:S02]  /*9fc20*/  IMAD.MOV.U32 R48, RZ, RZ, R15 ;  /* 0x000000ffff307224 */ /* 0x002fc400078e000f */
[----:B------:R-:W4:Y:S01]  /*9fc30*/  LDL.LU R15, [R1+0x4184] ;  /* 0x00418400010f7983 */ /* 0x000f220000300800 */
[----:B------:R1:W-:Y:S02]  /*9fc40*/  STL.64 [R1+0x1250], R32 ;  /* 0x0012502001007387 */ /* 0x0003e40000100a00 */
[----:B------:R1:W-:Y:S01]  /*9fc50*/  STL.64 [R1+0x1258], R34 ;  /* 0x0012582201007387 */ /* 0x0003e20000100a00 */
[----:B------:R-:W-:Y:S01]  /*9fc60*/  MOV R49, R14 ;  /* 0x0000000e00317202 */ /* 0x000fe20000000f00 */
[----:B--2---:R-:W-:Y:S01]  /*9fc70*/  IMAD.MOV.U32 R50, RZ, RZ, R19 ;  /* 0x000000ffff327224 */ /* 0x004fe200078e0013 */
[----:B------:R-:W2:Y:S01]  /*9fc80*/  LDL.LU R14, [R1+0x4180] ;  /* 0x00418000010e7983 */ /* 0x000ea20000300800 */
[----:B------:R-:W2:Y:S02]  /*9fc90*/  LDL.LU R19, [R1+0x417c] ;  /* 0x00417c0001137983 */ /* 0x000ea40000300800 */
[----:B------:R-:W-:Y:S02]  /*9fca0*/  IMAD.MOV.U32 R51, RZ, RZ, R18 ;  /* 0x000000ffff337224 */ /* 0x000fe400078e0012 */
[----:B------:R-:W-:Y:S01]  /*9fcb0*/  IMAD.MOV.U32 R52, RZ, RZ, R23 ;  /* 0x000000ffff347224 */ /* 0x000fe200078e0017 */
[----:B------:R-:W2:Y:S01]  /*9fcc0*/  LDL.LU R18, [R1+0x4178] ;  /* 0x0041780001127983 */ /* 0x000ea20000300800 */
[----:B------:R-:W2:Y:S02]  /*9fcd0*/  LDL.LU R23, [R1+0x4174] ;  /* 0x0041740001177983 */ /* 0x000ea40000300800 */
[----:B------:R-:W-:-:S02]  /*9fce0*/  IMAD.MOV.U32 R53, RZ, RZ, R22 ;  /* 0x000000ffff357224 */ /* 0x000fc400078e0016 */
[----:B------:R-:W-:Y:S01]  /*9fcf0*/  IMAD.MOV.U32 R54, RZ, RZ, R26 ;  /* 0x000000ffff367224 */ /* 0x000fe200078e001a */
[----:B------:R-:W2:Y:S01]  /*9fd00*/  LDL.LU R22, [R1+0x4170] ;  /* 0x0041700001167983 */ /* 0x000ea20000300800 */
[----:B------:R-:W2:Y:S01]  /*9fd10*/  LDL.LU R26, [R1+0x416c] ;  /* 0x00416c00011a7983 */ /* 0x000ea20000300800 */
[----:B------:R-:W-:Y:S02]  /*9fd20*/  MOV R55, R27 ;  /* 0x0000001b00377202 */ /* 0x000fe40000000f00 */
[----:B------:R-:W4:Y:S01]  /*9fd30*/  LDL.LU R27, [R1+0x4168] ;  /* 0x00416800011b7983 */ /* 0x000f220000300800 */
[----:B------:R-:W4:Y:S02]  /*9fd40*/  LDL.LU R64, [R1+0x9b0] ;  /* 0x0009b00001407983 */ /* 0x000f240000300800 */
[----:B------:R-:W4:Y:S02]  /*9fd50*/  LDL.LU R65, [R1+0x9b4] ;  /* 0x0009b40001417983 */ /* 0x000f240000300800 */
[----:B------:R-:W4:Y:S01]  /*9fd60*/  LDL.LU R66, [R1+0x9b8] ;  /* 0x0009b80001427983 */ /* 0x000f220000300800 */
[----:B------:R-:W4:Y:S01]  /*9fd70*/  LDL.LU R67, [R1+0x9bc] ;  /* 0x0009bc0001437983 */ /* 0x000f220000300800 */
[----:B------:R-:W4:Y:S02]  /*9fd80*/  LDL.LU R68, [R1+0x9d0] ;  /* 0x0009d00001447983 */ /* 0x000f240000300800 */
[----:B------:R-:W4:Y:S01]  /*9fd90*/  LDL.LU R69, [R1+0x9d4] ;  /* 0x0009d40001457983 */ /* 0x000f220000300800 */
[C---:B------:R-:W-:Y:S08]  /*9fda0*/  HMMA.1688.F32.TF32 R88, R236.reuse, R188, R88 ;  /* 0x000000bcec58723c */ /* 0x040ff00000081058 */
[----:B------:R-:W-:Y:S01]  /*9fdb0*/  HMMA.1688.F32.TF32 R84, R236, R184, R84 ;  /* 0x000000b8ec54723c */ /* 0x000fe20000081054 */
[----:B------:R-:W-:Y:S01]  /*9fdc0*/  IMAD.MOV.U32 R0, RZ, RZ, R81 ;  /* 0x000000ffff007224 */ /* 0x000fe200078e0051 */
[----:B------:R-:W-:Y:S01]  /*9fdd0*/  MOV R208, R94 ;  /* 0x0000005e00d07202 */ /* 0x000fe20000000f00 */
[----:B------:R-:W-:-:S02]  /*9fde0*/  IMAD.MOV.U32 R209, RZ, RZ, R95 ;  /* 0x000000ffffd17224 */ /* 0x000fc400078e005f */
[----:B------:R-:W-:Y:S01]  /*9fdf0*/  IMAD.MOV.U32 R58, RZ, RZ, R10 ;  /* 0x000000ffff3a7224 */ /* 0x000fe200078e000a */
[----:B------:R-:W-:Y:S01]  /*9fe00*/  MOV R59, R11 ;  /* 0x0000000b003b7202 */ /* 0x000fe20000000f00 */
[----:B---3--:R-:W-:Y:S02]  /*9fe10*/  IMAD.MOV.U32 R44, RZ, RZ, R6 ;  /* 0x000000ffff2c7224 */ /* 0x008fe400078e0006 */
[----:B------:R-:W-:Y:S02]  /*9fe20*/  IMAD.MOV.U32 R45, RZ, RZ, R186 ;  /* 0x000000ffff2d7224 */ /* 0x000fe400078e00ba */
[----:B------:R-:W-:Y:S02]  /*9fe30*/  IMAD.MOV.U32 R46, RZ, RZ, R190 ;  /* 0x000000ffff2e7224 */ /* 0x000fe400078e00be */
[----:B------:R-:W-:Y:S02]  /*9fe40*/  IMAD.MOV.U32 R47, RZ, RZ, R194 ;  /* 0x000000ffff2f7224 */ /* 0x000fe400078e00c2 */
[----:B------:R-:W-:Y:S01]  /*9fe50*/  IMAD.MOV.U32 R40, RZ, RZ, R195 ;  /* 0x000000ffff287224 */ /* 0x000fe200078e00c3 */
[----:B------:R-:W-:Y:S01]  /*9fe60*/  MOV R41, R198 ;  /* 0x000000c600297202 */ /* 0x000fe20000000f00 */
[----:B------:R-:W-:-:S02]  /*9fe70*/  IMAD.MOV.U32 R42, RZ, RZ, R199 ;  /* 0x000000ffff2a7224 */ /* 0x000fc400078e00c7 */
[----:B------:R-:W-:Y:S02]  /*9fe80*/  IMAD.MOV.U32 R43, RZ, RZ, R191 ;  /* 0x000000ffff2b7224 */ /* 0x000fe400078e00bf */
[----:B-1----:R-:W-:Y:S02]  /*9fe90*/  IMAD.MOV.U32 R32, RZ, RZ, R187 ;  /* 0x000000ffff207224 */ /* 0x002fe400078e00bb */
[----:B------:R-:W-:Y:S02]  /*9fea0*/  IMAD.MOV.U32 R33, RZ, RZ, R7 ;  /* 0x000000ffff217224 */ /* 0x000fe400078e0007 */
[----:B------:R-:W-:Y:S01]  /*9feb0*/  IMAD.MOV.U32 R34, RZ, RZ, R30 ;  /* 0x000000ffff227224 */ /* 0x000fe200078e001e */
[----:B------:R-:W-:Y:S01]  /*9fec0*/  MOV R35, R31 ;  /* 0x0000001f00237202 */ /* 0x000fe20000000f00 */
[----:B------:R-:W-:Y:S04]  /*9fed0*/  LDS R236, [R205+0x92000] ;  /* 0x09200000cdec7984 */ /* 0x000fe80000000800 */
[----:B------:R-:W-:Y:S04]  /*9fee0*/  LDS R238, [R205+0x93000] ;  /* 0x09300000cdee7984 */ /* 0x000fe80000000800 */
[----:B------:R-:W-:Y:S04]  /*9fef0*/  LDS R237, [R39+0x92000] ;  /* 0x0920000027ed7984 */ /* 0x000fe80000000800 */
[----:B------:R-:W1:Y:S01]  /*9ff00*/  LDS R239, [R39+0x93000] ;  /* 0x0930000027ef7984 */ /* 0x000e620000000800 */
[----:B--2---:R-:W-:-:S02]  /*9ff10*/  IMAD.MOV.U32 R71, RZ, RZ, R26 ;  /* 0x000000ffff477224 */ /* 0x004fc400078e001a */
[----:B----4-:R-:W-:Y:S02]  /*9ff20*/  IMAD.MOV.U32 R70, RZ, RZ, R27 ;  /* 0x000000ffff467224 */ /* 0x010fe400078e001b */
[----:B------:R-:W2:Y:S01]  /*9ff30*/  LDL.LU R27, [R1+0x4164] ;  /* 0x00416400011b7983 */ /* 0x000ea20000300800 */
        /* <DEDUP_REMOVED lines=9> */
[----:B------:R-:W4:Y:S02]  /*9ffd0*/  LDL.LU R83, [R1+0xa2c] ;  /* 0x000a2c0001537983 */ /* 0x000f240000300800 */
[----:B------:R-:W-:Y:S01]  /*9ffe0*/  IMAD.MOV.U32 R196, RZ, RZ, R89 ;  /* 0x000000ffffc47224 */ /* 0x000fe200078e0059 */
[----:B------:R-:W4:Y:S01]  /*9fff0*/  LDL.LU R88, [R1+0xa40] ;  /* 0x000a400001587983 */ /* 0x000f220000300800 */
[----:B------:R-:W-:Y:S02]  /*a0000*/  IMAD.MOV.U32 R193, RZ, RZ, R90 ;  /* 0x000000ffffc17224 */ /* 0x000fe400078e005a */
[----:B------:R-:W4:Y:S02]  /*a0010*/  LDL.LU R89, [R1+0xa44] ;  /* 0x000a440001597983 */ /* 0x000f240000300800 */
[----:B------:R-:W-:Y:S01]  /*a0020*/  IMAD.MOV.U32 R192, RZ, RZ, R91 ;  /* 0x000000ffffc07224 */ /* 0x000fe200078e005b */
        /* <DEDUP_REMOVED lines=13> */
[----:B------:R-:W-:Y:S01]  /*a0100*/  MOV R177, R84 ;  /* 0x0000005400b17202 */ /* 0x000fe20000000f00 */
[----:B------:R-:W4:Y:S02]  /*a0110*/  LDL.LU R95, [R1+0xa5c] ;  /* 0x000a5c00015f7983 */ /* 0x000f240000300800 */
[----:B------:R-:W-:Y:S01]  /*a0120*/  IMAD.MOV.U32 R176, RZ, RZ, R85 ;  /* 0x000000ffffb07224 */ /* 0x000fe200078e0055 */
[----:B------:R-:W4:Y:S01]  /*a0130*/  LDL.LU R84, [R1+0xa30] ;  /* 0x000a300001547983 */ /* 0x000f220000300800 */
[----:B------:R-:W-:-:S02]  /*a0140*/  IMAD.MOV.U32 R173, RZ, RZ, R86 ;  /* 0x000000ffffad7224 */ /* 0x000fc400078e0056 */
[----:B------:R-:W4:Y:S02]  /*a0150*/  LDL.LU R85, [R1+0xa34] ;  /* 0x000a340001557983 */ /* 0x000f240000300800 */
[----:B------:R-:W-:Y:S01]  /*a0160*/  IMAD.MOV.U32 R172, RZ, RZ, R87 ;  /* 0x000000ffffac7224 */ /* 0x000fe200078e0057 */
[----:B------:R-:W4:Y:S01]  /*a0170*/  LDL.LU R86, [R1+0xa38] ;  /* 0x000a380001567983 */ /* 0x000f220000300800 */
[----:B------:R-:W4:Y:S02]  /*a0180*/  LDL.LU R87, [R1+0xa3c] ;  /* 0x000a3c0001577983 */ /* 0x000f240000300800 */
[----:B------:R-:W4:Y:S02]  /*a0190*/  LDL.LU R76, [R1+0xa00] ;  /* 0x000a0000014c7983 */ /* 0x000f240000300800 */
[----:B------:R-:W4:Y:S02]  /*a01a0*/  LDL.LU R77, [R1+0xa04] ;  /* 0x000a0400014d7983 */ /* 0x000f240000300800 */
[----:B------:R-:W-:Y:S01]  /*a01b0*/  IMAD.MOV.U32 R60, RZ, RZ, R22 ;  /* 0x000000ffff3c7224 */ /* 0x000fe200078e0016 */
[----:B------:R-:W-:Y:S01]  /*a01c0*/  MOV R61, R23 ;  /* 0x00000017003d7202 */ /* 0x000fe20000000f00 */
[----:B------:R-:W-:-:S02]  /*a01d0*/  IMAD.MOV.U32 R62, RZ, RZ, R18 ;  /* 0x000000ffff3e7224 */ /* 0x000fc400078e0012 */
[----:B------:R-:W-:Y:S02]  /*a01e0*/  IMAD.MOV.U32 R63, RZ, RZ, R19 ;  /* 0x000000ffff3f7224 */ /* 0x000fe400078e0013 */
[----:B------:R-:W-:Y:S02]  /*a01f0*/  IMAD.MOV.U32 R56, RZ, RZ, R14 ;  /* 0x000000ffff387224 */ /* 0x000fe400078e000e */
[----:B------:R-:W-:Y:S02]  /*a0200*/  IMAD.MOV.U32 R57, RZ, RZ, R15 ;  /* 0x000000ffff397224 */ /* 0x000fe400078e000f */
[----:B--2---:R-:W-:Y:S02]  /*a0210*/  IMAD.MOV.U32 R79, RZ, RZ, R27 ;  /* 0x000000ffff4f7224 */ /* 0x004fe400078e001b */
[----:B---3--:R-:W-:Y:S02]  /*a0220*/  IMAD.MOV.U32 R78, RZ, RZ, R26 ;  /* 0x000000ffff4e7224 */ /* 0x008fe400078e001a */
[----:B------:R-:W2:Y:S01]  /*a0230*/  LDL.LU R26, [R1+0x415c] ;  /* 0x00415c00011a7983 */ /* 0x000ea20000300800 */
[----:B------:R-:W2:Y:S02]  /*a0240*/  LDL.LU R27, [R1+0x4158] ;  /* 0x00415800011b7983 */ /* 0x000ea40000300800 */
[----:B------:R-:W3:Y:S02]  /*a0250*/  LDL.LU R22, [R1+0x4154] ;  /* 0x0041540001167983 */ /* 0x000ee40000300800 */
        /* <DEDUP_REMOVED lines=10> */
[----:B------:R-:W4:Y:S02]  /*a0300*/  LDL.LU R194, [R1+0x4128] ;  /* 0x0041280001c27983 */ /* 0x000f240000300800 */
[----:B------:R-:W4:Y:S02]  /*a0310*/  LDL.LU R195, [R1+0x4124] ;  /* 0x0041240001c37983 */ /* 0x000f240000300800 */
[----:B------:R-:W2:Y:S01]  /*a0320*/  LDL.LU R198, [R1+0x4120] ;  /* 0x0041200001c67983 */ /* 0x000ea20000300800 */
[----:B------:R-:W2:Y:S01]  /*a0330*/  LDL.LU R199, [R1+0x411c] ;  /* 0x00411c0001c77983 */ /* 0x000ea20000300800 */
[----:B------:R-:W2:Y:S02]  /*a0340*/  LDL.LU R191, [R1+0x4118] ;  /* 0x0041180001bf7983 */ /* 0x000ea40000300800 */
[----:B------:R-:W2:Y:S02]  /*a0350*/  LDL.LU R187, [R1+0x4114] ;  /* 0x0041140001bb7983 */ /* 0x000ea40000300800 */
[----:B------:R-:W3:Y:S01]  /*a0360*/  LDL.LU R7, [R1+0x4110] ;  /* 0x0041100001077983 */ /* 0x000ee20000300800 */
[----:B------:R-:W2:Y:S01]  /*a0370*/  LDL.LU R30, [R1+0x410c] ;  /* 0x00410c00011e7983 */ /* 0x000ea20000300800 */
[----:B------:R-:W2:Y:S01]  /*a0380*/  LDL.LU R31, [R1+0x4108] ;  /* 0x00410800011f7983 */ /* 0x000ea20000300800 */
[C---:B-1----:R-:W-:Y:S08]  /*a0390*/  HMMA.1688.F32.TF32 R44, R236.reuse, R206, R44 ;  /* 0x000000ceec2c723c */ /* 0x042ff0000008102c */
[C---:B------:R-:W-:Y:S08]  /*a03a0*/  HMMA.1688.F32.TF32 R56, R236.reuse, R174, R56 ;  /* 0x000000aeec38723c */ /* 0x040ff00000081038 */
[C---:B------:R-:W-:Y:S08]  /*a03b0*/  HMMA.1688.F32.TF32 R52, R236.reuse, R178, R52 ;  /* 0x000000b2ec34723c */ /* 0x040ff00000081034 */
[----:B------:R-:W-:Y:S01]  /*a03c0*/  HMMA.1688.F32.TF32 R48, R236, R210, R48 ;  /* 0x000000d2ec30723c */ /* 0x000fe20000081030 */
[----:B------:R-:W-:-:S02]  /*a03d0*/  IMAD.MOV.U32 R185, RZ, RZ, R44 ;  /* 0x000000ffffb97224 */ /* 0x000fc400078e002c */
[----:B------:R-:W-:Y:S02]  /*a03e0*/  IMAD.MOV.U32 R184, RZ, RZ, R45 ;  /* 0x000000ffffb87224 */ /* 0x000fe400078e002d */
[----:B------:R-:W-:Y:S01]  /*a03f0*/  IMAD.MOV.U32 R29, RZ, RZ, R46 ;  /* 0x000000ffff1d7224 */ /* 0x000fe200078e002e */
[----:B------:R-:W-:Y:S02]  /*a0400*/  MOV R28, R47 ;  /* 0x0000002f001c7202 */ /* 0x000fe40000000f00 */
[----:B------:R-:W-:Y:S11]  /*a0410*/  HMMA.1688.F32.TF32 R44, R236, R202, R40 ;  /* 0x000000caec2c723c */ /* 0x000ff60000081028 */
[----:B------:R-:W-:Y:S05]  /*a0420*/  @!UPT UIADD3 URZ, URZ, URZ, URZ ;  /* 0x0000003f3f3ff290 */ /* 0x000fea000fffe03f */
[----:B------:R-:W-:Y:S02]  /*a0430*/  IMAD.MOV.U32 R189, RZ, RZ, R50 ;  /* 0x000000ffffbd7224 */ /* 0x000fe400078e0032 */
[----:B------:R-:W-:Y:S01]  /*a0440*/  IMAD.MOV.U32 R188, RZ, RZ, R51 ;  /* 0x000000ffffbc7224 */ /* 0x000fe200078e0033 */
[C---:B----4-:R-:W-:Y:S08]  /*a0450*/  HMMA.1688.F32.TF32 R96, R240.reuse, R194, R96 ;  /* 0x000000c2f060723c */ /* 0x050ff00000081060 */
[C---:B--2---:R-:W-:Y:S08]  /*a0460*/  HMMA.1688.F32.TF32 R100, R240.reuse, R198, R100 ;  /* 0x000000c6f064723c */ /* 0x044ff00000081064 */
[C---:B------:R-:W-:Y:S08]  /*a0470*/  HMMA.1688.F32.TF32 R92, R240.reuse, R190, R92 ;  /* 0x000000bef05c723c */ /* 0x040ff0000008105c */
[C---:B------:R-:W-:Y:S08]  /*a0480*/  HMMA.1688.F32.TF32 R88, R240.reuse, R186, R88 ;  /* 0x000000baf058723c */ /* 0x040ff00000081058 */
[C---:B------:R-:W-:Y:S08]  /*a0490*/  HMMA.1688.F32.TF32 R84, R240.reuse, R30, R84 ;  /* 0x0000001ef054723c */ /* 0x040ff00000081054 */
[C---:B---3--:R-:W-:Y:S08]  /*a04a0*/  HMMA.1688.F32.TF32 R80, R240.reuse, R6, R80 ;  /* 0x00000006f050723c */ /* 0x048ff00000081050 */
[C---:B------:R-:W-:Y:S08]  /*a04b0*/  HMMA.1688.F32.TF32 R76, R240.reuse, R10, R76 ;  /* 0x0000000af04c723c */ /* 0x040ff0000008104c */
[C---:B------:R-:W-:Y:S08]  /*a04c0*/  HMMA.1688.F32.TF32 R72, R240.reuse, R14, R72 ;  /* 0x0000000ef048723c */ /* 0x040ff00000081048 */
[C---:B------:R-:W-:Y:S08]  /*a04d0*/  HMMA.1688.F32.TF32 R68, R240.reuse, R18, R68 ;  /* 0x00000012f044723c */ /* 0x040ff00000081044 */
[C---:B------:R-:W-:Y:S08]  /*a04e0*/  HMMA.1688.F32.TF32 R64, R240.reuse, R22, R64 ;  /* 0x00000016f040723c */ /* 0x040ff00000081040 */
[----:B------:R-:W-:Y:S08]  /*a04f0*/  HMMA.1688.F32.TF32 R60, R240, R26, R60 ;  /* 0x0000001af03c723c */ /* 0x000ff0000008103c */
[----:B------:R-:W-:Y:S01]  /*a0500*/  HMMA.1688.F32.TF32 R32, R236, R198, R32 ;  /* 0x000000c6ec20723c */ /* 0x000fe20000081020 */
[----:B------:R-:W-:Y:S04]  /*a0510*/  LDS R240, [R205+0x92080] ;  /* 0x09208000cdf07984 */ /* 0x000fe80000000800 */
[----:B------:R-:W-:Y:S04]  /*a0520*/  LDS R242, [R205+0x93080] ;  /* 0x09308000cdf27984 */ /* 0x000fe80000000800 */
[----:B------:R-:W-:Y:S04]  /*a0530*/  LDS R241, [R39+0x92080] ;  /* 0x0920800027f17984 */ /* 0x000fe80000000800 */
[----:B------:R-:W1:Y:S04]  /*a0540*/  LDS R243, [R39+0x93080] ;  /* 0x0930800027f37984 */ /* 0x000e680000000800 */
        /* <DEDUP_REMOVED lines=27> */
[----:B------:R-:W2:Y:S01]  /*a0700*/  LDL.LU R40, [R1+0xa0] ;  /* 0x0000a00001287983 */ /* 0x000ea20000300800 */
[----:B------:R3:W-:Y:S01]  /*a0710*/  STL.64 [R1+0x11c0], R44 ;  /* 0x0011c02c01007387 */ /* 0x0007e20000100a00 */
[----:B------:R4:W-:Y:S02]  /*a0720*/  STL.64 [R1+0x11c8], R46 ;  /* 0x0011c82e01007387 */ /* 0x0009e40000100a00 */
[----:B------:R1:W-:Y:S02]  /*a0730*/  STL.64 [R1+0x11b0], R32 ;  /* 0x0011b02001007387 */ /* 0x0003e40000100a00 */
[----:B------:R1:W-:Y:S01]  /*a0740*/  STL.64 [R1+0x11b8], R34 ;  /* 0x0011b82201007387 */ /* 0x0003e20000100a00 */
[----:B------:R-:W2:Y:S01]  /*a0750*/  LDL.LU R41, [R1+0xa4] ;  /* 0x0000a40001297983 */ /* 0x000ea20000300800 */
[----:B------:R-:W2:Y:S02]  /*a0760*/  LDL.LU R42, [R1+0xa8] ;  /* 0x0000a800012a7983 */ /* 0x000ea40000300800 */
[----:B------:R-:W2:Y:S01]  /*a0770*/  LDL.LU R43, [R1+0xac] ;  /* 0x0000ac00012b7983 */ /* 0x000ea20000300800 */
[----:B---3--:R-:W3:Y:S01]  /*a0780*/  LDL.LU R44, [R1+0xb0] ;  /* 0x0000b000012c7983 */ /* 0x008ee20000300800 */
[----:B------:R-:W3:Y:S02]  /*a0790*/  LDL.LU R45, [R1+0xb4] ;  /* 0x0000b400012d7983 */ /* 0x000ee40000300800 */
[----:B----4-:R-:W3:Y:S02]  /*a07a0*/  LDL.LU R46, [R1+0xb8] ;  /* 0x0000b800012e7983 */ /* 0x010ee40000300800 */
[----:B------:R-:W3:Y:S01]  /*a07b0*/  LDL.LU R47, [R1+0xbc] ;  /* 0x0000bc00012f7983 */ /* 0x000ee20000300800 */
        /* <DEDUP_REMOVED lines=66> */
[----:B------:R-:W3:Y:S02]  /*a0be0*/  LDL.LU R34, [R1+0x98] ;  /* 0x0000980001227983 */ /* 0x000ee40000300800 */
[----:B------:R-:W3:Y:S01]  /*a0bf0*/  LDL.LU R35, [R1+0x9c] ;  /* 0x00009c0001237983 */ /* 0x000ee20000300800 */
[C---:B----4-:R-:W-:Y:S08]  /*a0c00*/  HMMA.1688.F32.TF32 R64, R232.reuse, R178, R64 ;  /* 0x000000b2e840723c */ /* 0x050ff00000081040 */
[----:B--2---:R-:W-:Y:S08]  /*a0c10*/  HMMA.1688.F32.TF32 R68, R232, R174, R68 ;  /* 0x000000aee844723c */ /* 0x004ff00000081044 */
[C---:B------:R-:W-:Y:S08]  /*a0c20*/  HMMA.1688.F32.TF32 R76, R236.reuse, R22, R76 ;  /* 0x00000016ec4c723c */ /* 0x040ff0000008104c */
[C---:B---3--:R-:W-:Y:S08]  /*a0c30*/  HMMA.1688.F32.TF32 R80, R236.reuse, R18, R80 ;  /* 0x00000012ec50723c */ /* 0x048ff00000081050 */
        /* <DEDUP_REMOVED lines=8> */
[----:B------:R-:W-:Y:S01]  /*a0cc0*/  HMMA.1688.F32.TF32 R72, R236, R26, R72 ;  /* 0x0000001aec48723c */ /* 0x000fe20000081048 */
[----:B------:R-:W-:Y:S01]  /*a0cd0*/  STL.64 [R1+0x11a0], R108 ;  /* 0x0011a06c01007387 */ /* 0x000fe20000100a00 */
[----:B------:R-:W-:Y:S02]  /*a0ce0*/  STL.64 [R1+0x11a8], R110 ;  /* 0x0011a86e01007387 */ /* 0x000fe40000100a00 */
[----:B------:R-:W-:Y:S02]  /*a0cf0*/  STL.64 [R1+0x1190], R104 ;  /* 0x0011906801007387 */ /* 0x000fe40000100a00 */
[----:B------:R-:W-:Y:S02]  /*a0d00*/  STL.64 [R1+0x1198], R106 ;  /* 0x0011986a01007387 */ /* 0x000fe40000100a00 */
[----:B------:R-:W-:Y:S01]  /*a0d10*/  HMMA.1688.F32.TF32 R32, R232, R186, R32 ;  /* 0x000000bae820723c */ /* 0x000fe20000081020 */
[----:B------:R-:W-:Y:S01]  /*a0d20*/  STL.64 [R1+0x15b0], R100 ;  /* 0x0015b06401007387 */ /* 0x000fe20000100a00 */
[----:B------:R-:W-:Y:S02]  /*a0d30*/  STL.64 [R1+0x15b8], R102 ;  /* 0x0015b86601007387 */ /* 0x000fe40000100a00 */
[----:B------:R-:W-:Y:S04]  /*a0d40*/  STL.64 [R1+0x15a0], R96 ;  /* 0x0015a06001007387 */ /* 0x000fe80000100a00 */
[----:B------:R-:W-:-:S02]  /*a0d50*/  IMAD.MOV.U32 R17, RZ, RZ, R56 ;  /* 0x000000ffff117224 */ /* 0x000fc400078e0038 */
[----:B------:R-:W-:Y:S02]  /*a0d60*/  IMAD.MOV.U32 R16, RZ, RZ, R57 ;  /* 0x000000ffff107224 */ /* 0x000fe400078e0039 */
[----:B------:R-:W-:Y:S01]  /*a0d70*/  IMAD.MOV.U32 R13, RZ, RZ, R58 ;  /* 0x000000ffff0d7224 */ /* 0x000fe200078e003a */
[----:B------:R-:W-:Y:S01]  /*a0d80*/  MOV R12, R59 ;  /* 0x0000003b000c7202 */ /* 0x000fe20000000f00 */
[C---:B------:R-:W-:Y:S08]  /*a0d90*/  HMMA.1688.F32.TF32 R60, R232.reuse, R210, R60 ;  /* 0x000000d2e83c723c */ /* 0x040ff0000008103c */
[C---:B------:R-:W-:Y:S08]  /*a0da0*/  HMMA.1688.F32.TF32 R56, R232.reuse, R202, R52 ;  /* 0x000000cae838723c */ /* 0x040ff00000081034 */
[C---:B------:R-:W-:Y:S08]  /*a0db0*/  HMMA.1688.F32.TF32 R52, R232.reuse, R198, R48 ;  /* 0x000000c6e834723c */ /* 0x040ff00000081030 */
        /* <DEDUP_REMOVED lines=17> */
[----:B------:R-:W-:-:S02]  /*a0ed0*/  IMAD.MOV.U32 R5, RZ, RZ, R78 ;  /* 0x000000ffff057224 */ /* 0x000fc400078e004e */
[----:B------:R-:W-:Y:S02]  /*a0ee0*/  IMAD.MOV.U32 R4, RZ, RZ, R79 ;  /* 0x000000ffff047224 */ /* 0x000fe400078e004f */
[----:B------:R-:W-:Y:S02]  /*a0ef0*/  IMAD.MOV.U32 R9, RZ, RZ, R66 ;  /* 0x000000ffff097224 */ /* 0x000fe400078e0042 */
[----:B------:R-:W-:Y:S01]  /*a0f00*/  IMAD.MOV.U32 R8, RZ, RZ, R67 ;  /* 0x000000ffff087224 */ /* 0x000fe200078e0043 */
[----:B------:R-:W-:Y:S01]  /*a0f10*/  STL.64 [R1+0x1130], R56 ;  /* 0x0011303801007387 */ /* 0x000fe20000100a00 */
[----:B------:R-:W-:Y:S02]  /*a0f20*/  STL.64 [R1+0x1138], R58 ;  /* 0x0011383a01007387 */ /* 0x000fe40000100a00 */
[----:B------:R-:W-:Y:S02]  /*a0f30*/  STL.64 [R1+0x1120], R52 ;  /* 0x0011203401007387 */ /* 0x000fe40000100a00 */
[----:B------:R-:W-:Y:S01]  /*a0f40*/  STL.64 [R1+0x1128], R54 ;  /* 0x0011283601007387 */ /* 0x000fe20000100a00 */
[----:B------:R-:W-:Y:S01]  /*a0f50*/  STL.64 [R1+0x1110], R48 ;  /* 0x0011103001007387 */ /* 0x000fe20000100a00 */
[----:B------:R-:W-:Y:S02]  /*a0f60*/  STL.64 [R1+0x1118], R50 ;  /* 0x0011183201007387 */ /* 0x000fe40000100a00 */
[----:B------:R-:W2:Y:S02]  /*a0f70*/  LDL.LU R40, [R1+0x200] ;  /* 0x0002000001287983 */ /* 0x000ea40000300800 */
[----:B------:R1:W-:Y:S01]  /*a0f80*/  STL.64 [R1+0x1100], R44 ;  /* 0x0011002c01007387 */ /* 0x0003e20000100a00 */
[----:B------:R3:W-:Y:S01]  /*a0f90*/  STL.64 [R1+0x1108], R46 ;  /* 0x0011082e01007387 */ /* 0x0007e20000100a00 */
[----:B------:R4:W-:Y:S02]  /*a0fa0*/  STL.64 [R1+0x1540], R32 ;  /* 0x0015402001007387 */ /* 0x0009e40000100a00 */
[----:B------:R3:W-:Y:S02]  /*a0fb0*/  STL.64 [R1+0x1548], R34 ;  /* 0x0015482201007387 */ /* 0x0007e40000100a00 */
[----:B------:R-:W2:Y:S01]  /*a0fc0*/  LDL.LU R41, [R1+0x204] ;  /* 0x0002040001297983 */ /* 0x000ea20000300800 */
[----:B------:R-:W2:Y:S01]  /*a0fd0*/  LDL.LU R42, [R1+0x208] ;  /* 0x00020800012a7983 */ /* 0x000ea20000300800 */
[----:B------:R-:W2:Y:S03]  /*a0fe0*/  LDL.LU R43, [R1+0x20c] ;  /* 0x00020c00012b7983 */ /* 0x000ea60000300800 */
[----:B------:R-:W-:Y:S04]  /*a0ff0*/  LDS R236, [R205+0x92100] ;  /* 0x09210000cdec7984 */ /* 0x000fe80000000800 */
[----:B------:R-:W-:Y:S04]  /*a1000*/  LDS R238, [R205+0x93100] ;  /* 0x09310000cdee7984 */ /* 0x000fe80000000800 */
[----:B------:R-:W-:Y:S04]  /*a1010*/  LDS R237, [R39+0x92100] ;  /* 0x0921000027ed7984 */ /* 0x000fe80000000800 */
[----:B------:R-:W2:Y:S01]  /*a1020*/  LDS R239, [R39+0x93100] ;  /* 0x0931000027ef7984 */ /* 0x000ea20000000800 */
[----:B-1----:R-:W-:-:S02]  /*a1030*/  IMAD.MOV.U32 R44, RZ, RZ, R247 ;  /* 0x000000ffff2c7224 */ /* 0x002fc400078e00f7 */
[----:B------:R-:W-:Y:S01]  /*a1040*/  IMAD.MOV.U32 R45, RZ, RZ, R246 ;  /* 0x000000ffff2d7224 */ /* 0x000fe200078e00f6 */
[----:B------:R-:W2:Y:S01]  /*a1050*/  LDL.LU R247, [R1+0x4104] ;  /* 0x0041040001f77983 */ /* 0x000ea20000300800 */
[----:B------:R-:W2:Y:S02]  /*a1060*/  LDL.LU R246, [R1+0x4100] ;  /* 0x0041000001f67983 */ /* 0x000ea40000300800 */
[----:B---3--:R-:W-:Y:S02]  /*a1070*/  IMAD.MOV.U32 R46, RZ, RZ, R245 ;  /* 0x000000ffff2e7224 */ /* 0x008fe400078e00f5 */
        /* <DEDUP_REMOVED lines=19> */
[----:B------:R-:W3:Y:S02]  /*a11b0*/  LDL.LU R84, [R1] ;  /* 0x0000000001547983 */ /* 0x000ee40000300800 */
        /* <DEDUP_REMOVED lines=47> */
[----:B------:R-:W3:Y:S01]  /*a14b0*/  LDL.LU R67, [R1+0x1ac] ;  /* 0x0001ac0001437983 */ /* 0x000ee20000300800 */
[----:B------:R-:W-:Y:S01]  /*a14c0*/  MOV R24, R61 ;  /* 0x0000003d00187202 */ /* 0x000fe20000000f00 */
[----:B------:R-:W3:Y:S01]  /*a14d0*/  LDL.LU R60, [R1+0x250] ;  /* 0x00025000013c7983 */ /* 0x000ee20000300800 */
[----:B------:R-:W-:Y:S02]  /*a14e0*/  IMAD.MOV.U32 R21, RZ, RZ, R62 ;  /* 0x000000ffff157224 */ /* 0x000fe400078e003e */
[----:B------:R-:W3:Y:S02]  /*a14f0*/  LDL.LU R61, [R1+0x254] ;  /* 0x00025400013d7983 */ /* 0x000ee40000300800 */
[----:B------:R-:W-:Y:S01]  /*a1500*/  IMAD.MOV.U32 R20, RZ, RZ, R63 ;  /* 0x000000ffff147224 */ /* 0x000fe200078e003f */
[----:B------:R-:W3:Y:S01]  /*a1510*/  LDL.LU R62, [R1+0x258] ;  /* 0x00025800013e7983 */ /* 0x000ee20000300800 */
[----:B------:R-:W3:Y:S02]  /*a1520*/  LDL.LU R63, [R1+0x25c] ;  /* 0x00025c00013f7983 */ /* 0x000ee40000300800 */
[----:B----4-:R-:W-:-:S02]  /*a1530*/  IMAD.MOV.U32 R32, RZ, RZ, R248 ;  /* 0x000000ffff207224 */ /* 0x010fc400078e00f8 */
[----:B------:R-:W-:Y:S02]  /*a1540*/  IMAD.MOV.U32 R33, RZ, RZ, R249 ;  /* 0x000000ffff217224 */ /* 0x000fe400078e00f9 */
[----:B------:R-:W-:Y:S01]  /*a1550*/  IMAD.MOV.U32 R34, RZ, RZ, R250 ;  /* 0x000000ffff227224 */ /* 0x000fe200078e00fa */
[----:B------:R-:W-:Y:S01]  /*a1560*/  MOV R35, R251 ;  /* 0x000000fb00237202 */ /* 0x000fe20000000f00 */
[----:B--2---:R-:W-:Y:S02]  /*a1570*/  IMAD.MOV.U32 R55, RZ, RZ, R247 ;  /* 0x000000ffff377224 */ /* 0x004fe400078e00f7 */
[----:B------:R-:W-:Y:S01]  /*a1580*/  IMAD.MOV.U32 R54, RZ, RZ, R246 ;  /* 0x000000ffff367224 */ /* 0x000fe200078e00f6 */
[----:B---3--:R-:W-:Y:S01]  /*a1590*/  MOV R53, R245 ;  /* 0x000000f500357202 */ /* 0x008fe20000000f00 */
[----:B------:R-:W-:Y:S02]  /*a15a0*/  IMAD.MOV.U32 R52, RZ, RZ, R244 ;  /* 0x000000ffff347224 */ /* 0x000fe400078e00f4 */
        /* <DEDUP_REMOVED lines=16> */
[C---:B------:R-:W-:Y:S01]  /*a16b0*/  HMMA.1688.F32.TF32 R88, R240.reuse, R178, R84 ;  /* 0x000000b2f058723c */ /* 0x040fe20000081054 */
        /* <DEDUP_REMOVED lines=22> */
[C---:B---3--:R-:W-:Y:S11]  /*a1820*/  HMMA.1688.F32.TF32 R84, R240.reuse, R210, R248 ;  /* 0x000000d2f054723c */ /* 0x048ff600000810f8 */
[----:B------:R-:W-:Y:S11]  /*a1830*/  @!UPT UIADD3 URZ, URZ, URZ, URZ ;  /* 0x0000003f3f3ff290 */ /* 0x000ff6000fffe03f */
[----:B------:R-:W-:Y:S01]  /*a1840*/  @!UPT UIADD3 URZ, URZ, URZ, URZ ;  /* 0x0000003f3f3ff290 */ /* 0x000fe2000fffe03f */
[----:B------:R-:W-:Y:S01]  /*a1850*/  STL.64 [R1+0x10c0], R84 ;  /* 0x0010c05401007387 */ /* 0x000fe20000100a00 */
[----:B------:R3:W-:Y:S02]  /*a1860*/  STL.64 [R1+0x10c8], R86 ;  /* 0x0010c85601007387 */ /* 0x0007e40000100a00 */
[C---:B---3--:R-:W-:Y:S08]  /*a1870*/  HMMA.1688.F32.TF32 R84, R240.reuse, R206, R80 ;  /* 0x000000cef054723c */ /* 0x048ff00000081050 */
[C---:B------:R-:W-:Y:S08]  /*a1880*/  HMMA.1688.F32.TF32 R80, R240.reuse, R202, R76 ;  /* 0x000000caf050723c */ /* 0x040ff0000008104c */
[C---:B------:R-:W-:Y:S08]  /*a1890*/  HMMA.1688.F32.TF32 R76, R240.reuse, R198, R72 ;  /* 0x000000c6f04c723c */ /* 0x040ff00000081048 */
[C---:B------:R-:W-:Y:S08]  /*a18a0*/  HMMA.1688.F32.TF32 R72, R240.reuse, R194, R68 ;  /* 0x000000c2f048723c */ /* 0x040ff00000081044 */
[C---:B------:R-:W-:Y:S08]  /*a18b0*/  HMMA.1688.F32.TF32 R68, R240.reuse, R190, R64 ;  /* 0x000000bef044723c */ /* 0x040ff00000081040 */
[C---:B--2---:R-:W-:Y:S01]  /*a18c0*/  HMMA.1688.F32.TF32 R64, R240.reuse, R186, R244 ;  /* 0x000000baf040723c */ /* 0x044fe200000810f4 */
[----:B------:R-:W-:Y:S01]  /*a18d0*/  STL.64 [R1+0x10b0], R84 ;  /* 0x0010b05401007387 */ /* 0x000fe20000100a00 */
[----:B------:R-:W-:Y:S02]  /*a18e0*/  STL.64 [R1+0x10b8], R86 ;  /* 0x0010b85601007387 */ /* 0x000fe40000100a00 */
[----:B------:R-:W-:Y:S02]  /*a18f0*/  STL.64 [R1+0x10a0], R80 ;  /* 0x0010a05001007387 */ /* 0x000fe40000100a00 */
[----:B------:R-:W-:Y:S01]  /*a1900*/  STL.64 [R1+0x10a8], R82 ;  /* 0x0010a85201007387 */ /* 0x000fe20000100a00 */
[----:B------:R-:W-:Y:S01]  /*a1910*/  STL.64 [R1+0x1090], R76 ;  /* 0x0010904c01007387 */ /* 0x000fe20000100a00 */
[----:B------:R-:W-:Y:S02]  /*a1920*/  STL.64 [R1+0x1098], R78 ;  /* 0x0010984e01007387 */ /* 0x000fe40000100a00 */
[----:B------:R-:W-:Y:S02]  /*a1930*/  STL.64 [R1+0x1080], R72 ;  /* 0x0010804801007387 */ /* 0x000fe40000100a00 */
[----:B------:R-:W-:Y:S03]  /*a1940*/  STL.64 [R1+0x1088], R74 ;  /* 0x0010884a01007387 */ /* 0x000fe60000100a00 */
[----:B------:R-:W-:Y:S01]  /*a1950*/  STL.64 [R1+0x1070], R68 ;  /* 0x0010704401007387 */ /* 0x000fe20000100a00 */
[----:B------:R-:W-:Y:S07]  /*a1960*/  STL.64 [R1+0x1078], R70 ;  /* 0x0010784601007387 */ /* 0x000fee0000100a00 */
[----:B------:R-:W-:Y:S02]  /*a1970*/  STL.64 [R1+0x14d0], R64 ;  /* 0x0014d04001007387 */ /* 0x000fe40000100a00 */
[----:B------:R2:W-:Y:S02]  /*a1980*/  STL.64 [R1+0x14d8], R66 ;  /* 0x0014d84201007387 */ /* 0x0005e40000100a00 */
[C---:B--2---:R-:W-:Y:S08]  /*a1990*/  HMMA.1688.F32.TF32 R64, R240.reuse, R30, R60 ;  /* 0x0000001ef040723c */ /* 0x044ff0000008103c */
        /* <DEDUP_REMOVED lines=9> */
[----:B------:R-:W2:Y:S04]  /*a1a30*/  LDS R243, [R3+0x93180] ;  /* 0x0931800003f37984 */ /* 0x000ea80000000800 */
        /* <DEDUP_REMOVED lines=10> */
[----:B------:R-:W3:Y:S02]  /*a1ae0*/  LDL.LU R32, [R1+0x400] ;  /* 0x0004000001207983 */ /* 0x000ee40000300800 */
[----:B------:R-:W-:Y:S01]  /*a1af0*/  STL.64 [R1+0x1470], R44 ;  /* 0x0014702c01007387 */ /* 0x000fe20000100a00 */
[----:B------:R-:W-:Y:S01]  /*a1b00*/  STL.64 [R1+0x1478], R46 ;  /* 0x0014782e01007387 */ /* 0x000fe20000100a00 */
[----:B------:R4:W-:Y:S02]  /*a1b10*/  STL.64 [R1+0x1060], R40 ;  /* 0x0010602801007387 */ /* 0x0009e40000100a00 */
[----:B------:R1:W-:Y:S02]  /*a1b20*/  STL.64 [R1+0x1068], R42 ;  /* 0x0010682a01007387 */ /* 0x0003e40000100a00 */
[----:B------:R-:W3:Y:S01]  /*a1b30*/  LDL.LU R33, [R1+0x404] ;  /* 0x0004040001217983 */ /* 0x000ee20000300800 */
[----:B------:R-:W3:Y:S01]  /*a1b40*/  LDL.LU R34, [R1+0x408] ;  /* 0x0004080001227983 */ /* 0x000ee20000300800 */
[----:B------:R-:W3:Y:S03]  /*a1b50*/  LDL.LU R35, [R1+0x40c] ;  /* 0x00040c0001237983 */ /* 0x000ee60000300800 */
[----:B----4-:R-:W4:Y:S01]  /*a1b60*/  LDL.LU R40, [R1+0x410] ;  /* 0x0004100001287983 */ /* 0x010f220000300800 */
[----:B------:R-:W4:Y:S02]  /*a1b70*/  LDL.LU R41, [R1+0x414] ;  /* 0x0004140001297983 */ /* 0x000f240000300800 */
[----:B-1----:R-:W4:Y:S02]  /*a1b80*/  LDL.LU R42, [R1+0x418] ;  /* 0x00041800012a7983 */ /* 0x002f240000300800 */
        /* <DEDUP_REMOVED lines=109> */
[----:B---3--:R-:W-:Y:S08]  /*a2260*/  HMMA.1688.F32.TF32 R32, R236, R14, R32 ;  /* 0x0000000eec20723c */ /* 0x008ff00000081020 */
[C---:B--2---:R-:W-:Y:S08]  /*a2270*/  HMMA.1688.F32.TF32 R132, R232.reuse, R178, R132 ;  /* 0x000000b2e884723c */ /* 0x044ff00000081084 */
[C---:B----4-:R-:W-:Y:S08]  /*a2280*/  HMMA.1688.F32.TF32 R136, R232.reuse, R174, R136 ;  /* 0x000000aee888723c */ /* 0x050ff00000081088 */
[C---:B------:R-:W-:Y:S08]  /*a2290*/  HMMA.1688.F32.TF32 R128, R232.reuse, R210, R128 ;  /* 0x000000d2e880723c */ /* 0x040ff00000081080 */
[C---:B------:R-:W-:Y:S08]  /*a22a0*/  HMMA.1688.F32.TF32 R124, R232.reuse, R206, R124 ;  /* 0x000000cee87c723c */ /* 0x040ff0000008107c */
[C---:B------:R-:W-:Y:S08]  /*a22b0*/  HMMA.1688.F32.TF32 R244, R232.reuse, R202, R244 ;  /* 0x000000cae8f4723c */ /* 0x040ff000000810f4 */
[C---:B------:R-:W-:Y:S01]  /*a22c0*/  HMMA.1688.F32.TF32 R248, R232.reuse, R198, R248 ;  /* 0x000000c6e8f8723c */ /* 0x040fe200000810f8 */
[----:B------:R-:W-:Y:S01]  /*a22d0*/  STL.64 [R1+0x1050], R136 ;  /* 0x0010508801007387 */ /* 0x000fe20000100a00 */
[----:B------:R1:W-:Y:S03]  /*a22e0*/  STL.64 [R1+0x1058], R138 ;  /* 0x0010588a01007387 */ /* 0x0003e60000100a00 */
[----:B-1----:R-:W2:Y:S01]  /*a22f0*/  LDL.LU.64 R138, [R1+0x40d0] ;  /* 0x0040d000018a7983 */ /* 0x002ea20000300a00 */
[----:B------:R-:W2:Y:S02]  /*a2300*/  LDL.LU.64 R136, [R1+0x40c8] ;  /* 0x0040c80001887983 */ /* 0x000ea40000300a00 */
[----:B------:R-:W-:Y:S02]  /*a2310*/  STL.64 [R1+0x700], R132 ;  /* 0x0007008401007387 */ /* 0x000fe40000100a00 */
[----:B------:R1:W-:Y:S02]  /*a2320*/  STL.64 [R1+0x708], R134 ;  /* 0x0007088601007387 */ /* 0x0003e40000100a00 */
[----:B-1----:R-:W3:Y:S01]  /*a2330*/  LDL.LU.64 R134, [R1+0x40c0] ;  /* 0x0040c00001867983 */ /* 0x002ee20000300a00 */
[----:B------:R-:W3:Y:S02]  /*a2340*/  LDL.LU.64 R132, [R1+0x40b8] ;  /* 0x0040b80001847983 */ /* 0x000ee40000300a00 */
[----:B------:R-:W-:Y:S02]  /*a2350*/  STL.64 [R1+0x6f0], R128 ;  /* 0x0006f08001007387 */ /* 0x000fe40000100a00 */
[----:B------:R1:W-:Y:S02]  /*a2360*/  STL.64 [R1+0x6f8], R130 ;  /* 0x0006f88201007387 */ /* 0x0003e40000100a00 */
[----:B-1----:R-:W4:Y:S01]  /*a2370*/  LDL.LU.64 R130, [R1+0x40b0] ;  /* 0x0040b00001827983 */ /* 0x002f220000300a00 */
[----:B------:R-:W4:Y:S02]  /*a2380*/  LDL.LU.64 R128, [R1+0x40a8] ;  /* 0x0040a80001807983 */ /* 0x000f240000300a00 */
[----:B------:R-:W-:Y:S02]  /*a2390*/  STL.64 [R1+0x6e0], R124 ;  /* 0x0006e07c01007387 */ /* 0x000fe40000100a00 */
[----:B------:R1:W-:Y:S02]  /*a23a0*/  STL.64 [R1+0x6e8], R126 ;  /* 0x0006e87e01007387 */ /* 0x0003e40000100a00 */
[----:B-1----:R-:W2:Y:S01]  /*a23b0*/  LDL.LU.64 R126, [R1+0x40a0] ;  /* 0x0040a000017e7983 */ /* 0x002ea20000300a00 */
[----:B------:R-:W2:Y:S02]  /*a23c0*/  LDL.LU.64 R124, [R1+0x4098] ;  /* 0x00409800017c7983 */ /* 0x000ea40000300a00 */
[----:B------:R-:W-:Y:S02]  /*a23d0*/  STL.64 [R1+0x6d0], R244 ;  /* 0x0006d0f401007387 */ /* 0x000fe40000100a00 */
[----:B------:R1:W-:Y:S01]  /*a23e0*/  STL.64 [R1+0x6d8], R246 ;  /* 0x0006d8f601007387 */ /* 0x0003e20000100a00 */
[C---:B------:R-:W-:Y:S08]  /*a23f0*/  HMMA.1688.F32.TF32 R108, R232.reuse, R6, R108 ;  /* 0x00000006e86c723c */ /* 0x040ff0000008106c */
[C---:B------:R-:W-:Y:S08]  /*a2400*/  HMMA.1688.F32.TF32 R104, R232.reuse, R10, R104 ;  /* 0x0000000ae868723c */ /* 0x040ff00000081068 */
[C---:B-1----:R-:W-:Y:S08]  /*a2410*/  HMMA.1688.F32.TF32 R244, R232.reuse, R194, R120 ;  /* 0x000000c2e8f4723c */ /* 0x042ff00000081078 */
[C---:B------:R-:W-:Y:S08]  /*a2420*/  HMMA.1688.F32.TF32 R120, R232.reuse, R190, R116 ;  /* 0x000000bee878723c */ /* 0x040ff00000081074 */
[C---:B------:R-:W-:Y:S08]  /*a2430*/  HMMA.1688.F32.TF32 R116, R232.reuse, R186, R112 ;  /* 0x000000bae874723c */ /* 0x040ff00000081070 */
[C---:B------:R-:W-:Y:S08]  /*a2440*/  HMMA.1688.F32.TF32 R112, R232.reuse, R30, R180 ;  /* 0x0000001ee870723c */ /* 0x040ff000000810b4 */
[C---:B------:R-:W-:Y:S08]  /*a2450*/  HMMA.1688.F32.TF32 R100, R232.reuse, R14, R100 ;  /* 0x0000000ee864723c */ /* 0x040ff00000081064 */
[C---:B------:R-:W-:Y:S08]  /*a2460*/  HMMA.1688.F32.TF32 R96, R232.reuse, R18, R96 ;  /* 0x00000012e860723c */ /* 0x040ff00000081060 */
[C---:B------:R-:W-:Y:S08]  /*a2470*/  HMMA.1688.F32.TF32 R92, R232.reuse, R22, R92 ;  /* 0x00000016e85c723c */ /* 0x040ff0000008105c */
[----:B------:R-:W-:Y:S08]  /*a2480*/  HMMA.1688.F32.TF32 R88, R232, R26, R88 ;  /* 0x0000001ae858723c */ /* 0x000ff00000081058 */
[C---:B------:R-:W-:Y:S01]  /*a2490*/  HMMA.1688.F32.TF32 R84, R236.reuse, R174, R84 ;  /* 0x000000aeec54723c */ /* 0x040fe20000081054 */
[----:B------:R-:W-:Y:S01]  /*a24a0*/  STL.64 [R1+0x6c0], R248 ;  /* 0x0006c0f801007387 */ /* 0x000fe20000100a00 */
[----:B------:R-:W-:Y:S06]  /*a24b0*/  STL.64 [R1+0x6c8], R250 ;  /* 0x0006c8fa01007387 */ /* 0x000fec0000100a00 */
        /* <DEDUP_REMOVED lines=10> */
[C---:B------:R-:W-:Y:S01]  /*a2560*/  HMMA.1688.F32.TF32 R40, R236.reuse, R10, R40 ;  /* 0x0000000aec28723c */ /* 0x040fe20000081028 */
        /* <DEDUP_REMOVED lines=42> */
[----:B------:R1:W-:Y:S03]  /*a2810*/  STL.64 [R1+0x13d8], R46 ;  /* 0x0013d82e01007387 */ /* 0x0003e60000100a00 */
[----:B------:R-:W-:Y:S04]  /*a2820*/  LDS R234, [R252+0x93200] ;  /* 0x09320000fcea7984 */ /* 0x000fe80000000800 */
[----:B------:R-:W-:Y:S04]  /*a2830*/  LDS R233, [R3+0x92200] ;  /* 0x0922000003e97984 */ /* 0x000fe80000000800 */
[----:B------:R-:W-:Y:S04]  /*a2840*/  LDS R235, [R3+0x93200] ;  /* 0x0932000003eb7984 */ /* 0x000fe80000000800 */
[----:B-1----:R-:W2:Y:S01]  /*a2850*/  LDL.LU R44, [R1+0x5e0] ;  /* 0x0005e000012c7983 */ /* 0x002ea20000300800 */
[----:B------:R-:W-:Y:S02]  /*a2860*/  STL.64 [R1+0x13c0], R40 ;  /* 0x0013c02801007387 */ /* 0x000fe40000100a00 */
[----:B------:R-:W-:Y:S02]  /*a2870*/  STL.64 [R1+0x13c8], R42 ;  /* 0x0013c82a01007387 */ /* 0x000fe40000100a00 */
[----:B------:R1:W-:Y:S01]  /*a2880*/  STL.64 [R1+0x13b0], R32 ;  /* 0x0013b02001007387 */ /* 0x0003e20000100a00 */
[----:B------:R1:W-:Y:S01]  /*a2890*/  STL.64 [R1+0x13b8], R34 ;  /* 0x0013b82201007387 */ /* 0x0003e20000100a00 */
        /* <DEDUP_REMOVED lines=75> */
[C---:B--2---:R-:W-:Y:S08]  /*a2d50*/  HMMA.1688.F32.TF32 R112, R236.reuse, R18, R108 ;  /* 0x00000012ec70723c */ /* 0x044ff0000008106c */
[C---:B------:R-:W-:Y:S08]  /*a2d60*/  HMMA.1688.F32.TF32 R108, R236.reuse, R22, R104 ;  /* 0x00000016ec6c723c */ /* 0x040ff00000081068 */
[----:B---3--:R-:W-:Y:S08]  /*a2d70*/  HMMA.1688.F32.TF32 R104, R236, R26, R100 ;  /* 0x0000001aec68723c */ /* 0x008ff00000081064 */
[C---:B------:R-:W-:Y:S08]  /*a2d80*/  HMMA.1688.F32.TF32 R100, R240.reuse, R174, R96 ;  /* 0x000000aef064723c */ /* 0x040ff00000081060 */
        /* <DEDUP_REMOVED lines=14> */
[----:B------:R-:W1:Y:S01]  /*a2e70*/  LDL.LU R32, [R1+0x5d0] ;  /* 0x0005d00001207983 */ /* 0x000e620000300800 */
[----:B------:R-:W-:Y:S02]  /*a2e80*/  STL.64 [R1+0xfb0], R96 ;  /* 0x000fb06001007387 */ /* 0x000fe40000100a00 */
[----:B------:R-:W-:Y:S02]  /*a2e90*/  STL.64 [R1+0xfb8], R98 ;  /* 0x000fb86201007387 */ /* 0x000fe40000100a00 */
[----:B------:R-:W-:Y:S01]  /*a2ea0*/  STL.64 [R1+0xfa0], R92 ;  /* 0x000fa05c01007387 */ /* 0x000fe20000100a00 */
[----:B------:R-:W-:Y:S01]  /*a2eb0*/  STL.64 [R1+0xfa8], R94 ;  /* 0x000fa85e01007387 */ /* 0x000fe20000100a00 */
[----:B------:R-:W1:Y:S02]  /*a2ec0*/  LDL.LU R33, [R1+0x5d4] ;  /* 0x0005d40001217983 */ /* 0x000e640000300800 */
[----:B------:R-:W1:Y:S02]  /*a2ed0*/  LDL.LU R34, [R1+0x5d8] ;  /* 0x0005d80001227983 */ /* 0x000e640000300800 */
[----:B------:R-:W1:Y:S01]  /*a2ee0*/  LDL.LU R35, [R1+0x5dc] ;  /* 0x0005dc0001237983 */ /* 0x000e620000300800 */
        /* <DEDUP_REMOVED lines=14> */
[----:B------:R-:W-:Y:S04]  /*a2fd0*/  LDS R241, [R39+0x92200] ;  /* 0x0922000027f17984 */ /* 0x000fe80000000800 */
[----:B------:R2:W-:Y:S04]  /*a2fe0*/  LDS R243, [R39+0x93200] ;  /* 0x0932000027f37984 */ /* 0x0005e80000000800 */
[----:B------:R-:W-:Y:S04]  /*a2ff0*/  LDS R240, [R205+0x92200] ;  /* 0x09220000cdf07984 */ /* 0x000fe80000000800 */
[----:B------:R-:W4:Y:S04]  /*a3000*/  LDS R242, [R205+0x93200] ;  /* 0x09320000cdf27984 */ /* 0x000f280000000800 */
        /* <DEDUP_REMOVED lines=25> */
[----:B------:R1:W-:Y:S02]  /*a31a0*/  STL.64 [R1+0x988], R42 ;  /* 0x0009882a01007387 */ /* 0x0003e40000100a00 */
        /* <DEDUP_REMOVED lines=8> */
[----:B------:R-:W4:Y:S01]  /*a3230*/  LDL.LU R36, [R1+0x2f0] ;  /* 0x0002f00001247983 */ /* 0x000f220000300800 */
[C---:B-1----:R-:W-:Y:S11]  /*a3240*/  HMMA.1688.F32.TF32 R32, R236.reuse, R174, R32 ;  /* 0x000000aeec20723c */ /* 0x042ff60000081020 */
[----:B------:R-:W-:Y:S11]  /*a3250*/  @!UPT UIADD3 URZ, URZ, URZ, URZ ;  /* 0x0000003f3f3ff290 */ /* 0x000ff6000fffe03f */
[----:B------:R-:W-:Y:S01]  /*a3260*/  @!UPT UIADD3 URZ, URZ, URZ, URZ ;  /* 0x0000003f3f3ff290 */ /* 0x000fe2000fffe03f */
[----:B------:R1:W-:Y:S01]  /*a3270*/  STL.64 [R1+0xf40], R32 ;  /* 0x000f402001007387 */ /* 0x0003e20000100a00 */
[----:B------:R1:W-:Y:S02]  /*a3280*/  STL.64 [R1+0xf48], R34 ;  /* 0x000f482201007387 */ /* 0x0003e40000100a00 */
[----:B------:R-:W3:Y:S02]  /*a3290*/  LDL.LU R37, [R1+0x2f4] ;  /* 0x0002f40001257983 */ /* 0x000ee40000300800 */
[----:B------:R-:W3:Y:S01]  /*a32a0*/  LDL.LU R38, [R1+0x2f8] ;  /* 0x0002f80001267983 */ /* 0x000ee20000300800 */
[----:B--2---:R-:W3:Y:S01]  /*a32b0*/  LDL.LU R39, [R1+0x2fc] ;  /* 0x0002fc0001277983 */ /* 0x004ee20000300800 */
[----:B----4-:R-:W2:Y:S03]  /*a32c0*/  LDL.LU R40, [R1+0x300] ;  /* 0x0003000001287983 */ /* 0x010ea60000300800 */
[----:B------:R-:W2:Y:S01]  /*a32d0*/  LDL.LU R41, [R1+0x304] ;  /* 0x0003040001297983 */ /* 0x000ea20000300800 */
[----:B------:R-:W2:Y:S03]  /*a32e0*/  LDL.LU R42, [R1+0x308] ;  /* 0x00030800012a7983 */ /* 0x000ea60000300800 */
        /* <DEDUP_REMOVED lines=85> */
[----:B-1----:R-:W4:Y:S02]  /*a3840*/  LDL.LU R32, [R1+0x2e0] ;  /* 0x0002e00001207983 */ /* 0x002f240000300800 */
[----:B------:R-:W4:Y:S02]  /*a3850*/  LDL.LU R33, [R1+0x2e4] ;  /* 0x0002e40001217983 */ /* 0x000f240000300800 */
[----:B------:R-:W4:Y:S02]  /*a3860*/  LDL.LU R34, [R1+0x2e8] ;  /* 0x0002e80001227983 */ /* 0x000f240000300800 */
[----:B------:R-:W-:Y:S01]  /*a3870*/  IMAD.MOV.U32 R35, RZ, RZ, R2 ;  /* 0x000000ffff237224 */ /* 0x000fe200078e0002 */
        /* <DEDUP_REMOVED lines=15> */
[----:B------:R1:W-:Y:S01]  /*a3970*/  STL.64 [R1+0xf28], R118 ;  /* 0x000f287601007387 */ /* 0x0003e20000100a00 */
[C---:B----4-:R-:W-:Y:S01]  /*a3980*/  HMMA.1688.F32.TF32 R84, R236.reuse, R10, R84 ;  /* 0x0000000aec54723c */ /* 0x050fe20000081054 */
[----:B-1----:R-:W3:Y:S01]  /*a3990*/  LDL.LU.64 R118, [R1+0x4078] ;  /* 0x0040780001767983 */ /* 0x002ee20000300a00 */
[----:B------:R-:W3:Y:S02]  /*a39a0*/  LDL.LU.64 R116, [R1+0x4070] ;  /* 0x0040700001747983 */ /* 0x000ee40000300a00 */
[----:B------:R-:W-:Y:S02]  /*a39b0*/  STL.64 [R1+0xf10], R112 ;  /* 0x000f107001007387 */ /* 0x000fe40000100a00 */
[----:B------:R1:W-:Y:S02]  /*a39c0*/  STL.64 [R1+0xf18], R114 ;  /* 0x000f187201007387 */ /* 0x0003e40000100a00 */
[C---:B------:R-:W-:Y:S01]  /*a39d0*/  HMMA.1688.F32.TF32 R80, R236.reuse, R14, R80 ;  /* 0x0000000eec50723c */ /* 0x040fe20000081050 */
        /* <DEDUP_REMOVED lines=8> */
[C---:B------:R-:W-:Y:S01]  /*a3a60*/  HMMA.1688.F32.TF32 R76, R236.reuse, R18, R76 ;  /* 0x00000012ec4c723c */ /* 0x040fe2000008104c */
[----:B-1----:R-:W2:Y:S01]  /*a3a70*/  LDL.LU.64 R110, [R1+0x4048] ;  /* 0x00404800016e7983 */ /* 0x002ea20000300a00 */
[----:B------:R-:W2:Y:S02]  /*a3a80*/  LDL.LU.64 R108, [R1+0x4040] ;  /* 0x00404000016c7983 */ /* 0x000ea40000300a00 */
[----:B------:R-:W-:Y:S02]  /*a3a90*/  STL.64 [R1+0xb40], R104 ;  /* 0x000b406801007387 */ /* 0x000fe40000100a00 */
[----:B------:R1:W-:Y:S02]  /*a3aa0*/  STL.64 [R1+0xb48], R106 ;  /* 0x000b486a01007387 */ /* 0x0003e40000100a00 */
[C---:B------:R-:W-:Y:S01]  /*a3ab0*/  HMMA.1688.F32.TF32 R72, R236.reuse, R22, R72 ;  /* 0x00000016ec48723c */ /* 0x040fe20000081048 */
[----:B-1----:R-:W2:Y:S01]  /*a3ac0*/  LDL.LU.64 R106, [R1+0x4038] ;  /* 0x00403800016a7983 */ /* 0x002ea20000300a00 */
[----:B------:R-:W2:Y:S02]  /*a3ad0*/  LDL.LU.64 R104, [R1+0x4030] ;  /* 0x0040300001687983 */ /* 0x000ea40000300a00 */
[----:B------:R-:W-:Y:S02]  /*a3ae0*/  STL.64 [R1+0xee0], R100 ;  /* 0x000ee06401007387 */ /* 0x000fe40000100a00 */
[----:B------:R1:W-:Y:S02]  /*a3af0*/  STL.64 [R1+0xee8], R102 ;  /* 0x000ee86601007387 */ /* 0x0003e40000100a00 */
[----:B------:R-:W-:Y:S01]  /*a3b00*/  HMMA.1688.F32.TF32 R236, R236, R26, R68 ;  /* 0x0000001aecec723c */ /* 0x000fe20000081044 */
[----:B-1----:R-:W2:Y:S01]  /*a3b10*/  LDL.LU.64 R102, [R1+0x4028] ;  /* 0x0040280001667983 */ /* 0x002ea20000300a00 */
[----:B------:R-:W2:Y:S02]  /*a3b20*/  LDL.LU.64 R100, [R1+0x4020] ;  /* 0x0040200001647983 */ /* 0x000ea40000300a00 */
[----:B------:R-:W-:Y:S02]  /*a3b30*/  STL.64 [R1+0x1310], R96 ;  /* 0x0013106001007387 */ /* 0x000fe40000100a00 */
[----:B------:R1:W-:Y:S02]  /*a3b40*/  STL.64 [R1+0x1318], R98 ;  /* 0x0013186201007387 */ /* 0x0003e40000100a00 */
[----:B-1----:R-:W2:Y:S01]  /*a3b50*/  LDL.LU.64 R98, [R1+0x4018] ;  /* 0x0040180001627983 */ /* 0x002ea20000300a00 */
[----:B------:R-:W2:Y:S02]  /*a3b60*/  LDL.LU.64 R96, [R1+0x4010] ;  /* 0x0040100001607983 */ /* 0x000ea40000300a00 */
[----:B------:R-:W-:Y:S02]  /*a3b70*/  STL.64 [R1+0x1300], R92 ;  /* 0x0013005c01007387 */ /* 0x000fe40000100a00 */
[----:B------:R1:W-:Y:S02]  /*a3b80*/  STL.64 [R1+0x1308], R94 ;  /* 0x0013085e01007387 */ /* 0x0003e40000100a00 */
[----:B------:R-:W-:Y:S01]  /*a3b90*/  IMAD.MOV.U32 R2, RZ, RZ, R83 ;  /* 0x000000ffff027224 */ /* 0x000fe200078e0053 */
        /* <DEDUP_REMOVED lines=8> */
[----:B-1----:R-:W2:Y:S01]  /*a3c20*/  LDL.LU.64 R86, [R1+0x3fe8] ;  /* 0x003fe80001567983 */ /* 0x002ea20000300a00 */
[----:B------:R-:W2:Y:S02]  /*a3c30*/  LDL.LU.64 R84, [R1+0x3fe0] ;  /* 0x003fe00001547983 */ /* 0x000ea40000300a00 */
[----:B------:R-:W-:Y:S02]  /*a3c40*/  STL.64 [R1+0x12d0], R80 ;  /* 0x0012d05001007387 */ /* 0x000fe40000100a00 */
[----:B------:R1:W-:Y:S01]  /*a3c50*/  STL [R1+0x12d8], R82 ;  /* 0x0012d85201007387 */ /* 0x0003e20000100800 */
[C---:B------:R-:W-:Y:S01]  /*a3c60*/  HMMA.1688.F32.TF32 R64, R232.reuse, R174, R64 ;  /* 0x000000aee840723c */ /* 0x040fe20000081040 */
[----:B-1----:R-:W2:Y:S01]  /*a3c70*/  LDL.LU.64 R82, [R1+0x3fd8] ;  /* 0x003fd80001527983 */ /* 0x002ea20000300a00 */
[----:B------:R-:W2:Y:S02]  /*a3c80*/  LDL.LU.64 R80, [R1+0x3fd0] ;  /* 0x003fd00001507983 */ /* 0x000ea40000300a00 */
[----:B------:R-:W-:Y:S02]  /*a3c90*/  STL [R1+0x3ec8], R2 ;  /* 0x003ec80201007387 */ /* 0x000fe40000100800 */
[----:B------:R-:W-:Y:S01]  /*a3ca0*/  STL.64 [R1+0x12c0], R76 ;  /* 0x0012c04c01007387 */ /* 0x000fe20000100a00 */
[----:B------:R1:W-:Y:S01]  /*a3cb0*/  STL.64 [R1+0x12c8], R78 ;  /* 0x0012c84e01007387 */ /* 0x0003e20000100a00 */
[C---:B------:R-:W-:Y:S03]  /*a3cc0*/  HMMA.1688.F32.TF32 R60, R232.reuse, R178, R60 ;  /* 0x000000b2e83c723c */ /* 0x040fe6000008103c */
[----:B-1----:R-:W2:Y:S01]  /*a3cd0*/  LDL.LU.64 R78, [R1+0x3fc8] ;  /* 0x003fc800014e7983 */ /* 0x002ea20000300a00 */
[----:B------:R-:W2:Y:S02]  /*a3ce0*/  LDL.LU.64 R76, [R1+0x3fc0] ;  /* 0x003fc000014c7983 */ /* 0x000ea40000300a00 */
[----:B------:R-:W-:Y:S02]  /*a3cf0*/  STL.64 [R1+0x12b0], R72 ;  /* 0x0012b04801007387 */ /* 0x000fe40000100a00 */
[----:B------:R1:W-:Y:S01]  /*a3d00*/  STL.64 [R1+0x12b8], R74 ;  /* 0x0012b84a01007387 */ /* 0x0003e20000100a00 */
[C---:B------:R-:W-:Y:S01]  /*a3d10*/  HMMA.1688.F32.TF32 R56, R232.reuse, R210, R56 ;  /* 0x000000d2e838723c */ /* 0x040fe20000081038 */
[----:B-1----:R-:W2:Y:S01]  /*a3d20*/  LDL.LU.64 R74, [R1+0x3fb8] ;  /* 0x003fb800014a7983 */ /* 0x002ea20000300a00 */
[----:B------:R-:W2:Y:S02]  /*a3d30*/  LDL.LU.64 R72, [R1+0x3fb0] ;  /* 0x003fb00001487983 */ /* 0x000ea40000300a00 */
[----:B------:R-:W2:Y:S02]  /*a3d40*/  LDL.LU.64 R70, [R1+0x3fa8] ;  /* 0x003fa80001467983 */ /* 0x000ea40000300a00 */
[----:B------:R-:W2:Y:S01]  /*a3d50*/  LDL.LU.64 R68, [R1+0x3fa0] ;  /* 0x003fa00001447983 */ /* 0x000ea20000300a00 */
[----:B------:R1:W-:Y:S01]  /*a3d60*/  STL.64 [R1+0xed0], R236 ;  /* 0x000ed0ec01007387 */ /* 0x0003e20000100a00 */
[----:B------:R1:W-:Y:S01]  /*a3d70*/  STL.64 [R1+0xed8], R238 ;  /* 0x000ed8ee01007387 */ /* 0x0003e20000100a00 */
[C---:B------:R-:W-:Y:S02]  /*a3d80*/  HMMA.1688.F32.TF32 R52, R232.reuse, R206, R52 ;  /* 0x000000cee834723c */ /* 0x040fe40000081034 */
[----:B-1----:R-:W2:Y:S01]  /*a3d90*/  LDL.LU R236, [R1+0x2d0] ;  /* 0x0002d00001ec7983 */ /* 0x002ea20000300800 */
[----:B------:R-:W2:Y:S02]  /*a3da0*/  LDL.LU R237, [R1+0x2d4] ;  /* 0x0002d40001ed7983 */ /* 0x000ea40000300800 */
[----:B------:R-:W2:Y:S02]  /*a3db0*/  LDL.LU R238, [R1+0x2d8] ;  /* 0x0002d80001ee7983 */ /* 0x000ea40000300800 */
[----:B------:R-:W2:Y:S01]  /*a3dc0*/  LDL.LU R239, [R1+0x2dc] ;  /* 0x0002dc0001ef7983 */ /* 0x000ea20000300800 */
[C---:B------:R-:W-:Y:S08]  /*a3dd0*/  HMMA.1688.F32.TF32 R48, R232.reuse, R202, R48 ;  /* 0x000000cae830723c */ /* 0x040ff00000081030 */
[C---:B------:R-:W-:Y:S01]  /*a3de0*/  HMMA.1688.F32.TF32 R44, R232.reuse, R198, R44 ;  /* 0x000000c6e82c723c */ /* 0x040fe2000008102c */
[----:B------:R-:W-:Y:S01]  /*a3df0*/  STL.64 [R1+0xec0], R64 ;  /* 0x000ec04001007387 */ /* 0x000fe20000100a00 */
[----:B------:R1:W-:Y:S06]  /*a3e00*/  STL.64 [R1+0xec8], R66 ;  /* 0x000ec84201007387 */ /* 0x0003ec0000100a00 */
[C---:B------:R-:W-:Y:S08]  /*a3e10*/  HMMA.1688.F32.TF32 R40, R232.reuse, R194, R40 ;  /* 0x000000c2e828723c */ /* 0x040ff00000081028 */
[C---:B------:R-:W-:Y:S08]  /*a3e20*/  HMMA.1688.F32.TF32 R36, R232.reuse, R190, R36 ;  /* 0x000000bee824723c */ /* 0x040ff00000081024 */
[C---:B------:R-:W-:Y:S01]  /*a3e30*/  HMMA.1688.F32.TF32 R32, R232.reuse, R186, R32 ;  /* 0x000000bae820723c */ /* 0x040fe20000081020 */
[----:B-1----:R-:W3:Y:S01]  /*a3e40*/  LDL.LU.64 R66, [R1+0x3f98] ;  /* 0x003f980001427983 */ /* 0x002ee20000300a00 */
[----:B------:R-:W3:Y:S02]  /*a3e50*/  LDL.LU.64 R64, [R1+0x3f90] ;  /* 0x003f900001407983 */ /* 0x000ee40000300a00 */
[----:B------:R-:W3:Y:S02]  /*a3e60*/  LDL R2, [R1+0xb34] ;  /* 0x000b340001027983 */ /* 0x000ee40000100800 */
[----:B------:R-:W-:Y:S01]  /*a3e70*/  STL.64 [R1+0xeb0], R60 ;  /* 0x000eb03c01007387 */ /* 0x000fe20000100a00 */
[----:B------:R1:W-:Y:S04]  /*a3e80*/  STL.64 [R1+0xeb8], R62 ;  /* 0x000eb83e01007387 */ /* 0x0003e80000100a00 */
[----:B-1----:R-:W3:Y:S01]  /*a3e90*/  LDL.LU.64 R62, [R1+0x3f88] ;  /* 0x003f8800013e7983 */ /* 0x002ee20000300a00 */
[----:B------:R-:W3:Y:S02]  /*a3ea0*/  LDL.LU.64 R60, [R1+0x3f80] ;  /* 0x003f8000013c7983 */ /* 0x000ee40000300a00 */
[----:B------:R-:W-:Y:S02]  /*a3eb0*/  STL.64 [R1+0xea0], R56 ;  /* 0x000ea03801007387 */ /* 0x000fe40000100a00 */
[----:B------:R1:W-:Y:S02]  /*a3ec0*/  STL.64 [R1+0xea8], R58 ;  /* 0x000ea83a01007387 */ /* 0x0003e40000100a00 */
        /* <DEDUP_REMOVED lines=24> */
[----:B-1----:R-:W4:Y:S01]  /*a4050*/  LDL.LU.64 R34, [R1+0x3f18] ;  /* 0x003f180001227983 */ /* 0x002f220000300a00 */
[----:B------:R-:W4:Y:S01]  /*a4060*/  LDL.LU.64 R32, [R1+0x3f10] ;  /* 0x003f100001207983 */ /* 0x000f220000300a00 */
[C---:B--2---:R-:W-:Y:S11]  /*a4070*/  HMMA.1688.F32.TF32 R236, R232.reuse, R30, R236 ;  /* 0x0000001ee8ec723c */ /* 0x044ff600000810ec */
[----:B------:R-:W-:Y:S11]  /*a4080*/  @!UPT UIADD3 URZ, URZ, URZ, URZ ;  /* 0x0000003f3f3ff290 */ /* 0x000ff6000fffe03f */
[----:B------:R-:W-:Y:S01]  /*a4090*/  @!UPT UIADD3 URZ, URZ, URZ, URZ ;  /* 0x0000003f3f3ff290 */ /* 0x000fe2000fffe03f */
[----:B------:R-:W-:Y:S01]  /*a40a0*/  STL.64 [R1+0xe30], R236 ;  /* 0x000e30ec01007387 */ /* 0x000fe20000100a00 */
[----:B------:R1:W-:Y:S02]  /*a40b0*/  STL.64 [R1+0xe38], R238 ;  /* 0x000e38ee01007387 */ /* 0x0003e40000100a00 */
[C---:B-1----:R-:W-:Y:S08]  /*a40c0*/  HMMA.1688.F32.TF32 R236, R232.reuse, R6, R244 ;  /* 0x00000006e8ec723c */ /* 0x042ff000000810f4 */
[C---:B------:R-:W-:Y:S11]  /*a40d0*/  HMMA.1688.F32.TF32 R244, R232.reuse, R10, R248 ;  /* 0x0000000ae8f4723c */ /* 0x040ff600000810f8 */
[----:B------:R-:W-:Y:S04]  /*a40e0*/  @!UPT UIADD3 URZ, URZ, URZ, URZ ;  /* 0x0000003f3f3ff290 */ /* 0x000fe8000fffe03f */
[----:B------:R-:W-:Y:S01]  /*a40f0*/  STL.64 [R1+0xe20], R236 ;  /* 0x000e20ec01007387 */ /* 0x000fe20000100a00 */
[----:B------:R4:W-:Y:S07]  /*a4100*/  STL.64 [R1+0xe28], R238 ;  /* 0x000e28ee01007387 */ /* 0x0009ee0000100a00 */
[----:B------:R-:W-:Y:S02]  /*a4110*/  STL.64 [R1+0xe10], R244 ;  /* 0x000e10f401007387 */ /* 0x000fe40000100a00 */
[----:B------:R-:W-:Y:S01]  /*a4120*/  STL.64 [R1+0xe18], R246 ;  /* 0x000e18f601007387 */ /* 0x000fe20000100a00 */
[C---:B---3--:R-:W-:Y:S08]  /*a4130*/  HMMA.1688.F32.TF32 R40, R232.reuse, R22, R40 ;  /* 0x00000016e828723c */ /* 0x048ff00000081028 */
[C---:B----4-:R-:W-:Y:S08]  /*a4140*/  HMMA.1688.F32.TF32 R236, R232.reuse, R14, R32 ;  /* 0x0000000ee8ec723c */ /* 0x050ff00000081020 */
[C---:B------:R-:W-:Y:S08]  /*a4150*/  HMMA.1688.F32.TF32 R32, R232.reuse, R18, R36 ;  /* 0x00000012e820723c */ /* 0x040ff00000081024 */
[----:B------:R-:W-:Y:S07]  /*a4160*/  HMMA.1688.F32.TF32 R36, R232, R26, R44 ;  /* 0x0000001ae824723c */ /* 0x000fee000008102c */
[----:B------:R-:W-:Y:S01]  /*a4170*/  STL.64 [R1+0xe00], R236 ;  /* 0x000e00ec01007387 */ /* 0x000fe20000100a00 */
[----:B------:R-:W-:Y:S07]  /*a4180*/  STL.64 [R1+0xe08], R238 ;  /* 0x000e08ee01007387 */ /* 0x000fee0000100a00 */
[----:B------:R-:W-:Y:S02]  /*a4190*/  STL.64 [R1+0xdf0], R32 ;  /* 0x000df02001007387 */ /* 0x000fe40000100a00 */
[----:B------:R1:W-:Y:S01]  /*a41a0*/  STL.64 [R1+0xdf8], R34 ;  /* 0x000df82201007387 */ /* 0x0003e20000100a00 */
[----:B------:R-:W-:Y:S01]  /*a41b0*/  STL.64 [R1+0xde0], R40 ;  /* 0x000de02801007387 */ /* 0x000fe20000100a00 */
[----:B------:R2:W-:Y:S04]  /*a41c0*/  STL.64 [R1+0xde8], R42 ;  /* 0x000de82a01007387 */ /* 0x0005e80000100a00 */
[----:B------:R-:W-:Y:S02]  /*a41d0*/  STL.64 [R1+0xdd0], R36 ;  /* 0x000dd02401007387 */ /* 0x000fe40000100a00 */
[----:B------:R3:W-:Y:S01]  /*a41e0*/  STL.64 [R1+0xdd8], R38 ;  /* 0x000dd82601007387 */ /* 0x0007e20000100a00 */
[C---:B-1----:R-:W-:Y:S08]  /*a41f0*/  HMMA.1688.F32.TF32 R32, R240.reuse, R174, R48 ;  /* 0x000000aef020723c */ /* 0x042ff00000081030 */
[C---:B--2---:R-:W-:Y:S08]  /*a4200*/  HMMA.1688.F32.TF32 R40, R240.reuse, R178, R52 ;  /* 0x000000b2f028723c */ /* 0x044ff00000081034 */
[C---:B---3--:R-:W-:Y:S07]  /*a4210*/  HMMA.1688.F32.TF32 R36, R240.reuse, R210, R56 ;  /* 0x000000d2f024723c */ /* 0x048fee0000081038 */
        /* <DEDUP_REMOVED lines=16> */
[C---:B-1----:R-:W-:Y:S05]  /*a4320*/  HMMA.1688.F32.TF32 R36, R240.reuse, R198, R68 ;  /* 0x000000c6f024723c */ /* 0x042fea0000081044 */
[----:B------:R-:W-:Y:S01]  /*a4330*/  STL.64 [R1+0xd10], R40 ;  /* 0x000d102801007387 */ /* 0x000fe20000100a00 */
[----:B------:R1:W-:Y:S02]  /*a4340*/  STL.64 [R1+0xd18], R42 ;  /* 0x000d182a01007387 */ /* 0x0003e40000100a00 */
[C---:B-1----:R-:W-:Y:S11]  /*a4350*/  HMMA.1688.F32.TF32 R40, R240.reuse, R190, R76 ;  /* 0x000000bef028723c */ /* 0x042ff6000008104c */
[----:B------:R-:W-:Y:S04]  /*a4360*/  @!UPT UIADD3 URZ, URZ, URZ, URZ ;  /* 0x0000003f3f3ff290 */ /* 0x000fe8000fffe03f */
[----:B------:R-:W-:Y:S01]  /*a4370*/  STL.64 [R1+0xc20], R36 ;  /* 0x000c202401007387 */ /* 0x000fe20000100a00 */
[----:B------:R1:W-:Y:S02]  /*a4380*/  STL.64 [R1+0xc28], R38 ;  /* 0x000c282601007387 */ /* 0x0003e40000100a00 */
[C---:B-1----:R-:W-:Y:S01]  /*a4390*/  HMMA.1688.F32.TF32 R36, R240.reuse, R186, R80 ;  /* 0x000000baf024723c */ /* 0x042fe20000081050 */
[----:B------:R-:W-:Y:S01]  /*a43a0*/  STL.64 [R1+0xc00], R44 ;  /* 0x000c002c01007387 */ /* 0x000fe20000100a00 */
[----:B------:R-:W-:Y:S03]  /*a43b0*/  STL.64 [R1+0xc08], R46 ;  /* 0x000c082e01007387 */ /* 0x000fe60000100a00 */
[----:B------:R-:W-:Y:S02]  /*a43c0*/  STL.64 [R1+0xb20], R40 ;  /* 0x000b202801007387 */ /* 0x000fe40000100a00 */
[----:B------:R-:W-:Y:S01]  /*a43d0*/  STL.64 [R1+0xb28], R42 ;  /* 0x000b282a01007387 */ /* 0x000fe20000100a00 */
[----:B------:R-:W-:Y:S08]  /*a43e0*/  HMMA.1688.F32.TF32 R48, R240, R6, R88 ;  /* 0x00000006f030723c */ /* 0x000ff00000081058 */
[----:B--2---:R-:W-:Y:S01]  /*a43f0*/  HMMA.1688.F32.TF32 R52, R32, R174, R180 ;  /* 0x000000ae2034723c */ /* 0x004fe200000810b4 */
[----:B------:R-:W-:-:S02]  /*a4400*/  IMAD.MOV.U32 R236, RZ, RZ, R215 ;  /* 0x000000ffffec7224 */ /* 0x000fc400078e00d7 */
[----:B------:R-:W-:Y:S02]  /*a4410*/  IMAD.MOV.U32 R237, RZ, RZ, R218 ;  /* 0x000000ffffed7224 */ /* 0x000fe400078e00da */
[----:B------:R-:W-:Y:S02]  /*a4420*/  IMAD.MOV.U32 R238, RZ, RZ, R219 ;  /* 0x000000ffffee7224 */ /* 0x000fe400078e00db */
[----:B------:R-:W-:Y:S01]  /*a4430*/  IMAD.MOV.U32 R239, RZ, RZ, R223 ;  /* 0x000000ffffef7224 */ /* 0x000fe200078e00df */
[----:B------:R-:W-:Y:S04]  /*a4440*/  LDS R44, [R205+0x92280] ;  /* 0x09228000cd2c7984 */ /* 0x000fe80000000800 */
[----:B------:R-:W-:Y:S04]  /*a4450*/  LDS R46, [R205+0x93280] ;  /* 0x09328000cd2e7984 */ /* 0x000fe80000000800 */
[----:B------:R-:W-:Y:S04]  /*a4460*/  LDS R45, [R2+0x92280] ;  /* 0x09228000022d7984 */ /* 0x000fe80000000800 */
[----:B------:R-:W1:Y:S04]  /*a4470*/  LDS R47, [R2+0x93280] ;  /* 0x09328000022f7984 */ /* 0x000e680000000800 */
[----:B------:R-:W-:Y:S01]  /*a4480*/  STL.64 [R1+0xb10], R36 ;  /* 0x000b102401007387 */ /* 0x000fe20000100a00 */
[----:B------:R2:W-:Y:S02]  /*a4490*/  STL.64 [R1+0xb18], R38 ;  /* 0x000b182601007387 */ /* 0x0005e40000100a00 */
[C---:B--2---:R-:W-:Y:S08]  /*a44a0*/  HMMA.1688.F32.TF32 R36, R240.reuse, R30, R84 ;  /* 0x0000001ef024723c */ /* 0x044ff00000081054 */
[C---:B------:R-:W-:Y:S11]  /*a44b0*/  HMMA.1688.F32.TF32 R40, R240.reuse, R10, R92 ;  /* 0x0000000af028723c */ /* 0x040ff6000008105c */
[----:B------:R-:W-:Y:S04]  /*a44c0*/  @!UPT UIADD3 URZ, URZ, URZ, URZ ;  /* 0x0000003f3f3ff290 */ /* 0x000fe8000fffe03f */
[----:B------:R-:W-:Y:S01]  /*a44d0*/  STL.64 [R1+0xb00], R36 ;  /* 0x000b002401007387 */ /* 0x000fe20000100a00 */
[----:B------:R2:W-:Y:S02]  /*a44e0*/  STL.64 [R1+0xb08], R38 ;  /* 0x000b082601007387 */ /* 0x0005e40000100a00 */
[C---:B--2---:R-:W-:Y:S01]  /*a44f0*/  HMMA.1688.F32.TF32 R36, R240.reuse, R14, R96 ;  /* 0x0000000ef024723c */ /* 0x044fe20000081060 */
[----:B------:R-:W-:Y:S01]  /*a4500*/  STL.64 [R1+0xaf0], R48 ;  /* 0x000af03001007387 */ /* 0x000fe20000100a00 */
[----:B------:R2:W-:Y:S03]  /*a4510*/  STL.64 [R1+0xaf8], R50 ;  /* 0x000af83201007387 */ /* 0x0005e60000100a00 */
[----:B------:R-:W-:Y:S02]  /*a4520*/  STL.64 [R1+0xad0], R40 ;  /* 0x000ad02801007387 */ /* 0x000fe40000100a00 */
[----:B------:R3:W-:Y:S01]  /*a4530*/  STL.64 [R1+0xad8], R42 ;  /* 0x000ad82a01007387 */ /* 0x0007e20000100a00 */
[C---:B--2---:R-:W-:Y:S08]  /*a4540*/  HMMA.1688.F32.TF32 R48, R240.reuse, R18, R100 ;  /* 0x00000012f030723c */ /* 0x044ff00000081064 */
[C---:B---3--:R-:W-:Y:S07]  /*a4550*/  HMMA.1688.F32.TF32 R40, R240.reuse, R22, R104 ;  /* 0x00000016f028723c */ /* 0x048fee0000081068 */
[----:B------:R-:W-:Y:S01]  /*a4560*/  STL.64 [R1+0xac0], R36 ;  /* 0x000ac02401007387 */ /* 0x000fe20000100a00 */
[----:B------:R2:W-:Y:S02]  /*a4570*/  STL.64 [R1+0xac8], R38 ;  /* 0x000ac82601007387 */ /* 0x0005e40000100a00 */
[----:B--2---:R-:W-:Y:S05]  /*a4580*/  HMMA.1688.F32.TF32 R36, R240, R26, R108 ;  /* 0x0000001af024723c */ /* 0x004fea000008106c */
[----:B------:R-:W-:Y:S01]  /*a4590*/  STL.64 [R1+0xab0], R48 ;  /* 0x000ab03001007387 */ /* 0x000fe20000100a00 */
[----:B------:R-:W-:Y:S07]  /*a45a0*/  STL.64 [R1+0xab8], R50 ;  /* 0x000ab83201007387 */ /* 0x000fee0000100a00 */
[----:B------:R-:W-:Y:S02]  /*a45b0*/  STL.64 [R1+0xaa0], R40 ;  /* 0x000aa02801007387 */ /* 0x000fe40000100a00 */
[----:B------:R2:W-:Y:S01]  /*a45c0*/  STL.64 [R1+0xaa8], R42 ;  /* 0x000aa82a01007387 */ /* 0x0005e20000100a00 */
[C---:B------:R-:W-:Y:S08]  /*a45d0*/  HMMA.1688.F32.TF32 R60, R32.reuse, R22, R156 ;  /* 0x00000016203c723c */ /* 0x040ff0000008109c */
[----:B------:R-:W-:Y:S01]  /*a45e0*/  HMMA.1688.F32.TF32 R56, R32, R26, R160 ;  /* 0x0000001a2038723c */ /* 0x000fe200000810a0 */
[----:B------:R-:W-:Y:S01]  /*a45f0*/  MOV R244, R224 ;  /* 0x000000e000f47202 */ /* 0x000fe20000000f00 */
[----:B------:R-:W-:-:S02]  /*a4600*/  IMAD.MOV.U32 R245, RZ, RZ, R225 ;  /* 0x000000fffff57224 */ /* 0x000fc400078e00e1 */
[----:B------:R-:W-:Y:S02]  /*a4610*/  IMAD.MOV.U32 R246, RZ, RZ, R226 ;  /* 0x000000fffff67224 */ /* 0x000fe400078e00e2 */
[----:B------:R-:W-:Y:S02]  /*a4620*/  IMAD.MOV.U32 R247, RZ, RZ, R227 ;  /* 0x000000fffff77224 */ /* 0x000fe400078e00e3 */
[----:B-1----:R-:W-:Y:S08]  /*a4630*/  HMMA.1688.F32.TF32 R228, R44, R202, R228 ;  /* 0x000000ca2ce4723c */ /* 0x002ff000000810e4 */
[C---:B--2---:R-:W-:Y:S01]  /*a4640*/  HMMA.1688.F32.TF32 R40, R32.reuse, R210, R116 ;  /* 0x000000d22028723c */ /* 0x044fe20000081074 */
        /* <DEDUP_REMOVED lines=8> */
[----:B------:R-:W-:Y:S01]  /*a46d0*/  STL.64 [R1+0xa90], R36 ;  /* 0x000a902401007387 */ /* 0x000fe20000100a00 */
[----:B------:R2:W-:Y:S02]  /*a46e0*/  STL.64 [R1+0xa98], R38 ;  /* 0x000a982601007387 */ /* 0x0005e40000100a00 */
[----:B------:R-:W-:Y:S02]  /*a46f0*/  STL.64 [R1+0xa80], R52 ;  /* 0x000a803401007387 */ /* 0x000fe40000100a00 */
[----:B------:R3:W-:Y:S01]  /*a4700*/  STL.64 [R1+0xa88], R54 ;  /* 0x000a883601007387 */ /* 0x0007e20000100a00 */
[C---:B--2---:R-:W-:Y:S08]  /*a4710*/  HMMA.1688.F32.TF32 R36, R32.reuse, R178, R112 ;  /* 0x000000b22024723c */ /* 0x044ff00000081070 */
[C---:B---3--:R-:W-:Y:S01]  /*a4720*/  HMMA.1688.F32.TF32 R52, R32.reuse, R206, R120 ;  /* 0x000000ce2034723c */ /* 0x048fe20000081078 */
[----:B------:R-:W-:Y:S04]  /*a4730*/  LDS R121, [R2+0x94000] ;  /* 0x0940000002797984 */ /* 0x000fe80000000800 */
[----:B------:R-:W-:Y:S10]  /*a4740*/  LDS R123, [R2+0x95000] ;  /* 0x09500000027b7984 */ /* 0x000ff40000000800 */
[----:B------:R-:W-:Y:S01]  /*a4750*/  STL.64 [R1+0xa70], R36 ;  /* 0x000a702401007387 */ /* 0x000fe20000100a00 */
[----:B------:R2:W-:Y:S02]  /*a4760*/  STL.64 [R1+0xa78], R38 ;  /* 0x000a782601007387 */ /* 0x0005e40000100a00 */
[----:B------:R-:W-:Y:S02]  /*a4770*/  STL.64 [R1+0xa60], R40 ;  /* 0x000a602801007387 */ /* 0x000fe40000100a00 */
[----:B------:R3:W-:Y:S03]  /*a4780*/  STL.64 [R1+0xa68], R42 ;  /* 0x000a682a01007387 */ /* 0x0007e60000100a00 */
[----:B------:R-:W-:Y:S01]  /*a4790*/  STL.64 [R1+0xa50], R52 ;  /* 0x000a503401007387 */ /* 0x000fe20000100a00 */
[----:B------:R4:W-:Y:S01]  /*a47a0*/  STL.64 [R1+0xa58], R54 ;  /* 0x000a583601007387 */ /* 0x0009e20000100a00 */
[C---:B--2---:R-:W-:Y:S08]  /*a47b0*/  HMMA.1688.F32.TF32 R36, R32.reuse, R202, R124 ;  /* 0x000000ca2024723c */ /* 0x044ff0000008107c */
[C---:B---3--:R-:W-:Y:S08]  /*a47c0*/  HMMA.1688.F32.TF32 R40, R32.reuse, R198, R128 ;  /* 0x000000c62028723c */ /* 0x048ff00000081080 */
[C---:B----4-:R-:W-:Y:S01]  /*a47d0*/  HMMA.1688.F32.TF32 R52, R32.reuse, R194, R132 ;  /* 0x000000c22034723c */ /* 0x050fe20000081084 */
        /* <DEDUP_REMOVED lines=8> */
[----:B------:R-:W-:Y:S01]  /*a4860*/  STL.64 [R1+0xa20], R52 ;  /* 0x000a203401007387 */ /* 0x000fe20000100a00 */
[----:B------:R4:W-:Y:S01]  /*a4870*/  STL.64 [R1+0xa28], R54 ;  /* 0x000a283601007387 */ /* 0x0009e20000100a00 */
[C---:B--2---:R-:W-:Y:S08]  /*a4880*/  HMMA.1688.F32.TF32 R36, R32.reuse, R190, R136 ;  /* 0x000000be2024723c */ /* 0x044ff00000081088 */
[C---:B---3--:R-:W-:Y:S08]  /*a4890*/  HMMA.1688.F32.TF32 R40, R32.reuse, R186, R140 ;  /* 0x000000ba2028723c */ /* 0x048ff0000008108c */
[C---:B----4-:R-:W-:Y:S07]  /*a48a0*/  HMMA.1688.F32.TF32 R52, R32.reuse, R30, R164 ;  /* 0x0000001e2034723c */ /* 0x050fee00000810a4 */
[----:B------:R-:W-:Y:S01]  /*a48b0*/  STL.64 [R1+0xa00], R36 ;  /* 0x000a002401007387 */ /* 0x000fe20000100a00 */
[----:B------:R2:W-:Y:S07]  /*a48c0*/  STL.64 [R1+0xa08], R38 ;  /* 0x000a082601007387 */ /* 0x0005ee0000100a00 */
[----:B------:R3:W-:Y:S02]  /*a48d0*/  STL.64 [R1+0x9f0], R40 ;  /* 0x0009f02801007387 */ /* 0x0007e40000100a00 */
[----:B------:R-:W-:Y:S01]  /*a48e0*/  STL.64 [R1+0x9f8], R42 ;  /* 0x0009f82a01007387 */ /* 0x000fe20000100a00 */
[C---:B--2---:R-:W-:Y:S01]  /*a48f0*/  HMMA.1688.F32.TF32 R36, R32.reuse, R6, R168 ;  /* 0x000000062024723c */ /* 0x044fe200000810a8 */
[----:B---3--:R-:W2:Y:S04]  /*a4900*/  LDL.LU R40, [R1+0x730] ;  /* 0x0007300001287983 */ /* 0x008ea80000300800 */
[----:B------:R-:W-:Y:S02]  /*a4910*/  STL.64 [R1+0x9d0], R52 ;  /* 0x0009d03401007387 */ /* 0x000fe40000100a00 */
[----:B------:R3:W-:Y:S01]  /*a4920*/  STL.64 [R1+0x9d8], R54 ;  /* 0x0009d83601007387 */ /* 0x0007e20000100a00 */
[----:B------:R-:W-:Y:S04]  /*a4930*/  LDS R168, [R252+0x94000] ;  /* 0x09400000fca87984 */ /* 0x000fe80000000800 */
[----:B------:R-:W-:Y:S04]  /*a4940*/  LDS R170, [R252+0x95000] ;  /* 0x09500000fcaa7984 */ /* 0x000fe80000000800 */
[----:B------:R-:W-:Y:S04]  /*a4950*/  LDS R169, [R3+0x94000] ;  /* 0x0940000003a97984 */ /* 0x000fe80000000800 */
[----:B------:R-:W-:Y:S01]  /*a4960*/  LDS R171, [R3+0x95000] ;  /* 0x0950000003ab7984 */ /* 0x000fe20000000800 */
[----:B---3--:R-:W-:Y:S03]  /*a4970*/  HMMA.1688.F32.TF32 R52, R32, R10, R144 ;  /* 0x0000000a2034723c */ /* 0x008fe60000081090 */
[----:B------:R3:W-:Y:S01]  /*a4980*/  STL.64 [R1+0x9b0], R36 ;  /* 0x0009b02401007387 */ /* 0x0007e20000100a00 */
[----:B------:R4:W-:Y:S02]  /*a4990*/  STL.64 [R1+0x9b8], R38 ;  /* 0x0009b82601007387 */ /* 0x0009e40000100a00 */
[----:B------:R-:W2:Y:S02]  /*a49a0*/  LDL.LU R41, [R1+0x734] ;  /* 0x0007340001297983 */ /* 0x000ea40000300800 */
[----:B------:R-:W2:Y:S01]  /*a49b0*/  LDL.LU R42, [R1+0x738] ;  /* 0x00073800012a7983 */ /* 0x000ea20000300800 */
[----:B------:R-:W2:Y:S01]  /*a49c0*/  LDL.LU R43, [R1+0x73c] ;  /* 0x00073c00012b7983 */ /* 0x000ea20000300800 */
[----:B---3--:R-:W-:-:S03]  /*a49d0*/  IMAD.MOV.U32 R36, RZ, RZ, R152 ;  /* 0x000000ffff247224 */ /* 0x008fc600078e0098 */
[----:B------:R-:W3:Y:S10]  /*a49e0*/  LDL.LU R152, [R1+0x3f08] ;  /* 0x003f080001987983 */ /* 0x000ef40000300800 */
[----:B------:R-:W-:Y:S02]  /*a49f0*/  STL.64 [R1+0x970], R52 ;  /* 0x0009703401007387 */ /* 0x000fe40000100a00 */
[----:B------:R1:W-:Y:S02]  /*a4a00*/  STL.64 [R1+0x978], R54 ;  /* 0x0009783601007387 */ /* 0x0003e40000100a00 */
[----:B------:R-:W-:Y:S01]  /*a4a10*/  IMAD.MOV.U32 R37, RZ, RZ, R153 ;  /* 0x000000ffff257224 */ /* 0x000fe200078e0099 */
[----:B----4-:R-:W-:Y:S01]  /*a4a20*/  MOV R38, R154 ;  /* 0x0000009a00267202 */ /* 0x010fe20000000f00 */
[----:B------:R-:W3:Y:S01]  /*a4a30*/  LDL.LU R153, [R1+0x3f04] ;  /* 0x003f040001997983 */ /* 0x000ee20000300800 */
[----:B------:R-:W3:Y:S02]  /*a4a40*/  LDL.LU R154, [R1+0x3f00] ;  /* 0x003f0000019a7983 */ /* 0x000ee40000300800 */
[----:B------:R-:W-:-:S02]  /*a4a50*/  IMAD.MOV.U32 R39, RZ, RZ, R155 ;  /* 0x000000ffff277224 */ /* 0x000fc400078e009b */
[----:B------:R-:W3:Y:S01]  /*a4a60*/  LDL.LU R155, [R1+0x3efc] ;  /* 0x003efc00019b7983 */ /* 0x000ee20000300800 */
[----:B------:R-:W4:Y:S01]  /*a4a70*/  LDL.LU R215, [R1+0x3ef8] ;  /* 0x003ef80001d77983 */ /* 0x000f220000300800 */
[C---:B-1----:R-:W-:Y:S11]  /*a4a80*/  HMMA.1688.F32.TF32 R52, R32.reuse, R14, R148 ;  /* 0x0000000e2034723c */ /* 0x042ff60000081094 */
[----:B------:R-:W-:Y:S11]  /*a4a90*/  @!UPT UIADD3 URZ, URZ, URZ, URZ ;  /* 0x0000003f3f3ff290 */ /* 0x000ff6000fffe03f */
[----:B------:R-:W-:Y:S01]  /*a4aa0*/  @!UPT UIADD3 URZ, URZ, URZ, URZ ;  /* 0x0000003f3f3ff290 */ /* 0x000fe2000fffe03f */
[----:B------:R-:W-:Y:S01]  /*a4ab0*/  STL.64 [R1+0x960], R52 ;  /* 0x0009603401007387 */ /* 0x000fe20000100a00 */
[----:B------:R3:W-:Y:S02]  /*a4ac0*/  STL.64 [R1+0x968], R54 ;  /* 0x0009683601007387 */ /* 0x0007e40000100a00 */
[----:B------:R-:W2:Y:S02]  /*a4ad0*/  LDL.LU R218, [R1+0x3ef4] ;  /* 0x003ef40001da7983 */ /* 0x000ea40000300800 */
[----:B------:R-:W2:Y:S01]  /*a4ae0*/  LDL.LU R219, [R1+0x3ef0] ;  /* 0x003ef00001db7983 */ /* 0x000ea20000300800 */
[----:B------:R-:W4:Y:S01]  /*a4af0*/  LDL.LU R223, [R1+0x3eec] ;  /* 0x003eec0001df7983 */ /* 0x000f220000300800 */
[----:B---3--:R-:W-:Y:S11]  /*a4b00*/  HMMA.1688.F32.TF32 R52, R32, R18, R152 ;  /* 0x000000122034723c */ /* 0x008ff60000081098 */
[----:B------:R-:W-:Y:S11]  /*a4b10*/  @!UPT UIADD3 URZ, URZ, URZ, URZ ;  /* 0x0000003f3f3ff290 */ /* 0x000ff6000fffe03f */
[----:B------:R-:W-:Y:S01]  /*a4b20*/  @!UPT UIADD3 URZ, URZ, URZ, URZ ;  /* 0x0000003f3f3ff290 */ /* 0x000fe2000fffe03f */
[----:B------:R-:W-:Y:S01]  /*a4b30*/  STL.64 [R1+0x950], R52 ;  /* 0x0009503401007387 */ /* 0x000fe20000100a00 */
[----:B------:R4:W-:Y:S01]  /*a4b40*/  STL.64 [R1+0x958], R54 ;  /* 0x0009583601007387 */ /* 0x0009e20000100a00 */
[C---:B--2---:R-:W-:Y:S08]  /*a4b50*/  HMMA.1688.F32.TF32 R32, R44.reuse, R178, R216 ;  /* 0x000000b22c20723c */ /* 0x044ff000000810d8 */
[C---:B----4-:R-:W-:Y:S01]  /*a4b60*/  HMMA.1688.F32.TF32 R52, R44.reuse, R174, R212 ;  /* 0x000000ae2c34723c */ /* 0x050fe200000810d4 */
[----:B------:R-:W-:Y:S01]  /*a4b70*/  STL.64 [R1+0x930], R60 ;  /* 0x0009303c01007387 */ /* 0x000fe20000100a00 */
[----:B------:R-:W-:Y:S02]  /*a4b80*/  STL.64 [R1+0x938], R62 ;  /* 0x0009383e01007387 */ /* 0x000fe40000100a00 */
[----:B------:R-:W-:Y:S02]  /*a4b90*/  STL.64 [R1+0x920], R56 ;  /* 0x0009203801007387 */ /* 0x000fe40000100a00 */
[----:B------:R-:W-:Y:S11]  /*a4ba0*/  STL.64 [R1+0x928], R58 ;  /* 0x0009283a01007387 */ /* 0x000ff60000100a00 */
[----:B------:R-:W-:Y:S06]  /*a4bb0*/  @!UPT UIADD3 URZ, URZ, URZ, URZ ;  /* 0x0000003f3f3ff290 */ /* 0x000fec000fffe03f */
[----:B------:R-:W-:Y:S01]  /*a4bc0*/  STL.64 [R1+0x900], R52 ;  /* 0x0009003401007387 */ /* 0x000fe20000100a00 */
[----:B------:R-:W-:Y:S02]  /*a4bd0*/  STL.64 [R1+0x908], R54 ;  /* 0x0009083601007387 */ /* 0x000fe40000100a00 */
[----:B------:R-:W2:Y:S02]  /*a4be0*/  LDL.LU R224, [R1+0x3ee8] ;  /* 0x003ee80001e07983 */ /* 0x000ea40000300800 */
[----:B------:R-:W-:Y:S01]  /*a4bf0*/  STL.64 [R1+0x8e0], R32 ;  /* 0x0008e02001007387 */ /* 0x000fe20000100a00 */
[----:B------:R1:W-:Y:S01]  /*a4c00*/  STL.64 [R1+0x8e8], R34 ;  /* 0x0008e82201007387 */ /* 0x0003e20000100a00 */
[----:B------:R-:W2:Y:S02]  /*a4c10*/  LDL.LU R225, [R1+0x3ee4] ;  /* 0x003ee40001e17983 */ /* 0x000ea40000300800 */
[----:B------:R-:W2:Y:S02]  /*a4c20*/  LDL.LU R226, [R1+0x3ee0] ;  /* 0x003ee00001e27983 */ /* 0x000ea40000300800 */
[----:B------:R-:W2:Y:S01]  /*a4c30*/  LDL.LU R227, [R1+0x3edc] ;  /* 0x003edc0001e37983 */ /* 0x000ea20000300800 */
[----:B------:R-:W3:Y:S01]  /*a4c40*/  LDL.LU R248, [R1+0x770] ;  /* 0x0007700001f87983 */ /* 0x000ee20000300800 */
[C---:B-1----:R-:W-:Y:S11]  /*a4c50*/  HMMA.1688.F32.TF32 R32, R44.reuse, R210, R220 ;  /* 0x000000d22c20723c */ /* 0x042ff600000810dc */
[----:B------:R-:W-:Y:S11]  /*a4c60*/  @!UPT UIADD3 URZ, URZ, URZ, URZ ;  /* 0x0000003f3f3ff290 */ /* 0x000ff6000fffe03f */
[----:B------:R-:W-:Y:S01]  /*a4c70*/  @!UPT UIADD3 URZ, URZ, URZ, URZ ;  /* 0x0000003f3f3ff290 */ /* 0x000fe2000fffe03f */
[----:B------:R-:W-:Y:S01]  /*a4c80*/  STL.64 [R1+0x440], R32 ;  /* 0x0004402001007387 */ /* 0x000fe20000100a00 */
[----:B------:R2:W-:Y:S02]  /*a4c90*/  STL.64 [R1+0x448], R34 ;  /* 0x0004482201007387 */ /* 0x0005e40000100a00 */
[----:B------:R-:W3:Y:S02]  /*a4ca0*/  LDL.LU R249, [R1+0x774] ;  /* 0x0007740001f97983 */ /* 0x000ee40000300800 */
[----:B------:R-:W3:Y:S01]  /*a4cb0*/  LDL.LU R250, [R1+0x778] ;  /* 0x0007780001fa7983 */ /* 0x000ee20000300800 */
[----:B------:R-:W3:Y:S01]  /*a4cc0*/  LDL.LU R251, [R1+0x77c] ;  /* 0x00077c0001fb7983 */ /* 0x000ee20000300800 */
[----:B------:R-:W-:Y:S01]  /*a4cd0*/  STL [R1+0x3db4], R228 ;  /* 0x003db4e401007387 */ /* 0x000fe20000100800 */
[C---:B------:R-:W-:Y:S08]  /*a4ce0*/  HMMA.1688.F32.TF32 R36, R44.reuse, R194, R36 ;  /* 0x000000c22c24723c */ /* 0x040ff00000081024 */
[C---:B--2---:R-:W-:Y:S11]  /*a4cf0*/  HMMA.1688.F32.TF32 R32, R44.reuse, R206, R224 ;  /* 0x000000ce2c20723c */ /* 0x044ff600000810e0 */
[----:B------:R-:W-:Y:S11]  /*a4d00*/  @!UPT UIADD3 URZ, URZ, URZ, URZ ;  /* 0x0000003f3f3ff290 */ /* 0x000ff6000fffe03f */
[----:B------:R-:W-:Y:S01]  /*a4d10*/  @!UPT UIADD3 URZ, URZ, URZ, URZ ;  /* 0x0000003f3f3ff290 */ /* 0x000fe2000fffe03f */
[----:B------:R-:W-:Y:S01]  /*a4d20*/  STL.64 [R1+0x110], R32 ;  /* 0x0001102001007387 */ /* 0x000fe20000100a00 */
[----:B------:R1:W-:Y:S02]  /*a4d30*/  STL.64 [R1+0x118], R34 ;  /* 0x0001182201007387 */ /* 0x0003e40000100a00 */
[C---:B-1----:R-:W-:Y:S01]  /*a4d40*/  HMMA.1688.F32.TF32 R32, R44.reuse, R198, R40 ;  /* 0x000000c62c20723c */ /* 0x042fe20000081028 */
[----:B------:R-:W-:Y:S01]  /*a4d50*/  STL [R1+0x3db0], R229 ;  /* 0x003db0e501007387 */ /* 0x000fe20000100800 */
[----:B------:R-:W-:Y:S02]  /*a4d60*/  STL [R1+0x3dac], R230 ;  /* 0x003dace601007387 */ /* 0x000fe40000100800 */
[----:B------:R-:W-:Y:S04]  /*a4d70*/  STL [R1+0x3da8], R231 ;  /* 0x003da8e701007387 */ /* 0x000fe80000100800 */
[C---:B------:R-:W-:Y:S11]  /*a4d80*/  HMMA.1688.F32.TF32 R40, R44.reuse, R190, R236 ;  /* 0x000000be2c28723c */ /* 0x040ff600000810ec */
[----:B------:R-:W-:Y:S04]  /*a4d90*/  @!UPT UIADD3 URZ, URZ, URZ, URZ ;  /* 0x0000003f3f3ff290 */ /* 0x000fe8000fffe03f */
[----:B------:R-:W-:Y:S01]  /*a4da0*/  STL [R1+0x3dc4], R32 ;  /* 0x003dc42001007387 */ /* 0x000fe20000100800 */
[----:B------:R-:W-:Y:S02]  /*a4db0*/  STL [R1+0x3dc0], R33 ;  /* 0x003dc02101007387 */ /* 0x000fe40000100800 */
[----:B------:R-:W-:Y:S02]  /*a4dc0*/  STL [R1+0x3dbc], R34 ;  /* 0x003dbc2201007387 */ /* 0x000fe40000100800 */
[----:B------:R1:W-:Y:S02]  /*a4dd0*/  STL [R1+0x3db8], R35 ;  /* 0x003db82301007387 */ /* 0x0003e40000100800 */
[C---:B-1----:R-:W-:Y:S01]  /*a4de0*/  HMMA.1688.F32.TF32 R32, R44.reuse, R186, R244 ;  /* 0x000000ba2c20723c */ /* 0x042fe200000810f4 */
[----:B------:R-:W-:Y:S01]  /*a4df0*/  STL [R1+0x3dd4], R36 ;  /* 0x003dd42401007387 */ /* 0x000fe20000100800 */
[----:B------:R-:W-:Y:S02]  /*a4e00*/  STL [R1+0x3dd0], R37 ;  /* 0x003dd02501007387 */ /* 0x000fe40000100800 */
[----:B------:R-:W-:Y:S02]  /*a4e10*/  STL [R1+0x3dcc], R38 ;  /* 0x003dcc2601007387 */ /* 0x000fe40000100800 */
[----:B------:R-:W-:Y:S01]  /*a4e20*/  STL [R1+0x3dc8], R39 ;  /* 0x003dc82701007387 */ /* 0x000fe20000100800 */
[----:B------:R-:W2:Y:S01]  /*a4e30*/  LDL.LU R52, [R1+0x780] ;  /* 0x0007800001347983 */ /* 0x000ea20000300800 */
[----:B------:R-:W2:Y:S02]  /*a4e40*/  LDL.LU R53, [R1+0x784] ;  /* 0x0007840001357983 */ /* 0x000ea40000300800 */
[----:B------:R-:W2:Y:S02]  /*a4e50*/  LDL.LU R54, [R1+0x788] ;  /* 0x0007880001367983 */ /* 0x000ea40000300800 */
[----:B------:R-:W2:Y:S01]  /*a4e60*/  LDL.LU R55, [R1+0x78c] ;  /* 0x00078c0001377983 */ /* 0x000ea20000300800 */
[----:B------:R-:W-:Y:S01]  /*a4e70*/  STL [R1+0x3de4], R40 ;  /* 0x003de42801007387 */ /* 0x000fe20000100800 */
[----:B------:R-:W-:Y:S02]  /*a4e80*/  STL [R1+0x3de0], R41 ;  /* 0x003de02901007387 */ /* 0x000fe40000100800 */
[----:B------:R-:W-:Y:S02]  /*a4e90*/  STL [R1+0x3ddc], R42 ;  /* 0x003ddc2a01007387 */ /* 0x000fe40000100800 */
[----:B------:R-:W-:Y:S01]  /*a4ea0*/  STL [R1+0x3dd8], R43 ;  /* 0x003dd82b01007387 */ /* 0x000fe20000100800 */
[----:B------:R-:W4:Y:S04]  /*a4eb0*/  LDL.LU R232, [R1+0x790] ;  /* 0x0007900001e87983 */ /* 0x000f280000300800 */
[----:B------:R-:W-:Y:S01]  /*a4ec0*/  STL.64 [R1+0x100], R32 ;  /* 0x0001002001007387 */ /* 0x000fe20000100a00 */
        /* <DEDUP_REMOVED lines=12> */
[C---:B---3--:R-:W-:Y:S01]  /*a4f90*/  HMMA.1688.F32.TF32 R32, R44.reuse, R30, R248 ;  /* 0x0000001e2c20723c */ /* 0x048fe200000810f8 */
[----:B------:R-:W3:Y:S02]  /*a4fa0*/  LDL.LU R248, [R1+0x7d0] ;  /* 0x0007d00001f87983 */ /* 0x000ee40000300800 */
[----:B------:R-:W3:Y:S01]  /*a4fb0*/  LDL.LU R249, [R1+0x7d4] ;  /* 0x0007d40001f97983 */ /* 0x000ee20000300800 */
[----:B------:R-:W3:Y:S01]  /*a4fc0*/  LDL.LU R250, [R1+0x7d8] ;  /* 0x0007d80001fa7983 */ /* 0x000ee20000300800 */
[----:B------:R-:W3:Y:S11]  /*a4fd0*/  LDL.LU R251, [R1+0x7dc] ;  /* 0x0007dc0001fb7983 */ /* 0x000ef60000300800 */
[----:B------:R-:W-:Y:S08]  /*a4fe0*/  @!UPT UIADD3 URZ, URZ, URZ, URZ ;  /* 0x0000003f3f3ff290 */ /* 0x000ff0000fffe03f */
[----:B------:R-:W-:Y:S01]  /*a4ff0*/  IMAD.MOV.U32 R39, RZ, RZ, R35 ;  /* 0x000000ffff277224 */ /* 0x000fe200078e0023 */
[----:B------:R-:W-:Y:S01]  /*a5000*/  MOV R38, R34 ;  /* 0x0000002200267202 */ /* 0x000fe20000000f00 */
[----:B------:R-:W-:Y:S02]  /*a5010*/  IMAD.MOV.U32 R37, RZ, RZ, R33 ;  /* 0x000000ffff257224 */ /* 0x000fe400078e0021 */
[----:B------:R-:W-:Y:S01]  /*a5020*/  IMAD.MOV.U32 R36, RZ, RZ, R32 ;  /* 0x000000ffff247224 */ /* 0x000fe200078e0020 */
[----:B------:R-:W-:Y:S01]  /*a5030*/  STL [R1+0x3df4], R39 ;  /* 0x003df42701007387 */ /* 0x000fe20000100800 */
[----:B------:R-:W-:Y:S02]  /*a5040*/  STL [R1+0x3df0], R38 ;  /* 0x003df02601007387 */ /* 0x000fe40000100800 */
[----:B------:R-:W-:Y:S02]  /*a5050*/  STL [R1+0x3dec], R37 ;  /* 0x003dec2501007387 */ /* 0x000fe40000100800 */
[----:B------:R4:W-:Y:S01]  /*a5060*/  STL [R1+0x3de8], R36 ;  /* 0x003de82401007387 */ /* 0x0009e20000100800 */
[C---:B--2---:R-:W-:Y:S08]  /*a5070*/  HMMA.1688.F32.TF32 R32, R44.reuse, R6, R52 ;  /* 0x000000062c20723c */ /* 0x044ff00000081034 */
[----:B----4-:R-:W-:Y:S11]  /*a5080*/  HMMA.1688.F32.TF32 R36, R44, R10, R232 ;  /* 0x0000000a2c24723c */ /* 0x010ff600000810e8 */
[----:B------:R-:W-:Y:S05]  /*a5090*/  @!UPT UIADD3 URZ, URZ, URZ, URZ ;  /* 0x0000003f3f3ff290 */ /* 0x000fea000fffe03f */
[----:B------:R-:W-:Y:S02]  /*a50a0*/  IMAD.MOV.U32 R43, RZ, RZ, R35 ;  /* 0x000000ffff2b7224 */ /* 0x000fe400078e0023 */
[----:B------:R-:W-:Y:S02]  /*a50b0*/  IMAD.MOV.U32 R42, RZ, RZ, R34 ;  /* 0x000000ffff2a7224 */ /* 0x000fe400078e0022 */
[----:B------:R-:W-:Y:S02]  /*a50c0*/  IMAD.MOV.U32 R41, RZ, RZ, R33 ;  /* 0x000000ffff297224 */ /* 0x000fe400078e0021 */
[----:B------:R-:W-:Y:S01]  /*a50d0*/  IMAD.MOV.U32 R40, RZ, RZ, R32 ;  /* 0x000000ffff287224 */ /* 0x000fe200078e0020 */
[----:B------:R-:W-:Y:S01]  /*a50e0*/  STL [R1+0x3e04], R43 ;  /* 0x003e042b01007387 */ /* 0x000fe20000100800 */
[----:B------:R-:W-:Y:S02]  /*a50f0*/  STL [R1+0x3e00], R42 ;  /* 0x003e002a01007387 */ /* 0x000fe40000100800 */
[----:B------:R-:W-:Y:S02]  /*a5100*/  STL [R1+0x3dfc], R41 ;  /* 0x003dfc2901007387 */ /* 0x000fe40000100800 */
[----:B------:R1:W-:Y:S02]  /*a5110*/  STL [R1+0x3df8], R40 ;  /* 0x003df82801007387 */ /* 0x0003e40000100800 */
[----:B------:R-:W-:-:S02]  /*a5120*/  IMAD.MOV.U32 R35, RZ, RZ, R39 ;  /* 0x000000ffff237224 */ /* 0x000fc400078e0027 */
[----:B------:R-:W-:Y:S02]  /*a5130*/  IMAD.MOV.U32 R34, RZ, RZ, R38 ;  /* 0x000000ffff227224 */ /* 0x000fe400078e0026 */
[----:B------:R-:W-:Y:S01]  /*a5140*/  IMAD.MOV.U32 R33, RZ, RZ, R37 ;  /* 0x000000ffff217224 */ /* 0x000fe200078e0025 */
[----:B------:R-:W-:Y:S01]  /*a5150*/  MOV R32, R36 ;  /* 0x0000002400207202 */ /* 0x000fe20000000f00 */
[----:B------:R-:W-:Y:S01]  /*a5160*/  STL [R1+0x3e14], R35 ;  /* 0x003e142301007387 */ /* 0x000fe20000100800 */
[----:B------:R-:W-:Y:S02]  /*a5170*/  STL [R1+0x3e10], R34 ;  /* 0x003e102201007387 */ /* 0x000fe40000100800 */
[----:B------:R-:W-:Y:S01]  /*a5180*/  STL [R1+0x3e0c], R33 ;  /* 0x003e0c2101007387 */ /* 0x000fe20000100800 */
[C---:B-1----:R-:W-:Y:S01]  /*a5190*/  HMMA.1688.F32.TF32 R40, R44.reuse, R14, R236 ;  /* 0x0000000e2c28723c */ /* 0x042fe200000810ec */
[----:B------:R1:W-:Y:S07]  /*a51a0*/  STL [R1+0x3e08], R32 ;  /* 0x003e082001007387 */ /* 0x0003ee0000100800 */
[----:B-1----:R-:W-:Y:S11]  /*a51b0*/  HMMA.1688.F32.TF32 R32, R44, R18, R244 ;  /* 0x000000122c20723c */ /* 0x002ff600000810f4 */
[----:B------:R-:W-:Y:S05]  /*a51c0*/  @!UPT UIADD3 URZ, URZ, URZ, URZ ;  /* 0x0000003f3f3ff290 */ /* 0x000fea000fffe03f */
[----:B------:R-:W-:Y:S02]  /*a51d0*/  IMAD.MOV.U32 R39, RZ, RZ, R40 ;  /* 0x000000ffff277224 */ /* 0x000fe400078e0028 */
[----:B------:R-:W-:Y:S01]  /*a51e0*/  IMAD.MOV.U32 R38, RZ, RZ, R41 ;  /* 0x000000ffff267224 */ /* 0x000fe200078e0029 */
[----:B------:R-:W-:Y:S01]  /*a51f0*/  MOV R37, R42 ;  /* 0x0000002a00257202 */ /* 0x000fe20000000f00 */
[----:B------:R-:W-:-:S03]  /*a5200*/  IMAD.MOV.U32 R36, RZ, RZ, R43 ;  /* 0x000000ffff247224 */ /* 0x000fc600078e002b */
[----:B------:R-:W-:Y:S02]  /*a5210*/  STL.64 [R1+0x3e20], R38 ;  /* 0x003e202601007387 */ /* 0x000fe40000100a00 */
[----:B------:R3:W-:Y:S02]  /*a5220*/  STL.64 [R1+0x3e18], R36 ;  /* 0x003e182401007387 */ /* 0x0007e40000100a00 */
[----:B------:R-:W-:Y:S02]  /*a5230*/  IMAD.MOV.U32 R43, RZ, RZ, R32 ;  /* 0x000000ffff2b7224 */ /* 0x000fe400078e0020 */
[----:B------:R-:W-:Y:S02]  /*a5240*/  IMAD.MOV.U32 R42, RZ, RZ, R33 ;  /* 0x000000ffff2a7224 */ /* 0x000fe400078e0021 */
[----:B------:R-:W-:Y:S02]  /*a5250*/  IMAD.MOV.U32 R41, RZ, RZ, R34 ;  /* 0x000000ffff297224 */ /* 0x000fe400078e0022 */
[----:B------:R-:W-:Y:S01]  /*a5260*/  IMAD.MOV.U32 R40, RZ, RZ, R35 ;  /* 0x000000ffff287224 */ /* 0x000fe200078e0023 */
[----:B------:R-:W-:Y:S04]  /*a5270*/  STL.64 [R1+0x3e30], R42 ;  /* 0x003e302a01007387 */ /* 0x000fe80000100a00 */
[----:B------:R1:W-:Y:S02]  /*a5280*/  STL.64 [R1+0x3e28], R40 ;  /* 0x003e282801007387 */ /* 0x0003e40000100a00 */
[----:B------:R-:W2:Y:S02]  /*a5290*/  LDL.LU R232, [R1+0x850] ;  /* 0x0008500001e87983 */ /* 0x000ea40000300800 */
[----:B------:R-:W2:Y:S01]  /*a52a0*/  LDL.LU R233, [R1+0x854] ;  /* 0x0008540001e97983 */ /* 0x000ea20000300800 */
[----:B------:R-:W2:Y:S01]  /*a52b0*/  LDL.LU R234, [R1+0x858] ;  /* 0x0008580001ea7983 */ /* 0x000ea20000300800 */
[----:B------:R-:W2:Y:S02]  /*a52c0*/  LDL.LU R235, [R1+0x85c] ;  /* 0x00085c0001eb7983 */ /* 0x000ea40000300800 */
        /* <DEDUP_REMOVED lines=24> */
[----:B---3--:R-:W-:Y:S01]  /*a5450*/  HMMA.1688.F32.TF32 R36, R44, R22, R248 ;  /* 0x000000162c24723c */ /* 0x008fe200000810f8 */
        /* <DEDUP_REMOVED lines=11> */
[----:B------:R-:W3:Y:S07]  /*a5510*/  LDL.LU R239, [R1+0x86c] ;  /* 0x00086c0001ef7983 */ /* 0x000eee0000300800 */
[----:B------:R-:W-:Y:S01]  /*a5520*/  MOV R35, R36 ;  /* 0x0000002400237202 */ /* 0x000fe20000000f00 */
[----:B------:R-:W-:-:S02]  /*a5530*/  IMAD.MOV.U32 R34, RZ, RZ, R37 ;  /* 0x000000ffff227224 */ /* 0x000fc400078e0025 */
[----:B------:R-:W-:Y:S02]  /*a5540*/  IMAD.MOV.U32 R33, RZ, RZ, R38 ;  /* 0x000000ffff217224 */ /* 0x000fe400078e0026 */
[----:B------:R-:W-:Y:S01]  /*a5550*/  IMAD.MOV.U32 R32, RZ, RZ, R39 ;  /* 0x000000ffff207224 */ /* 0x000fe200078e0027 */
[----:B------:R-:W-:Y:S04]  /*a5560*/  STL.64 [R1+0x3e40], R34 ;  /* 0x003e402201007387 */ /* 0x000fe80000100a00 */
[----:B------:R4:W-:Y:S01]  /*a5570*/  STL.64 [R1+0x3e38], R32 ;  /* 0x003e382001007387 */ /* 0x0009e20000100a00 */
[----:B--2---:R-:W-:Y:S08]  /*a5580*/  HMMA.1688.F32.TF32 R36, R44, R26, R72 ;  /* 0x0000001a2c24723c */ /* 0x004ff00000081048 */
[C---:B-1----:R-:W-:Y:S08]  /*a5590*/  HMMA.1688.F32.TF32 R40, R48.reuse, R174, R68 ;  /* 0x000000ae3028723c */ /* 0x042ff00000081044 */
[C---:B----4-:R-:W-:Y:S08]  /*a55a0*/  HMMA.1688.F32.TF32 R32, R48.reuse, R210, R244 ;  /* 0x000000d23020723c */ /* 0x050ff000000810f4 */
[----:B------:R-:W-:Y:S01]  /*a55b0*/  HMMA.1688.F32.TF32 R44, R48, R190, R232 ;  /* 0x000000be302c723c */ /* 0x000fe200000810e8 */
[----:B------:R-:W-:Y:S04]  /*a55c0*/  LDS R68, [R252+0x92380] ;  /* 0x09238000fc447984 */ /* 0x000fe80000000800 */
[----:B------:R-:W-:Y:S04]  /*a55d0*/  LDS R70, [R252+0x93380] ;  /* 0x09338000fc467984 */ /* 0x000fe80000000800 */
[----:B------:R-:W-:Y:S04]  /*a55e0*/  LDS R69, [R3+0x92380] ;  /* 0x0923800003457984 */ /* 0x000fe80000000800 */
[----:B------:R-:W-:Y:S01]  /*a55f0*/  LDS R71, [R3+0x93380] ;  /* 0x0933800003477984 */ /* 0x000fe20000000800 */
[----:B------:R-:W-:-:S02]  /*a5600*/  IMAD.MOV.U32 R228, RZ, RZ, R36 ;  /* 0x000000ffffe47224 */ /* 0x000fc400078e0024 */
[----:B------:R-:W-:Y:S01]  /*a5610*/  IMAD.MOV.U32 R229, RZ, RZ, R37 ;  /* 0x000000ffffe57224 */ /* 0x000fe200078e0025 */
[----:B------:R-:W-:Y:S01]  /*a5620*/  MOV R230, R38 ;  /* 0x0000002600e67202 */ /* 0x000fe20000000f00 */
[----:B------:R-:W-:Y:S02]  /*a5630*/  IMAD.MOV.U32 R231, RZ, RZ, R39 ;  /* 0x000000ffffe77224 */ /* 0x000fe400078e0027 */
[C---:B------:R-:W-:Y:S01]  /*a5640*/  HMMA.1688.F32.TF32 R36, R48.reuse, R178, R52 ;  /* 0x000000b23024723c */ /* 0x040fe20000081034 */
[----:B------:R-:W-:Y:S04]  /*a5650*/  LDS R52, [R205+0x92300] ;  /* 0x09230000cd347984 */ /* 0x000fe80000000800 */
[----:B------:R-:W-:Y:S01]  /*a5660*/  STL.64 [R1+0x3e50], R230 ;  /* 0x003e50e601007387 */ /* 0x000fe20000100a00 */
[----:B------:R-:W-:Y:S02]  /*a5670*/  STL.64 [R1+0x3e48], R228 ;  /* 0x003e48e401007387 */ /* 0x000fe40000100a00 */
[----:B------:R-:W-:Y:S02]  /*a5680*/  STL.64 [R1+0x80], R40 ;  /* 0x0000802801007387 */ /* 0x000fe40000100a00 */
[----:B------:R-:W-:Y:S01]  /*a5690*/  STL.64 [R1+0x88], R42 ;  /* 0x0000882a01007387 */ /* 0x000fe20000100a00 */
[----:B------:R-:W2:Y:S04]  /*a56a0*/  LDL.LU R244, [R1+0x870] ;  /* 0x0008700001f47983 */ /* 0x000ea80000300800 */
[----:B------:R-:W-:Y:S04]  /*a56b0*/  LDS R54, [R205+0x93300] ;  /* 0x09330000cd367984 */ /* 0x000fe80000000800 */
[----:B------:R-:W-:Y:S04]  /*a56c0*/  LDS R53, [R2+0x92300] ;  /* 0x0923000002357984 */ /* 0x000fe80000000800 */
[----:B------:R-:W1:Y:S04]  /*a56d0*/  LDS R55, [R2+0x93300] ;  /* 0x0933000002377984 */ /* 0x000e680000000800 */
[----:B------:R-:W-:Y:S01]  /*a56e0*/  STL.64 [R1+0x70], R36 ;  /* 0x0000702401007387 */ /* 0x000fe20000100a00 */
[----:B------:R-:W-:Y:S02]  /*a56f0*/  STL.64 [R1+0x78], R38 ;  /* 0x0000782601007387 */ /* 0x000fe40000100a00 */
[----:B------:R-:W-:Y:S02]  /*a5700*/  STL.64 [R1+0x60], R32 ;  /* 0x0000602001007387 */ /* 0x000fe40000100a00 */
[----:B------:R4:W-:Y:S01]  /*a5710*/  STL.64 [R1+0x68], R34 ;  /* 0x0000682201007387 */ /* 0x0009e20000100a00 */
[----:B------:R-:W2:Y:S01]  /*a5720*/  LDL.LU R245, [R1+0x874] ;  /* 0x0008740001f57983 */ /* 0x000ea20000300800 */
[----:B------:R-:W2:Y:S02]  /*a5730*/  LDL.LU R246, [R1+0x878] ;  /* 0x0008780001f67983 */ /* 0x000ea40000300800 */
[----:B------:R-:W2:Y:S01]  /*a5740*/  LDL.LU R247, [R1+0x87c] ;  /* 0x00087c0001f77983 */ /* 0x000ea20000300800 */
[C---:B----4-:R-:W-:Y:S08]  /*a5750*/  HMMA.1688.F32.TF32 R32, R48.reuse, R206, R64 ;  /* 0x000000ce3020723c */ /* 0x050ff00000081040 */
[C---:B------:R-:W-:Y:S11]  /*a5760*/  HMMA.1688.F32.TF32 R36, R48.reuse, R202, R60 ;  /* 0x000000ca3024723c */ /* 0x040ff6000008103c */
[----:B------:R-:W-:Y:S04]  /*a5770*/  @!UPT UIADD3 URZ, URZ, URZ, URZ ;  /* 0x0000003f3f3ff290 */ /* 0x000fe8000fffe03f */
[----:B------:R-:W-:Y:S01]  /*a5780*/  STL.64 [R1+0x50], R32 ;  /* 0x0000502001007387 */ /* 0x000fe20000100a00 */
[----:B------:R3:W-:Y:S02]  /*a5790*/  STL.64 [R1+0x58], R34 ;  /* 0x0000582201007387 */ /* 0x0007e40000100a00 */
[C---:B---3--:R-:W-:Y:S01]  /*a57a0*/  HMMA.1688.F32.TF32 R32, R48.reuse, R198, R248 ;  /* 0x000000c63020723c */ /* 0x048fe200000810f8 */
[----:B------:R-:W3:Y:S04]  /*a57b0*/  LDL.LU R248, [R1+0x880] ;  /* 0x0008800001f87983 */ /* 0x000ee80000300800 */
[----:B------:R-:W-:Y:S02]  /*a57c0*/  STL.64 [R1+0x40], R36 ;  /* 0x0000402401007387 */ /* 0x000fe40000100a00 */
[----:B------:R-:W-:Y:S11]  /*a57d0*/  STL.64 [R1+0x48], R38 ;  /* 0x0000482601007387 */ /* 0x000ff60000100a00 */
[----:B------:R-:W-:Y:S05]  /*a57e0*/  @!UPT UIADD3 URZ, URZ, URZ, URZ ;  /* 0x0000003f3f3ff290 */ /* 0x000fea000fffe03f */
[----:B------:R-:W-:Y:S01]  /*a57f0*/  STL.64 [R1+0x30], R32 ;  /* 0x0000302001007387 */ /* 0x000fe20000100a00 */
[----:B------:R4:W-:Y:S02]  /*a5800*/  STL.64 [R1+0x38], R34 ;  /* 0x0000382201007387 */ /* 0x0009e40000100a00 */
[----:B------:R-:W3:Y:S02]  /*a5810*/  LDL.LU R249, [R1+0x884] ;  /* 0x0008840001f97983 */ /* 0x000ee40000300800 */
[----:B------:R-:W3:Y:S01]  /*a5820*/  LDL.LU R250, [R1+0x888] ;  /* 0x0008880001fa7983 */ /* 0x000ee20000300800 */
[----:B------:R-:W3:Y:S01]  /*a5830*/  LDL.LU R251, [R1+0x88c] ;  /* 0x00088c0001fb7983 */ /* 0x000ee20000300800 */
[C---:B----4-:R-:W-:Y:S03]  /*a5840*/  HMMA.1688.F32.TF32 R32, R48.reuse, R194, R56 ;  /* 0x000000c23020723c */ /* 0x050fe60000081038 */
[----:B------:R-:W-:Y:S11]  /*a5850*/  STL.64 [R1+0x3cf8], R46 ;  /* 0x003cf82e01007387 */ /* 0x000ff60000100a00 */
[----:B------:R-:W-:Y:S09]  /*a5860*/  @!UPT UIADD3 URZ, URZ, URZ, URZ ;  /* 0x0000003f3f3ff290 */ /* 0x000ff2000fffe03f */
[----:B------:R-:W-:Y:S01]  /*a5870*/  STL.64 [R1+0x20], R32 ;  /* 0x0000202001007387 */ /* 0x000fe20000100a00 */
[----:B------:R4:W-:Y:S02]  /*a5880*/  STL.64 [R1+0x28], R34 ;  /* 0x0000282201007387 */ /* 0x0009e40000100a00 */
[C---:B----4-:R-:W-:Y:S01]  /*a5890*/  HMMA.1688.F32.TF32 R32, R48.reuse, R186, R236 ;  /* 0x000000ba3020723c */ /* 0x050fe200000810ec */
[----:B------:R-:W-:Y:S01]  /*a58a0*/  STL.64 [R1+0x3cf0], R44 ;  /* 0x003cf02c01007387 */ /* 0x000fe20000100a00 */
[----:B------:R-:W4:Y:S11]  /*a58b0*/  LDL.LU R56, [R1+0x8b0] ;  /* 0x0008b00001387983 */ /* 0x000f360000300800 */
[----:B------:R-:W-:Y:S10]  /*a58c0*/  @!UPT UIADD3 URZ, URZ, URZ, URZ ;  /* 0x0000003f3f3ff290 */ /* 0x000ff4000fffe03f */
        /* <DEDUP_REMOVED lines=14> */
[C---:B--2---:R-:W-:Y:S11]  /*a59b0*/  HMMA.1688.F32.TF32 R32, R48.reuse, R30, R244 ;  /* 0x0000001e3020723c */ /* 0x044ff600000810f4 */
[----:B------:R-:W-:Y:S11]  /*a59c0*/  @!UPT UIADD3 URZ, URZ, URZ, URZ ;  /* 0x0000003f3f3ff290 */ /* 0x000ff6000fffe03f */
[----:B------:R-:W-:Y:S01]  /*a59d0*/  @!UPT UIADD3 URZ, URZ, URZ, URZ ;  /* 0x0000003f3f3ff290 */ /* 0x000fe2000fffe03f */
[----:B------:R-:W-:Y:S01]  /*a59e0*/  STL.64 [R1+0x420], R32 ;  /* 0x0004202001007387 */ /* 0x000fe20000100a00 */
[----:B------:R3:W-:Y:S02]  /*a59f0*/  STL.64 [R1+0x428], R34 ;  /* 0x0004282201007387 */ /* 0x0007e40000100a00 */
        /* <DEDUP_REMOVED lines=11> */
[----:B---3--:R-:W-:Y:S03]  /*a5ab0*/  HMMA.1688.F32.TF32 R32, R48, R6, R248 ;  /* 0x000000063020723c */ /* 0x008fe600000810f8 */
[----:B------:R-:W3:Y:S01]  /*a5ac0*/  LDL.LU R248, [R1+0x910] ;  /* 0x0009100001f87983 */ /* 0x000ee20000300800 */
[----:B------:R-:W3:Y:S02]  /*a5ad0*/  LDL.LU R249, [R1+0x914] ;  /* 0x0009140001f97983 */ /* 0x000ee40000300800 */
[----:B------:R-:W3:Y:S02]  /*a5ae0*/  LDL.LU R250, [R1+0x918] ;  /* 0x0009180001fa7983 */ /* 0x000ee40000300800 */
[----:B------:R-:W3:Y:S11]  /*a5af0*/  LDL.LU R251, [R1+0x91c] ;  /* 0x00091c0001fb7983 */ /* 0x000ef60000300800 */
[----:B------:R-:W-:Y:S05]  /*a5b00*/  @!UPT UIADD3 URZ, URZ, URZ, URZ ;  /* 0x0000003f3f3ff290 */ /* 0x000fea000fffe03f */
[----:B------:R-:W-:Y:S02]  /*a5b10*/  IMAD.MOV.U32 R47, RZ, RZ, R32 ;  /* 0x000000ffff2f7224 */ /* 0x000fe400078e0020 */
[----:B------:R-:W-:Y:S02]  /*a5b20*/  IMAD.MOV.U32 R46, RZ, RZ, R33 ;  /* 0x000000ffff2e7224 */ /* 0x000fe400078e0021 */
[----:B------:R-:W-:Y:S02]  /*a5b30*/  IMAD.MOV.U32 R45, RZ, RZ, R34 ;  /* 0x000000ffff2d7224 */ /* 0x000fe400078e0022 */
[----:B------:R-:W-:-:S05]  /*a5b40*/  IMAD.MOV.U32 R44, RZ, RZ, R35 ;  /* 0x000000ffff2c7224 */ /* 0x000fca00078e0023 */
[----:B------:R4:W-:Y:S01]  /*a5b50*/  STL [R1+0x3d6c], R44 ;  /* 0x003d6c2c01007387 */ /* 0x0009e20000100800 */
[----:B------:R4:W-:Y:S02]  /*a5b60*/  STL [R1+0x3d68], R46 ;  /* 0x003d682e01007387 */ /* 0x0009e40000100800 */
[----:B------:R4:W-:Y:S02]  /*a5b70*/  STL [R1+0x3d64], R47 ;  /* 0x003d642f01007387 */ /* 0x0009e40000100800 */
[----:B------:R4:W-:Y:S02]  /*a5b80*/  STL [R1+0x3d60], R45 ;  /* 0x003d602d01007387 */ /* 0x0009e40000100800 */
[C---:B----4-:R-:W-:Y:S08]  /*a5b90*/  HMMA.1688.F32.TF32 R32, R48.reuse, R18, R56 ;  /* 0x000000123020723c */ /* 0x050ff00000081038 */
[C---:B------:R-:W-:Y:S08]  /*a5ba0*/  HMMA.1688.F32.TF32 R36, R48.reuse, R14, R60 ;  /* 0x0000000e3024723c */ /* 0x040ff0000008103c */
[----:B------:R-:W-:Y:S11]  /*a5bb0*/  HMMA.1688.F32.TF32 R40, R48, R10, R64 ;  /* 0x0000000a3028723c */ /* 0x000ff60000081040 */
[----:B------:R-:W-:Y:S11]  /*a5bc0*/  @!UPT UIADD3 URZ, URZ, URZ, URZ ;  /* 0x0000003f3f3ff290 */ /* 0x000ff6000fffe03f */
[----:B------:R-:W-:Y:S01]  /*a5bd0*/  @!UPT UIADD3 URZ, URZ, URZ, URZ ;  /* 0x0000003f3f3ff290 */ /* 0x000fe2000fffe03f */
[----:B------:R-:W-:Y:S01]  /*a5be0*/  STL.64 [R1+0x400], R40 ;  /* 0x0004002801007387 */ /* 0x000fe20000100a00 */
[----:B------:R-:W-:Y:S02]  /*a5bf0*/  STL.64 [R1+0x408], R42 ;  /* 0x0004082a01007387 */ /* 0x000fe40000100a00 */
[----:B------:R-:W-:Y:S02]  /*a5c00*/  STL.64 [R1+0x380], R36 ;  /* 0x0003802401007387 */ /* 0x000fe40000100a00 */
[----:B------:R2:W-:Y:S01]  /*a5c10*/  STL.64 [R1+0x388], R38 ;  /* 0x0003882601007387 */ /* 0x0005e20000100a00 */
[----:B------:R-:W-:Y:S01]  /*a5c20*/  MOV R44, R32 ;  /* 0x00000020002c7202 */ /* 0x000fe20000000f00 */
[----:B------:R-:W-:Y:S02]  /*a5c30*/  IMAD.MOV.U32 R46, RZ, RZ, R33 ;  /* 0x000000ffff2e7224 */ /* 0x000fe400078e0021 */
[----:B------:R-:W-:Y:S02]  /*a5c40*/  IMAD.MOV.U32 R47, RZ, RZ, R34 ;  /* 0x000000ffff2f7224 */ /* 0x000fe400078e0022 */
[----:B------:R-:W-:-:S05]  /*a5c50*/  IMAD.MOV.U32 R45, RZ, RZ, R35 ;  /* 0x000000ffff2d7224 */ /* 0x000fca00078e0023 */
[----:B------:R4:W-:Y:S01]  /*a5c60*/  STL [R1+0x3d7c], R45 ;  /* 0x003d7c2d01007387 */ /* 0x0009e20000100800 */
[----:B------:R1:W-:Y:S02]  /*a5c70*/  STL [R1+0x3d78], R47 ;  /* 0x003d782f01007387 */ /* 0x0003e40000100800 */
[----:B------:R1:W-:Y:S02]  /*a5c80*/  STL [R1+0x3d74], R44 ;  /* 0x003d742c01007387 */ /* 0x0003e40000100800 */
[----:B------:R1:W-:Y:S01]  /*a5c90*/  STL [R1+0x3d70], R46 ;  /* 0x003d702e01007387 */ /* 0x0003e20000100800 */
[C---:B--2---:R-:W-:Y:S08]  /*a5ca0*/  HMMA.1688.F32.TF32 R36, R48.reuse, R22, R232 ;  /* 0x000000163024723c */ /* 0x044ff000000810e8 */
[----:B------:R-:W-:Y:S11]  /*a5cb0*/  HMMA.1688.F32.TF32 R32, R48, R26, R236 ;  /* 0x0000001a3020723c */ /* 0x000ff600000810ec */
[----:B------:R-:W-:Y:S04]  /*a5cc0*/  @!UPT UIADD3 URZ, URZ, URZ, URZ ;  /* 0x0000003f3f3ff290 */ /* 0x000fe8000fffe03f */
[----:B------:R-:W-:Y:S01]  /*a5cd0*/  STL.64 [R1+0x360], R36 ;  /* 0x0003602401007387 */ /* 0x000fe20000100a00 */
[----:B------:R2:W-:Y:S08]  /*a5ce0*/  STL.64 [R1+0x368], R38 ;  /* 0x0003682601007387 */ /* 0x0005f00000100a00 */
[----:B----4-:R-:W-:Y:S02]  /*a5cf0*/  IMAD.MOV.U32 R45, RZ, RZ, R32 ;  /* 0x000000ffff2d7224 */ /* 0x010fe400078e0020 */
[----:B-1----:R-:W-:Y:S01]  /*a5d00*/  IMAD.MOV.U32 R47, RZ, RZ, R33 ;  /* 0x000000ffff2f7224 */ /* 0x002fe200078e0021 */
[----:B------:R-:W-:Y:S01]  /*a5d10*/  MOV R44, R34 ;  /* 0x00000022002c7202 */ /* 0x000fe20000000f00 */
[----:B------:R-:W-:Y:S01]  /*a5d20*/  IMAD.MOV.U32 R46, RZ, RZ, R35 ;  /* 0x000000ffff2e7224 */ /* 0x000fe200078e0023 */
[C---:B--2---:R-:W-:Y:S08]  /*a5d30*/  HMMA.1688.F32.TF32 R36, R52.reuse, R174, R244 ;  /* 0x000000ae3424723c */ /* 0x044ff000000810f4 */
[----:B---3--:R-:W-:Y:S01]  /*a5d40*/  HMMA.1688.F32.TF32 R32, R52, R178, R248 ;  /* 0x000000b23420723c */ /* 0x008fe200000810f8 */
[----:B------:R-:W-:Y:S01]  /*a5d50*/  STL [R1+0x3d8c], R45 ;  /* 0x003d8c2d01007387 */ /* 0x000fe20000100800 */
[----:B------:R-:W-:Y:S02]  /*a5d60*/  STL [R1+0x3d88], R47 ;  /* 0x003d882f01007387 */ /* 0x000fe40000100800 */
[----:B------:R1:W-:Y:S02]  /*a5d70*/  STL [R1+0x3d84], R44 ;  /* 0x003d842c01007387 */ /* 0x0003e40000100800 */
[----:B------:R2:W-:Y:S01]  /*a5d80*/  STL [R1+0x3d80], R46 ;  /* 0x003d802e01007387 */ /* 0x0005e20000100800 */
[----:B------:R-:W3:Y:S08]  /*a5d90*/  LDL.LU R205, [R1+0x3ed8] ;  /* 0x003ed80001cd7983 */ /* 0x000ef00000300800 */
[----:B------:R-:W-:Y:S01]  /*a5da0*/  STL.64 [R1+0x180], R36 ;  /* 0x0001802401007387 */ /* 0x000fe20000100a00 */
[----:B------:R-:W-:Y:S07]  /*a5db0*/  STL.64 [R1+0x188], R38 ;  /* 0x0001882601007387 */ /* 0x000fee0000100a00 */
[----:B------:R4:W-:Y:S01]  /*a5dc0*/  STL.64 [R1+0x178], R34 ;  /* 0x0001782201007387 */ /* 0x0009e20000100a00 */
        /* <DEDUP_REMOVED lines=60> */
[----:B-1----:R-:W-:-:S02]  /*a6190*/  IMAD.MOV.U32 R44, RZ, RZ, R32 ;  /* 0x000000ffff2c7224 */ /* 0x002fc400078e0020 */
[----:B--2---:R-:W-:-:S03]  /*a61a0*/  IMAD.MOV.U32 R46, RZ, RZ, R33 ;  /* 0x000000ffff2e7224 */ /* 0x004fc600078e0021 */
[----:B------:R-:W-:Y:S02]  /*a61b0*/  STL [R1+0x3d94], R44 ;  /* 0x003d942c01007387 */ /* 0x000fe40000100800 */
[----:B------:R-:W-:Y:S01]  /*a61c0*/  STL [R1+0x3d90], R46 ;  /* 0x003d902e01007387 */ /* 0x000fe20000100800 */
[C---:B----4-:R-:W-:Y:S11]  /*a61d0*/  HMMA.1688.F32.TF32 R32, R52.reuse, R210, R100 ;  /* 0x000000d23420723c */ /* 0x050ff60000081064 */
[----:B------:R-:W-:Y:S11]  /*a61e0*/  @!UPT UIADD3 URZ, URZ, URZ, URZ ;  /* 0x0000003f3f3ff290 */ /* 0x000ff6000fffe03f */
[----:B------:R-:W-:Y:S01]  /*a61f0*/  @!UPT UIADD3 URZ, URZ, URZ, URZ ;  /* 0x0000003f3f3ff290 */ /* 0x000fe2000fffe03f */
[----:B------:R3:W-:Y:S01]  /*a6200*/  STL.64 [R1+0x160], R32 ;  /* 0x0001602001007387 */ /* 0x0007e20000100a00 */
[----:B------:R-:W-:Y:S02]  /*a6210*/  IMAD.MOV.U32 R45, RZ, RZ, R34 ;  /* 0x000000ffff2d7224 */ /* 0x000fe400078e0022 */
[----:B------:R-:W-:Y:S02]  /*a6220*/  IMAD.MOV.U32 R47, RZ, RZ, R35 ;  /* 0x000000ffff2f7224 */ /* 0x000fe400078e0023 */
[C---:B---3--:R-:W-:Y:S03]  /*a6230*/  HMMA.1688.F32.TF32 R32, R52.reuse, R206, R96 ;  /* 0x000000ce3420723c */ /* 0x048fe60000081060 */
[----:B------:R-:W-:Y:S01]  /*a6240*/  STL [R1+0x3d9c], R47 ;  /* 0x003d9c2f01007387 */ /* 0x000fe20000100800 */
[----:B------:R-:W-:Y:S11]  /*a6250*/  STL [R1+0x3d98], R45 ;  /* 0x003d982d01007387 */ /* 0x000ff60000100800 */
[----:B------:R-:W-:Y:S08]  /*a6260*/  @!UPT UIADD3 URZ, URZ, URZ, URZ ;  /* 0x0000003f3f3ff290 */ /* 0x000ff0000fffe03f */
[----:B------:R1:W-:Y:S01]  /*a6270*/  STL.64 [R1+0x150], R32 ;  /* 0x0001502001007387 */ /* 0x0003e20000100a00 */
[----:B------:R-:W-:Y:S01]  /*a6280*/  MOV R44, R34 ;  /* 0x00000022002c7202 */ /* 0x000fe20000000f00 */
[----:B------:R-:W-:Y:S02]  /*a6290*/  IMAD.MOV.U32 R46, RZ, RZ, R35 ;  /* 0x000000ffff2e7224 */ /* 0x000fe400078e0023 */
[C---:B-1----:R-:W-:Y:S08]  /*a62a0*/  HMMA.1688.F32.TF32 R32, R52.reuse, R198, R88 ;  /* 0x000000c63420723c */ /* 0x042ff00000081058 */
[C---:B------:R-:W-:Y:S01]  /*a62b0*/  HMMA.1688.F32.TF32 R36, R52.reuse, R202, R92 ;  /* 0x000000ca3424723c */ /* 0x040fe2000008105c */
[----:B------:R1:W-:Y:S01]  /*a62c0*/  STL [R1+0x3da4], R44 ;  /* 0x003da42c01007387 */ /* 0x0003e20000100800 */
[----:B------:R2:W-:Y:S06]  /*a62d0*/  STL [R1+0x3da0], R46 ;  /* 0x003da02e01007387 */ /* 0x0005ec0000100800 */
[----:B------:R-:W-:Y:S08]  /*a62e0*/  HMMA.1688.F32.TF32 R48, R52, R190, R80 ;  /* 0x000000be3430723c */ /* 0x000ff00000081050 */
[----:B-1----:R-:W-:-:S02]  /*a62f0*/  IMAD.MOV.U32 R44, RZ, RZ, R32 ;  /* 0x000000ffff2c7224 */ /* 0x002fc400078e0020 */
[----:B--2---:R-:W-:Y:S02]  /*a6300*/  IMAD.MOV.U32 R46, RZ, RZ, R33 ;  /* 0x000000ffff2e7224 */ /* 0x004fe400078e0021 */
[----:B------:R-:W-:Y:S02]  /*a6310*/  IMAD.MOV.U32 R47, RZ, RZ, R34 ;  /* 0x000000ffff2f7224 */ /* 0x000fe400078e0022 */
[----:B------:R-:W-:Y:S02]  /*a6320*/  IMAD.MOV.U32 R45, RZ, RZ, R35 ;  /* 0x000000ffff2d7224 */ /* 0x000fe400078e0023 */
[C---:B------:R-:W-:Y:S01]  /*a6330*/  HMMA.1688.F32.TF32 R32, R52.reuse, R194, R84 ;  /* 0x000000c23420723c */ /* 0x040fe20000081054 */
[----:B------:R-:W-:Y:S01]  /*a6340*/  STL.64 [R1+0x140], R36 ;  /* 0x0001402401007387 */ /* 0x000fe20000100a00 */
[----:B------:R1:W-:Y:S02]  /*a6350*/  STL.64 [R1+0x148], R38 ;  /* 0x0001482601007387 */ /* 0x0003e40000100a00 */
[----:B------:R-:W-:Y:S04]  /*a6360*/  STL.64 [R1+0x3e60], R46 ;  /* 0x003e602e01007387 */ /* 0x000fe80000100a00 */
[C---:B------:R-:W-:Y:S01]  /*a6370*/  HMMA.1688.F32.TF32 R40, R52.reuse, R186, R76 ;  /* 0x000000ba3428723c */ /* 0x040fe2000008104c */
[----:B------:R-:W-:Y:S01]  /*a6380*/  STL.64 [R1+0x3e58], R44 ;  /* 0x003e582c01007387 */ /* 0x000fe20000100a00 */
[----:B------:R-:W-:Y:S06]  /*a6390*/  STL [R1+0x3c9c], R48 ;  /* 0x003c9c3001007387 */ /* 0x000fec0000100800 */
[C---:B-1----:R-:W-:Y:S07]  /*a63a0*/  HMMA.1688.F32.TF32 R36, R52.reuse, R30, R72 ;  /* 0x0000001e3424723c */ /* 0x042fee0000081048 */
[----:B------:R-:W-:Y:S01]  /*a63b0*/  STL.64 [R1+0x120], R32 ;  /* 0x0001202001007387 */ /* 0x000fe20000100a00 */
[----:B------:R1:W-:Y:S02]  /*a63c0*/  STL.64 [R1+0x128], R34 ;  /* 0x0001282201007387 */ /* 0x0003e40000100a00 */
[C---:B-1----:R-:W-:Y:S01]  /*a63d0*/  HMMA.1688.F32.TF32 R32, R52.reuse, R6, R64 ;  /* 0x000000063420723c */ /* 0x042fe20000081040 */
[----:B------:R-:W-:Y:S01]  /*a63e0*/  STL [R1+0x3c98], R49 ;  /* 0x003c983101007387 */ /* 0x000fe20000100800 */
[----:B------:R-:W-:Y:S02]  /*a63f0*/  STL [R1+0x3c94], R50 ;  /* 0x003c943201007387 */ /* 0x000fe40000100800 */
[----:B------:R-:W-:Y:S02]  /*a6400*/  STL [R1+0x3c90], R51 ;  /* 0x003c903301007387 */ /* 0x000fe40000100800 */
[----:B------:R-:W-:Y:S01]  /*a6410*/  STL.64 [R1+0x350], R40 ;  /* 0x0003502801007387 */ /* 0x000fe20000100a00 */
[----:B------:R1:W-:Y:S06]  /*a6420*/  STL.64 [R1+0x358], R42 ;  /* 0x0003582a01007387 */ /* 0x0003ec0000100a00 */
        /* <DEDUP_REMOVED lines=15> */
[C---:B-1----:R-:W-:Y:S07]  /*a6520*/  HMMA.1688.F32.TF32 R32, R68.reuse, R174, R248 ;  /* 0x000000ae4420723c */ /* 0x042fee00000810f8 */
[----:B------:R-:W-:Y:S01]  /*a6530*/  STL.64 [R1+0x270], R40 ;  /* 0x0002702801007387 */ /* 0x000fe20000100a00 */
[----:B------:R-:W-:Y:S02]  /*a6540*/  STL.64 [R1+0x278], R42 ;  /* 0x0002782a01007387 */ /* 0x000fe40000100a00 */
[----:B------:R-:W2:Y:S05]  /*a6550*/  LDL.LU R248, [R1+0xda0] ;  /* 0x000da00001f87983 */ /* 0x000eaa0000300800 */
[----:B------:R-:W-:Y:S01]  /*a6560*/  STL.64 [R1+0x260], R36 ;  /* 0x0002602401007387 */ /* 0x000fe20000100a00 */
[----:B------:R-:W-:Y:S07]  /*a6570*/  STL.64 [R1+0x268], R38 ;  /* 0x0002682601007387 */ /* 0x000fee0000100a00 */
[----:B------:R-:W-:Y:S01]  /*a6580*/  STL.64 [R1+0x250], R32 ;  /* 0x0002502001007387 */ /* 0x000fe20000100a00 */
[----:B------:R1:W-:Y:S02]  /*a6590*/  STL.64 [R1+0x258], R34 ;  /* 0x0002582201007387 */ /* 0x0003e40000100a00 */
[----:B------:R-:W2:Y:S02]  /*a65a0*/  LDL.LU R249, [R1+0xda4] ;  /* 0x000da40001f97983 */ /* 0x000ea40000300800 */
[----:B------:R-:W2:Y:S01]  /*a65b0*/  LDL.LU R250, [R1+0xda8] ;  /* 0x000da80001fa7983 */ /* 0x000ea20000300800 */
[----:B------:R-:W2:Y:S01]  /*a65c0*/  LDL.LU R251, [R1+0xdac] ;  /* 0x000dac0001fb7983 */ /* 0x000ea20000300800 */
        /* <DEDUP_REMOVED lines=48> */
[C---:B-1----:R-:W-:Y:S08]  /*a68d0*/  HMMA.1688.F32.TF32 R32, R68.reuse, R178, R92 ;  /* 0x000000b24420723c */ /* 0x042ff0000008105c */
[C---:B--2---:R-:W-:Y:S08]  /*a68e0*/  HMMA.1688.F32.TF32 R36, R68.reuse, R206, R84 ;  /* 0x000000ce4424723c */ /* 0x044ff00000081054 */
[C---:B------:R-:W-:Y:S08]  /*a68f0*/  HMMA.1688.F32.TF32 R40, R68.reuse, R210, R88 ;  /* 0x000000d24428723c */ /* 0x040ff00000081058 */
[----:B---3--:R-:W-:Y:S01]  /*a6900*/  HMMA.1688.F32.TF32 R52, R68, R198, R76 ;  /* 0x000000c64434723c */ /* 0x008fe2000008104c */
[----:B------:R-:W-:Y:S01]  /*a6910*/  MOV R48, R32 ;  /* 0x0000002000307202 */ /* 0x000fe20000000f00 */
[----:B------:R-:W-:-:S02]  /*a6920*/  IMAD.MOV.U32 R49, RZ, RZ, R33 ;  /* 0x000000ffff317224 */ /* 0x000fc400078e0021 */
[----:B------:R-:W-:Y:S02]  /*a6930*/  IMAD.MOV.U32 R50, RZ, RZ, R34 ;  /* 0x000000ffff327224 */ /* 0x000fe400078e0022 */
[----:B------:R-:W-:Y:S02]  /*a6940*/  IMAD.MOV.U32 R51, RZ, RZ, R35 ;  /* 0x000000ffff337224 */ /* 0x000fe400078e0023 */
[C---:B------:R-:W-:Y:S08]  /*a6950*/  HMMA.1688.F32.TF32 R32, R68.reuse, R202, R80 ;  /* 0x000000ca4420723c */ /* 0x040ff00000081050 */
[C---:B----4-:R-:W-:Y:S08]  /*a6960*/  HMMA.1688.F32.TF32 R56, R68.reuse, R194, R56 ;  /* 0x000000c24438723c */ /* 0x050ff00000081038 */
[C---:B------:R-:W-:Y:S01]  /*a6970*/  HMMA.1688.F32.TF32 R60, R68.reuse, R190, R60 ;  /* 0x000000be443c723c */ /* 0x040fe2000008103c */
[----:B------:R-:W-:Y:S01]  /*a6980*/  STL.64 [R1+0x3ca8], R50 ;  /* 0x003ca83201007387 */ /* 0x000fe20000100a00 */
[----:B------:R-:W-:Y:S06]  /*a6990*/  STL.64 [R1+0x3ca0], R48 ;  /* 0x003ca03001007387 */ /* 0x000fec0000100a00 */
[C---:B------:R-:W-:Y:S01]  /*a69a0*/  HMMA.1688.F32.TF32 R64, R68.reuse, R186, R64 ;  /* 0x000000ba4440723c */ /* 0x040fe20000081040 */
[----:B------:R-:W-:Y:S01]  /*a69b0*/  STL.64 [R1+0x230], R40 ;  /* 0x0002302801007387 */ /* 0x000fe20000100a00 */
[----:B------:R1:W-:Y:S01]  /*a69c0*/  STL.64 [R1+0x238], R42 ;  /* 0x0002382a01007387 */ /* 0x0003e20000100a00 */
[----:B------:R-:W-:Y:S02]  /*a69d0*/  STL.64 [R1+0x220], R36 ;  /* 0x0002202401007387 */ /* 0x000fe40000100a00 */
[----:B------:R2:W-:Y:S02]  /*a69e0*/  STL.64 [R1+0x228], R38 ;  /* 0x0002282601007387 */ /* 0x0005e40000100a00 */
[----:B------:R-:W-:Y:S01]  /*a69f0*/  STL.64 [R1+0x3c10], R54 ;  /* 0x003c103601007387 */ /* 0x000fe20000100a00 */
[C---:B-1----:R-:W-:Y:S08]  /*a6a00*/  HMMA.1688.F32.TF32 R40, R68.reuse, R30, R72 ;  /* 0x0000001e4428723c */ /* 0x042ff00000081048 */
[C---:B--2---:R-:W-:Y:S01]  /*a6a10*/  HMMA.1688.F32.TF32 R36, R68.reuse, R6, R232 ;  /* 0x000000064424723c */ /* 0x044fe200000810e8 */
[----:B------:R-:W-:Y:S01]  /*a6a20*/  STL.64 [R1+0x210], R32 ;  /* 0x0002102001007387 */ /* 0x000fe20000100a00 */
[----:B------:R1:W-:Y:S02]  /*a6a30*/  STL.64 [R1+0x218], R34 ;  /* 0x0002182201007387 */ /* 0x0003e40000100a00 */
[----:B------:R-:W-:Y:S02]  /*a6a40*/  STL.64 [R1+0x3c08], R52 ;  /* 0x003c083401007387 */ /* 0x000fe40000100a00 */
[----:B------:R-:W-:Y:S02]  /*a6a50*/  STL.64 [R1+0x3c20], R58 ;  /* 0x003c203a01007387 */ /* 0x000fe40000100a00 */
[C---:B-1----:R-:W-:Y:S01]  /*a6a60*/  HMMA.1688.F32.TF32 R32, R68.reuse, R10, R236 ;  /* 0x0000000a4420723c */ /* 0x042fe200000810ec */
[----:B------:R-:W-:Y:S01]  /*a6a70*/  STL.64 [R1+0x3c18], R56 ;  /* 0x003c183801007387 */ /* 0x000fe20000100a00 */
[----:B------:R1:W-:Y:S02]  /*a6a80*/  STL [R1+0x3c3c], R60 ;  /* 0x003c3c3c01007387 */ /* 0x0003e40000100800 */
        /* <DEDUP_REMOVED lines=9> */
[----:B------:R-:W-:Y:S01]  /*a6b20*/  STL.64 [R1+0x3e0], R36 ;  /* 0x0003e02401007387 */ /* 0x000fe20000100a00 */
[----:B------:R2:W-:Y:S04]  /*a6b30*/  STL.64 [R1+0x3e8], R38 ;  /* 0x0003e82601007387 */ /* 0x0005e80000100a00 */
[----:B------:R3:W-:Y:S01]  /*a6b40*/  STL.64 [R1+0x3d0], R32 ;  /* 0x0003d02001007387 */ /* 0x0007e20000100a00 */
[----:B-1----:R-:W-:Y:S01]  /*a6b50*/  IMAD.MOV.U32 R60, RZ, RZ, R34 ;  /* 0x000000ffff3c7224 */ /* 0x002fe200078e0022 */
[C---:B--2---:R-:W-:Y:S01]  /*a6b60*/  HMMA.1688.F32.TF32 R36, R68.reuse, R14, R244 ;  /* 0x0000000e4424723c */ /* 0x044fe200000810f4 */
[----:B------:R-:W-:Y:S01]  /*a6b70*/  IMAD.MOV.U32 R61, RZ, RZ, R35 ;  /* 0x000000ffff3d7224 */ /* 0x000fe200078e0023 */
[----:B------:R-:W2:Y:S06]  /*a6b80*/  LDL.LU R236, [R1+0xb90] ;  /* 0x000b900001ec7983 */ /* 0x000eac0000300800 */
[----:B---3--:R-:W-:Y:S01]  /*a6b90*/  HMMA.1688.F32.TF32 R32, R68, R18, R248 ;  /* 0x000000124420723c */ /* 0x008fe200000810f8 */
[----:B------:R-:W-:Y:S01]  /*a6ba0*/  MOV R238, R208 ;  /* 0x000000d000ee7202 */ /* 0x000fe20000000f00 */
[----:B------:R-:W-:Y:S11]  /*a6bb0*/  IMAD.MOV.U32 R239, RZ, RZ, R209 ;  /* 0x000000ffffef7224 */ /* 0x000ff600078e00d1 */
[----:B------:R-:W-:Y:S02]  /*a6bc0*/  @!UPT UIADD3 URZ, URZ, URZ, URZ ;  /* 0x0000003f3f3ff290 */ /* 0x000fe4000fffe03f */
[----:B------:R-:W-:Y:S01]  /*a6bd0*/  STL.64 [R1+0x3c0], R36 ;  /* 0x0003c02401007387 */ /* 0x000fe20000100a00 */
[----:B------:R-:W-:Y:S07]  /*a6be0*/  STL.64 [R1+0x3c8], R38 ;  /* 0x0003c82601007387 */ /* 0x000fee0000100a00 */
[----:B------:R-:W-:Y:S01]  /*a6bf0*/  STL.64 [R1+0x3b0], R32 ;  /* 0x0003b02001007387 */ /* 0x000fe20000100a00 */
[----:B------:R1:W-:Y:S02]  /*a6c00*/  STL.64 [R1+0x3b8], R34 ;  /* 0x0003b82201007387 */ /* 0x0003e40000100a00 */
[----:B------:R-:W2:Y:S02]  /*a6c10*/  LDL.LU R237, [R1+0xb94] ;  /* 0x000b940001ed7983 */ /* 0x000ea40000300800 */
[----:B------:R-:W3:Y:S01]  /*a6c20*/  LDL.LU R208, [R1+0x3ed4] ;  /* 0x003ed40001d07983 */ /* 0x000ee20000300800 */
        /* <DEDUP_REMOVED lines=27> */
[----:B------:R-:W-:-:S02]  /*a6de0*/  IMAD.MOV.U32 R250, RZ, RZ, R173 ;  /* 0x000000fffffa7224 */ /* 0x000fc400078e00ad */
[----:B------:R-:W-:Y:S01]  /*a6df0*/  IMAD.MOV.U32 R251, RZ, RZ, R172 ;  /* 0x000000fffffb7224 */ /* 0x000fe200078e00ac */
[----:B------:R-:W-:Y:S01]  /*a6e00*/  MOV R248, R177 ;  /* 0x000000b100f87202 */ /* 0x000fe20000000f00 */
        /* <DEDUP_REMOVED lines=8> */
[----:B------:R-:W-:Y:S01]  /*a6e90*/  IMAD.MOV.U32 R247, RZ, RZ, R192 ;  /* 0x000000fffff77224 */ /* 0x000fe200078e00c0 */
[----:B------:R-:W-:Y:S08]  /*a6ea0*/  HMMA.1688.F32.TF32 R196, R128, R198, R232 ;  /* 0x000000c680c4723c */ /* 0x000ff000000810e8 */
[----:B-1----:R-:W-:Y:S08]  /*a6eb0*/  HMMA.1688.F32.TF32 R32, R68, R22, R96 ;  /* 0x000000164420723c */ /* 0x002ff00000081060 */
[----:B--2---:R-:W-:Y:S01]  /*a6ec0*/  HMMA.1688.F32.TF32 R172, R128, R174, R88 ;  /* 0x000000ae80ac723c */ /* 0x004fe20000081058 */
[----:B----4-:R-:W-:-:S02]  /*a6ed0*/  IMAD.MOV.U32 R74, RZ, RZ, R209 ;  /* 0x000000ffff4a7224 */ /* 0x010fc400078e00d1 */
[----:B---3--:R-:W-:-:S05]  /*a6ee0*/  IMAD.MOV.U32 R75, RZ, RZ, R208 ;  /* 0x000000ffff4b7224 */ /* 0x008fca00078e00d0 */
[C---:B------:R-:W-:Y:S08]  /*a6ef0*/  HMMA.1688.F32.TF32 R204, R128.reuse, R206, R76 ;  /* 0x000000ce80cc723c */ /* 0x040ff0000008104c */
[C---:B------:R-:W-:Y:S08]  /*a6f00*/  HMMA.1688.F32.TF32 R176, R128.reuse, R178, R84 ;  /* 0x000000b280b0723c */ /* 0x040ff00000081054 */
[C---:B------:R-:W-:Y:S08]  /*a6f10*/  HMMA.1688.F32.TF32 R208, R128.reuse, R210, R80 ;  /* 0x000000d280d0723c */ /* 0x040ff00000081050 */
[----:B------:R-:W-:Y:S01]  /*a6f20*/  HMMA.1688.F32.TF32 R200, R128, R202, R72 ;  /* 0x000000ca80c8723c */ /* 0x000fe20000081048 */
[----:B------:R-:W-:-:S02]  /*a6f30*/  IMAD.MOV.U32 R64, RZ, RZ, R32 ;  /* 0x000000ffff407224 */ /* 0x000fc400078e0020 */
[----:B------:R-:W-:Y:S01]  /*a6f40*/  IMAD.MOV.U32 R65, RZ, RZ, R33 ;  /* 0x000000ffff417224 */ /* 0x000fe200078e0021 */
[----:B------:R-:W-:Y:S01]  /*a6f50*/  MOV R66, R34 ;  /* 0x0000002200427202 */ /* 0x000fe20000000f00 */
[----:B------:R-:W-:-:S03]  /*a6f60*/  IMAD.MOV.U32 R67, RZ, RZ, R35 ;  /* 0x000000ffff437224 */ /* 0x000fc600078e0023 */
[----:B------:R-:W-:Y:S08]  /*a6f70*/  HMMA.1688.F32.TF32 R32, R68, R26, R92 ;  /* 0x0000001a4420723c */ /* 0x000ff0000008105c */
[C---:B------:R-:W-:Y:S08]  /*a6f80*/  HMMA.1688.F32.TF32 R192, R128.reuse, R194, R236 ;  /* 0x000000c280c0723c */ /* 0x040ff000000810ec */
[C---:B------:R-:W-:Y:S01]  /*a6f90*/  HMMA.1688.F32.TF32 R76, R128.reuse, R190, R244 ;  /* 0x000000be804c723c */ /* 0x040fe200000810f4 */
[----:B------:R-:W-:Y:S01]  /*a6fa0*/  STL.64 [R1+0x3c30], R66 ;  /* 0x003c304201007387 */ /* 0x000fe20000100a00 */
[----:B------:R-:W-:Y:S03]  /*a6fb0*/  STL.64 [R1+0x3c28], R64 ;  /* 0x003c284001007387 */ /* 0x000fe60000100a00 */
[----:B------:R-:W-:Y:S03]  /*a6fc0*/  STL.64 [R1+0x3bc8], R174 ;  /* 0x003bc8ae01007387 */ /* 0x000fe60000100a00 */
        /* <DEDUP_REMOVED lines=12> */
[----:B------:R-:W-:Y:S01]  /*a7090*/  STL [R1+0x3bbc], R199 ;  /* 0x003bbcc701007387 */ /* 0x000fe20000100800 */
[----:B------:R-:W-:Y:S01]  /*a70a0*/  STL [R1+0x3bb8], R195 ;  /* 0x003bb8c301007387 */ /* 0x000fe20000100800 */
[----:B------:R-:W-:Y:S02]  /*a70b0*/  STL.64 [R1+0x3c68], R78 ;  /* 0x003c684e01007387 */ /* 0x000fe40000100a00 */
[----:B------:R-:W-:Y:S02]  /*a70c0*/  STL.64 [R1+0x3c60], R76 ;  /* 0x003c604c01007387 */ /* 0x000fe40000100a00 */
[----:B------:R-:W2:Y:S02]  /*a70d0*/  LDL.LU R248, [R1+0xb60] ;  /* 0x000b600001f87983 */ /* 0x000ea40000300800 */
[----:B------:R-:W-:-:S02]  /*a70e0*/  IMAD.MOV.U32 R249, RZ, RZ, R0 ;  /* 0x000000fffff97224 */ /* 0x000fc400078e0000 */
[----:B------:R-:W3:Y:S01]  /*a70f0*/  LDL.LU R0, [R1+0x3ecc] ;  /* 0x003ecc0001007983 */ /* 0x000ee20000300800 */
[----:B------:R-:W2:Y:S02]  /*a7100*/  LDL.LU R250, [R1+0xb68] ;  /* 0x000b680001fa7983 */ /* 0x000ea40000300800 */
[----:B------:R-:W2:Y:S02]  /*a7110*/  LDL.LU R251, [R1+0xb6c] ;  /* 0x000b6c0001fb7983 */ /* 0x000ea40000300800 */
[----:B------:R-:W-:Y:S01]  /*a7120*/  STL.64 [R1+0x3c78], R86 ;  /* 0x003c785601007387 */ /* 0x000fe20000100a00 */
[----:B------:R-:W-:Y:S04]  /*a7130*/  STL.64 [R1+0x3c70], R84 ;  /* 0x003c705401007387 */ /* 0x000fe80000100a00 */
[----:B---3--:R-:W1:Y:S04]  /*a7140*/  LDSM.16.M88.4 R208, [R0+0x100] ;  /* 0x0001000000d0783b */ /* 0x008e680000000200 */
[----:B------:R-:W3:Y:S04]  /*a7150*/  LDSM.16.M88.4 R32, [R0+0x4100] ;  /* 0x004100000020783b */ /* 0x000ee80000000200 */
[----:B------:R-:W4:Y:S04]  /*a7160*/  LDSM.16.M88.4 R56, [R0+0xc100] ;  /* 0x00c100000038783b */ /* 0x000f280000000200 */
[----:B------:R-:W2:Y:S04]  /*a7170*/  LDSM.16.M88.4 R36, [R0+0x8100] ;  /* 0x008100000024783b */ /* 0x000ea80000000200 */
[----:B------:R-:W-:Y:S04]  /*a7180*/  LDSM.16.M88.4 R132, [R0+0x1c100] ;  /* 0x01c100000084783b */ /* 0x000fe80000000200 */
        /* <DEDUP_REMOVED lines=8> */
[----:B------:R-:W-:Y:S01]  /*a7210*/  LDSM.16.M88.4 R164, [R0+0x3c100] ;  /* 0x03c1000000a4783b */ /* 0x000fe20000000200 */
[----:B-1----:R-:W-:-:S02]  /*a7220*/  IMAD.MOV.U32 R62, RZ, RZ, R210 ;  /* 0x000000ffff3e7224 */ /* 0x002fc400078e00d2 */
[----:B------:R-:W-:-:S05]  /*a7230*/  IMAD.MOV.U32 R63, RZ, RZ, R211 ;  /* 0x000000ffff3f7224 */ /* 0x000fca00078e00d3 */
[----:B------:R-:W-:Y:S01]  /*a7240*/  STL.64 [R1+0x3c88], R62 ;  /* 0x003c883e01007387 */ /* 0x000fe20000100a00 */
[----:B------:R-:W-:Y:S02]  /*a7250*/  STL.64 [R1+0x3c80], R60 ;  /* 0x003c803c01007387 */ /* 0x000fe40000100a00 */
[----:B------:R1:W-:Y:S02]  /*a7260*/  STL.64 [R1+0x208], R210 ;  /* 0x000208d201007387 */ /* 0x0003e40000100a00 */
[----:B---3--:R-:W-:Y:S01]  /*a7270*/  STL.64 [R1+0x1f0], R32 ;  /* 0x0001f02001007387 */ /* 0x008fe20000100a00 */
[----:B------:R-:W-:Y:S02]  /*a7280*/  STL.64 [R1+0x1f8], R34 ;  /* 0x0001f82201007387 */ /* 0x000fe40000100a00 */
[----:B------:R-:W3:Y:S02]  /*a7290*/  LDSM.16.M88.4 R32, [R0+0x10100] ;  /* 0x010100000020783b */ /* 0x000ee40000000200 */
[----:B------:R-:W3:Y:S02]  /*a72a0*/  LDSM.16.M88.4 R60, [R0+0x14100] ;  /* 0x01410000003c783b */ /* 0x000ee40000000200 */
[----:B----4-:R-:W-:-:S02]  /*a72b0*/  IMAD.MOV.U32 R195, RZ, RZ, R59 ;  /* 0x000000ffffc37224 */ /* 0x010fc400078e003b */
[----:B------:R-:W-:Y:S02]  /*a72c0*/  IMAD.MOV.U32 R199, RZ, RZ, R58 ;  /* 0x000000ffffc77224 */ /* 0x000fe400078e003a */
[----:B--2---:R2:W-:Y:S01]  /*a72d0*/  STL.64 [R1+0x1e8], R38 ;  /* 0x0001e82601007387 */ /* 0x0045e20000100a00 */
[----:B-1----:R-:W-:Y:S02]  /*a72e0*/  MOV R210, R39 ;  /* 0x0000002700d27202 */ /* 0x002fe40000000f00 */
[----:B--2---:R-:W2:Y:S01]  /*a72f0*/  LDL R39, [R1+0xb30] ;  /* 0x000b300001277983 */ /* 0x004ea20000100800 */
[----:B------:R-:W-:Y:S02]  /*a7300*/  STL.64 [R1+0x3cc8], R194 ;  /* 0x003cc8c201007387 */ /* 0x000fe40000100a00 */
[----:B------:R-:W-:Y:S02]  /*a7310*/  STL.64 [R1+0x3cc0], R192 ;  /* 0x003cc0c001007387 */ /* 0x000fe40000100a00 */
[----:B------:R-:W-:Y:S01]  /*a7320*/  STL.64 [R1+0x3cb8], R198 ;  /* 0x003cb8c601007387 */ /* 0x000fe20000100a00 */
[----:B------:R-:W-:Y:S01]  /*a7330*/  STL.64 [R1+0x3cb0], R196 ;  /* 0x003cb0c401007387 */ /* 0x000fe20000100a00 */
[----:B------:R-:W-:Y:S01]  /*a7340*/  STL.64 [R1+0x1d8], R58 ;  /* 0x0001d83a01007387 */ /* 0x000fe20000100a00 */
[C---:B------:R-:W-:Y:S02]  /*a7350*/  HMMA.1688.F32.TF32 R92, R128.reuse, R30, R248 ;  /* 0x0000001e805c723c */ /* 0x040fe400000810f8 */
[----:B---3--:R-:W-:Y:S01]  /*a7360*/  STL.64 [R1+0x1c0], R32 ;  /* 0x0001c02001007387 */ /* 0x008fe20000100a00 */
[----:B------:R-:W-:Y:S02]  /*a7370*/  STL.64 [R1+0x1c8], R34 ;  /* 0x0001c82201007387 */ /* 0x000fe40000100a00 */
[----:B------:R-:W-:Y:S02]  /*a7380*/  STL [R1+0x3b5c], R134 ;  /* 0x003b5c8601007387 */ /* 0x000fe40000100800 */
[----:B------:R-:W-:Y:S01]  /*a7390*/  STL.64 [R1+0x1b8], R62 ;  /* 0x0001b83e01007387 */ /* 0x000fe20000100a00 */
[----:B------:R-:W-:Y:S01]  /*a73a0*/  STL.64 [R1+0x1a8], R78 ;  /* 0x0001a84e01007387 */ /* 0x000fe20000100a00 */
[----:B------:R-:W-:Y:S02]  /*a73b0*/  STL [R1+0x3b58], R135 ;  /* 0x003b588701007387 */ /* 0x000fe40000100800 */
[----:B------:R-:W-:Y:S02]  /*a73c0*/  STL [R1+0x3b64], R138 ;  /* 0x003b648a01007387 */ /* 0x000fe40000100800 */
[----:B------:R-:W-:Y:S01]  /*a73d0*/  STL [R1+0x3b60], R139 ;  /* 0x003b608b01007387 */ /* 0x000fe20000100800 */
        /* <DEDUP_REMOVED lines=12> */
[----:B------:R-:W-:Y:S01]  /*a74a0*/  STL.64 [R1+0x3cd8], R94 ;  /* 0x003cd85e01007387 */ /* 0x000fe20000100a00 */
[----:B------:R-:W-:Y:S02]  /*a74b0*/  STL.64 [R1+0x3cd0], R92 ;  /* 0x003cd05c01007387 */ /* 0x000fe40000100a00 */
        /* <DEDUP_REMOVED lines=14> */
[----:B------:R-:W-:Y:S04]  /*a75a0*/  STL [R1+0x3a74], R0 ;  /* 0x003a740001007387 */ /* 0x000fe80000100800 */
[----:B--2---:R-:W-:Y:S04]  /*a75b0*/  LDS R120, [R39+0x94000] ;  /* 0x0940000027787984 */ /* 0x004fe80000000800 */
[----:B------:R-:W1:Y:S01]  /*a75c0*/  LDS R122, [R39+0x95000] ;  /* 0x09500000277a7984 */ /* 0x000e620000000800 */
[C---:B----4-:R-:W-:Y:S08]  /*a75d0*/  HMMA.1688.F32.TF32 R100, R128.reuse, R6, R236 ;  /* 0x000000068064723c */ /* 0x050ff000000810ec */
[C---:B---3--:R-:W-:Y:S11]  /*a75e0*/  HMMA.1688.F32.TF32 R108, R128.reuse, R10, R244 ;  /* 0x0000000a806c723c */ /* 0x048ff600000810f4 */
[----:B------:R-:W-:Y:S04]  /*a75f0*/  @!UPT UIADD3 URZ, URZ, URZ, URZ ;  /* 0x0000003f3f3ff290 */ /* 0x000fe8000fffe03f */
[----:B------:R-:W-:Y:S01]  /*a7600*/  STL.64 [R1+0x3ce8], R102 ;  /* 0x003ce86601007387 */ /* 0x000fe20000100a00 */
[----:B------:R-:W-:Y:S07]  /*a7610*/  STL.64 [R1+0x3ce0], R100 ;  /* 0x003ce06401007387 */ /* 0x000fee0000100a00 */
[----:B------:R-:W-:Y:S02]  /*a7620*/  STL.64 [R1+0x3d08], R110 ;  /* 0x003d086e01007387 */ /* 0x000fe40000100a00 */
[----:B------:R-:W-:Y:S01]  /*a7630*/  STL.64 [R1+0x3d00], R108 ;  /* 0x003d006c01007387 */ /* 0x000fe20000100a00 */
        /* <DEDUP_REMOVED lines=13> */
[C---:B------:R-:W-:Y:S01]  /*a7710*/  HMMA.1688.F32.TF32 R112, R128.reuse, R14, R248 ;  /* 0x0000000e8070723c */ /* 0x040fe200000810f8 */
        /* <DEDUP_REMOVED lines=23> */
[----:B------:R-:W-:Y:S02]  /*a7890*/  STL.64 [R1+0x3d18], R114 ;  /* 0x003d187201007387 */ /* 0x000fe40000100a00 */
[----:B------:R1:W-:Y:S02]  /*a78a0*/  STL.64 [R1+0x3d10], R112 ;  /* 0x003d107001007387 */ /* 0x0003e40000100a00 */
[----:B-1----:R-:W4:Y:S01]  /*a78b0*/  LDL.LU.64 R112, [R1+0x1c0] ;  /* 0x0001c00001707983 */ /* 0x002f220000300a00 */
[C---:B---3--:R-:W-:Y:S08]  /*a78c0*/  HMMA.1688.F32.TF32 R116, R128.reuse, R18, R104 ;  /* 0x000000128074723c */ /* 0x048ff00000081068 */
[C---:B----4-:R-:W-:Y:S08]  /*a78d0*/  HMMA.1688.F32.TF32 R124, R128.reuse, R22, R96 ;  /* 0x00000016807c723c */ /* 0x050ff00000081060 */
[----:B--2---:R-:W-:Y:S07]  /*a78e0*/  HMMA.1688.F32.TF32 R128, R128, R26, R88 ;  /* 0x0000001a8080723c */ /* 0x004fee0000081058 */
[----:B------:R-:W-:Y:S01]  /*a78f0*/  STL.64 [R1+0x3d28], R118 ;  /* 0x003d287601007387 */ /* 0x000fe20000100a00 */
[----:B------:R-:W-:Y:S07]  /*a7900*/  STL.64 [R1+0x3d20], R116 ;  /* 0x003d207401007387 */ /* 0x000fee0000100a00 */
[----:B------:R-:W-:Y:S01]  /*a7910*/  STL.64 [R1+0x3d38], R126 ;  /* 0x003d387e01007387 */ /* 0x000fe20000100a00 */
[----:B------:R-:W-:Y:S07]  /*a7920*/  STL.64 [R1+0x3d30], R124 ;  /* 0x003d307c01007387 */ /* 0x000fee0000100a00 */
[----:B------:R-:W-:Y:S01]  /*a7930*/  STL.64 [R1+0x3d48], R130 ;  /* 0x003d488201007387 */ /* 0x000fe20000100a00 */
[----:B------:R1:W-:Y:S03]  /*a7940*/  STL.64 [R1+0x3d40], R128 ;  /* 0x003d408001007387 */ /* 0x0003e60000100a00 */
[----:B-1----:R-:W2:Y:S01]  /*a7950*/  LDL.LU.64 R128, [R1+0x1f0] ;  /* 0x0001f00001807983 */ /* 0x002ea20000300a00 */
[C---:B------:R-:W-:Y:S08]  /*a7960*/  HMMA.1688.F32.TF32 R232, R168.reuse, R208, R232 ;  /* 0x000000d0a8e8723c */ /* 0x040ff000000810e8 */
[C---:B------:R-:W-:Y:S08]  /*a7970*/  HMMA.1688.F32.TF32 R220, R168.reuse, R36, R72 ;  /* 0x00000024a8dc723c */ /* 0x040ff00000081048 */
[C---:B------:R-:W-:Y:S08]  /*a7980*/  HMMA.1688.F32.TF32 R216, R168.reuse, R56, R236 ;  /* 0x00000038a8d8723c */ /* 0x040ff000000810ec */
[C---:B------:R-:W-:Y:S01]  /*a7990*/  HMMA.1688.F32.TF32 R212, R168.reuse, R112, R244 ;  /* 0x00000070a8d4723c */ /* 0x040fe200000810f4 */
[----:B------:R-:W-:Y:S01]  /*a79a0*/  STL [R1+0x3bac], R232 ;  /* 0x003bace801007387 */ /* 0x000fe20000100800 */
[----:B------:R-:W-:Y:S02]  /*a79b0*/  STL [R1+0x3ba8], R233 ;  /* 0x003ba8e901007387 */ /* 0x000fe40000100800 */
[----:B------:R-:W-:Y:S02]  /*a79c0*/  STL [R1+0x3ba4], R234 ;  /* 0x003ba4ea01007387 */ /* 0x000fe40000100800 */
[----:B------:R-:W-:Y:S02]  /*a79d0*/  STL [R1+0x3ba0], R235 ;  /* 0x003ba0eb01007387 */ /* 0x000fe40000100800 */
[C---:B------:R-:W-:Y:S08]  /*a79e0*/  HMMA.1688.F32.TF32 R104, R168.reuse, R60, R248 ;  /* 0x0000003ca868723c */ /* 0x040ff000000810f8 */
[C---:B--2---:R-:W-:Y:S11]  /*a79f0*/  HMMA.1688.F32.TF32 R224, R168.reuse, R128, R80 ;  /* 0x00000080a8e0723c */ /* 0x044ff60000081050 */
[----:B------:R-:W-:Y:S11]  /*a7a00*/  @!UPT UIADD3 URZ, URZ, URZ, URZ ;  /* 0x0000003f3f3ff290 */ /* 0x000ff6000fffe03f */
[----:B------:R-:W-:Y:S01]  /*a7a10*/  @!UPT UIADD3 URZ, URZ, URZ, URZ ;  /* 0x0000003f3f3ff290 */ /* 0x000fe2000fffe03f */
[----:B------:R-:W-:Y:S01]  /*a7a20*/  STL [R1+0x3bb4], R226 ;  /* 0x003bb4e201007387 */ /* 0x000fe20000100800 */
[----:B------:R-:W-:Y:S02]  /*a7a30*/  STL [R1+0x3bb0], R227 ;  /* 0x003bb0e301007387 */ /* 0x000fe40000100800 */
[----:B------:R-:W-:Y:S02]  /*a7a40*/  STL.64 [R1+0x3d58], R222 ;  /* 0x003d58de01007387 */ /* 0x000fe40000100a00 */
[----:B------:R-:W-:Y:S01]  /*a7a50*/  STL.64 [R1+0x3d50], R220 ;  /* 0x003d50dc01007387 */ /* 0x000fe20000100a00 */
[----:B------:R-:W-:Y:S01]  /*a7a60*/  STL.64 [R1+0x3e70], R218 ;  /* 0x003e70da01007387 */ /* 0x000fe20000100a00 */
[----:B------:R-:W-:Y:S02]  /*a7a70*/  STL.64 [R1+0x3e68], R216 ;  /* 0x003e68d801007387 */ /* 0x000fe40000100a00 */
[----:B------:R-:W-:Y:S02]  /*a7a80*/  STL.64 [R1+0x3e80], R214 ;  /* 0x003e80d601007387 */ /* 0x000fe40000100a00 */
[----:B------:R-:W-:Y:S01]  /*a7a90*/  STL.64 [R1+0x3e78], R212 ;  /* 0x003e78d401007387 */ /* 0x000fe20000100a00 */
[----:B------:R-:W2:Y:S01]  /*a7aa0*/  LDL.LU R244, [R1+0x11f0] ;  /* 0x0011f00001f47983 */ /* 0x000ea20000300800 */
[----:B------:R-:W2:Y:S02]  /*a7ab0*/  LDL.LU R245, [R1+0x11f4] ;  /* 0x0011f40001f57983 */ /* 0x000ea40000300800 */
[----:B------:R-:W2:Y:S02]  /*a7ac0*/  LDL R246, [R1+0x11f8] ;  /* 0x0011f80001f67983 */ /* 0x000ea40000100800 */
[----:B------:R-:W2:Y:S01]  /*a7ad0*/  LDL R247, [R1+0x11fc] ;  /* 0x0011fc0001f77983 */ /* 0x000ea20000100800 */
[----:B------:R-:W3:Y:S01]  /*a7ae0*/  LDL.LU R32, [R1+0x1210] ;  /* 0x0012100001207983 */ /* 0x000ee20000300800 */
[----:B------:R-:W3:Y:S02]  /*a7af0*/  LDL.LU R33, [R1+0x1214] ;  /* 0x0012140001217983 */ /* 0x000ee40000300800 */
[----:B------:R-:W3:Y:S02]  /*a7b00*/  LDL R34, [R1+0x1218] ;  /* 0x0012180001227983 */ /* 0x000ee40000100800 */
[----:B------:R-:W3:Y:S01]  /*a7b10*/  LDL R35, [R1+0x121c] ;  /* 0x00121c0001237983 */ /* 0x000ee20000100800 */
        /* <DEDUP_REMOVED lines=10> */
[----:B------:R-:W2:Y:S02]  /*a7bc0*/  LDL R238, [R1+0x1238] ;  /* 0x0012380001ee7983 */ /* 0x000ea40000100800 */
[----:B------:R-:W2:Y:S01]  /*a7bd0*/  LDL R239, [R1+0x123c] ;  /* 0x00123c0001ef7983 */ /* 0x000ea20000100800 */
        /* <DEDUP_REMOVED lines=28> */
[----:B------:R-:W-:Y:S01]  /*a7da0*/  STL.64 [R1+0x3e90], R106 ;  /* 0x003e906a01007387 */ /* 0x000fe20000100a00 */
[----:B------:R-:W-:Y:S01]  /*a7db0*/  STL.64 [R1+0x3e88], R104 ;  /* 0x003e886801007387 */ /* 0x000fe20000100a00 */
[C---:B--2---:R-:W-:Y:S11]  /*a7dc0*/  HMMA.1688.F32.TF32 R96, R168.reuse, R76, R236 ;  /* 0x0000004ca860723c */ /* 0x044ff600000810ec */
[----:B------:R-:W-:Y:S11]  /*a7dd0*/  @!UPT UIADD3 URZ, URZ, URZ, URZ ;  /* 0x0000003f3f3ff290 */ /* 0x000ff6000fffe03f */
[----:B------:R-:W-:Y:S01]  /*a7de0*/  @!UPT UIADD3 URZ, URZ, URZ, URZ ;  /* 0x0000003f3f3ff290 */ /* 0x000fe2000fffe03f */
[----:B------:R-:W-:Y:S01]  /*a7df0*/  STL.64 [R1+0x3ea0], R98 ;  /* 0x003ea06201007387 */ /* 0x000fe20000100a00 */
[----:B------:R-:W-:Y:S02]  /*a7e00*/  STL.64 [R1+0x3e98], R96 ;  /* 0x003e986001007387 */ /* 0x000fe40000100a00 */
[----:B------:R-:W2:Y:S02]  /*a7e10*/  LDL.LU R236, [R1+0x11e0] ;  /* 0x0011e00001ec7983 */ /* 0x000ea40000300800 */
[----:B------:R-:W2:Y:S01]  /*a7e20*/  LDL.LU R237, [R1+0x11e4] ;  /* 0x0011e40001ed7983 */ /* 0x000ea20000300800 */
[C---:B------:R-:W-:Y:S08]  /*a7e30*/  HMMA.1688.F32.TF32 R88, R168.reuse, R132, R248 ;  /* 0x00000084a858723c */ /* 0x040ff000000810f8 */
[----:B---3--:R-:W-:Y:S08]  /*a7e40*/  HMMA.1688.F32.TF32 R80, R168, R136, R80 ;  /* 0x00000088a850723c */ /* 0x008ff00000081050 */
[----:B------:R-:W-:Y:S01]  /*a7e50*/  HMMA.1688.F32.TF32 R40, R120, R208, R40 ;  /* 0x000000d07828723c */ /* 0x000fe20000081028 */
[----:B------:R-:W-:-:S02]  /*a7e60*/  IMAD.MOV.U32 R238, RZ, RZ, R189 ;  /* 0x000000ffffee7224 */ /* 0x000fc400078e00bd */
[----:B------:R-:W-:-:S05]  /*a7e70*/  IMAD.MOV.U32 R239, RZ, RZ, R188 ;  /* 0x000000ffffef7224 */ /* 0x000fca00078e00bc */
[C---:B------:R-:W-:Y:S08]  /*a7e80*/  HMMA.1688.F32.TF32 R72, R168.reuse, R140, R72 ;  /* 0x0000008ca848723c */ /* 0x040ff00000081048 */
[----:B------:R-:W-:Y:S01]  /*a7e90*/  HMMA.1688.F32.TF32 R188, R168, R144, R52 ;  /* 0x00000090a8bc723c */ /* 0x000fe20000081034 */
[----:B------:R-:W-:Y:S01]  /*a7ea0*/  IMAD.MOV.U32 R248, RZ, RZ, R185 ;  /* 0x000000fffff87224 */ /* 0x000fe200078e00b9 */
[----:B------:R-:W-:Y:S01]  /*a7eb0*/  MOV R249, R184 ;  /* 0x000000b800f97202 */ /* 0x000fe20000000f00 */
[----:B------:R-:W-:-:S02]  /*a7ec0*/  IMAD.MOV.U32 R250, RZ, RZ, R29 ;  /* 0x000000fffffa7224 */ /* 0x000fc400078e001d */
[----:B------:R-:W-:-:S03]  /*a7ed0*/  IMAD.MOV.U32 R251, RZ, RZ, R28 ;  /* 0x000000fffffb7224 */ /* 0x000fc600078e001c */
[C---:B------:R-:W-:Y:S08]  /*a7ee0*/  HMMA.1688.F32.TF32 R184, R168.reuse, R148, R48 ;  /* 0x00000094a8b8723c */ /* 0x040ff00000081030 */
[C---:B------:R-:W-:Y:S08]  /*a7ef0*/  HMMA.1688.F32.TF32 R180, R168.reuse, R152, R180 ;  /* 0x00000098a8b4723c */ /* 0x040ff000000810b4 */
[C---:B------:R-:W-:Y:S08]  /*a7f00*/  HMMA.1688.F32.TF32 R68, R168.reuse, R156, R44 ;  /* 0x0000009ca844723c */ /* 0x040ff0000008102c */
[C---:B----4-:R-:W-:Y:S08]  /*a7f10*/  HMMA.1688.F32.TF32 R28, R168.reuse, R160, R228 ;  /* 0x000000a0a81c723c */ /* 0x050ff000000810e4 */
[----:B------:R-:W-:Y:S08]  /*a7f20*/  HMMA.1688.F32.TF32 R168, R168, R164, R32 ;  /* 0x000000a4a8a8723c */ /* 0x000ff00000081020 */
[----:B------:R-:W-:Y:S01]  /*a7f30*/  HMMA.1688.F32.TF32 R32, R120, R128, R244 ;  /* 0x000000807820723c */ /* 0x000fe200000810f4 */
[----:B------:R-:W-:Y:S01]  /*a7f40*/  STL.64 [R1+0x3eb0], R90 ;  /* 0x003eb05a01007387 */ /* 0x000fe20000100a00 */
[----:B------:R-:W-:Y:S02]  /*a7f50*/  STL.64 [R1+0x3ea8], R88 ;  /* 0x003ea85801007387 */ /* 0x000fe40000100a00 */
[----:B------:R-:W-:Y:S02]  /*a7f60*/  STL.64 [R1+0x3ec0], R82 ;  /* 0x003ec05201007387 */ /* 0x000fe40000100a00 */
[----:B------:R-:W-:Y:S01]  /*a7f70*/  STL.64 [R1+0x3eb8], R80 ;  /* 0x003eb85001007387 */ /* 0x000fe20000100a00 */
[----:B------:R-:W-:Y:S01]  /*a7f80*/  STL.64 [R1+0x2f0], R40 ;  /* 0x0002f02801007387 */ /* 0x000fe20000100a00 */
[----:B------:R1:W-:Y:S02]  /*a7f90*/  STL.64 [R1+0x2f8], R42 ;  /* 0x0002f82a01007387 */ /* 0x0003e40000100a00 */
[----:B------:R-:W3:Y:S02]  /*a7fa0*/  LDL.LU R244, [R1+0x11c0] ;  /* 0x0011c00001f47983 */ /* 0x000ee40000300800 */
[----:B------:R-:W3:Y:S01]  /*a7fb0*/  LDL.LU R245, [R1+0x11c4] ;  /* 0x0011c40001f57983 */ /* 0x000ee20000300800 */
[----:B------:R-:W3:Y:S01]  /*a7fc0*/  LDL.LU R246, [R1+0x11c8] ;  /* 0x0011c80001f67983 */ /* 0x000ee20000300800 */
[----:B------:R-:W3:Y:S10]  /*a7fd0*/  LDL.LU R247, [R1+0x11cc] ;  /* 0x0011cc0001f77983 */ /* 0x000ef40000300800 */
[----:B------:R-:W-:-:S02]  /*a7fe0*/  IMAD.MOV.U32 R146, RZ, RZ, R32 ;  /* 0x000000ffff927224 */ /* 0x000fc400078e0020 */
[----:B------:R-:W-:Y:S02]  /*a7ff0*/  IMAD.MOV.U32 R147, RZ, RZ, R33 ;  /* 0x000000ffff937224 */ /* 0x000fe400078e0021 */
[----:B------:R-:W-:Y:S01]  /*a8000*/  IMAD.MOV.U32 R142, RZ, RZ, R34 ;  /* 0x000000ffff8e7224 */ /* 0x000fe200078e0022 */
[----:B------:R-:W-:Y:S01]  /*a8010*/  MOV R143, R35 ;  /* 0x00000023008f7202 */ /* 0x000fe20000000f00 */
[C---:B-1----:R-:W-:Y:S11]  /*a8020*/  HMMA.1688.F32.TF32 R40, R120.reuse, R56, R248 ;  /* 0x000000387828723c */ /* 0x042ff600000810f8 */
        /* <DEDUP_REMOVED lines=9> */
[----:B------:R-:W-:Y:S02]  /*a80c0*/  IMAD.MOV.U32 R154, RZ, RZ, R32 ;  /* 0x000000ffff9a7224 */ /* 0x000fe400078e0020 */
[----:B------:R-:W-:Y:S01]  /*a80d0*/  IMAD.MOV.U32 R155, RZ, RZ, R33 ;  /* 0x000000ffff9b7224 */ /* 0x000fe200078e0021 */
[----:B------:R-:W2:Y:S01]  /*a80e0*/  LDL.LU R32, [R1+0x11b0] ;  /* 0x0011b00001207983 */ /* 0x000ea20000300800 */
[----:B------:R-:W-:Y:S02]  /*a80f0*/  IMAD.MOV.U32 R150, RZ, RZ, R34 ;  /* 0x000000ffff967224 */ /* 0x000fe400078e0022 */
[----:B------:R-:W2:Y:S02]  /*a8100*/  LDL.LU R33, [R1+0x11b4] ;  /* 0x0011b40001217983 */ /* 0x000ea40000300800 */
[----:B------:R-:W-:Y:S01]  /*a8110*/  IMAD.MOV.U32 R151, RZ, RZ, R35 ;  /* 0x000000ffff977224 */ /* 0x000fe200078e0023 */
        /* <DEDUP_REMOVED lines=22> */
[C---:B---3--:R-:W-:Y:S01]  /*a8280*/  HMMA.1688.F32.TF32 R48, R120.reuse, R112, R244 ;  /* 0x000000707830723c */ /* 0x048fe200000810f4 */
[----:B------:R-:W3:Y:S01]  /*a8290*/  LDL.LU R244, [R1+0x1580] ;  /* 0x0015800001f47983 */ /* 0x000ee20000300800 */
[----:B------:R-:W3:Y:S01]  /*a82a0*/  LDL.LU R245, [R1+0x1584] ;  /* 0x0015840001f57983 */ /* 0x000ee20000300800 */
[----:B------:R-:W3:Y:S02]  /*a82b0*/  LDL.LU R246, [R1+0x1588] ;  /* 0x0015880001f67983 */ /* 0x000ee40000300800 */
[----:B------:R-:W3:Y:S11]  /*a82c0*/  LDL.LU R247, [R1+0x158c] ;  /* 0x00158c0001f77983 */ /* 0x000ef60000300800 */
[----:B------:R-:W-:Y:S08]  /*a82d0*/  @!UPT UIADD3 URZ, URZ, URZ, URZ ;  /* 0x0000003f3f3ff290 */ /* 0x000ff0000fffe03f */
[----:B------:R-:W-:Y:S02]  /*a82e0*/  IMAD.MOV.U32 R138, RZ, RZ, R48 ;  /* 0x000000ffff8a7224 */ /* 0x000fe400078e0030 */
[----:B------:R-:W-:Y:S02]  /*a82f0*/  IMAD.MOV.U32 R139, RZ, RZ, R49 ;  /* 0x000000ffff8b7224 */ /* 0x000fe400078e0031 */
[----:B------:R-:W-:Y:S01]  /*a8300*/  IMAD.MOV.U32 R134, RZ, RZ, R50 ;  /* 0x000000ffff867224 */ /* 0x000fe200078e0032 */
[----:B------:R-:W-:Y:S01]  /*a8310*/  MOV R135, R51 ;  /* 0x0000003300877202 */ /* 0x000fe20000000f00 */
[C---:B--2---:R-:W-:Y:S08]  /*a8320*/  HMMA.1688.F32.TF32 R44, R120.reuse, R76, R44 ;  /* 0x0000004c782c723c */ /* 0x044ff0000008102c */
[C---:B------:R-:W-:Y:S11]  /*a8330*/  HMMA.1688.F32.TF32 R32, R120.reuse, R60, R32 ;  /* 0x0000003c7820723c */ /* 0x040ff60000081020 */
[----:B------:R-:W-:Y:S05]  /*a8340*/  @!UPT UIADD3 URZ, URZ, URZ, URZ ;  /* 0x0000003f3f3ff290 */ /* 0x000fea000fffe03f */
[----:B------:R-:W-:Y:S01]  /*a8350*/  IMAD.MOV.U32 R226, RZ, RZ, R44 ;  /* 0x000000ffffe27224 */ /* 0x000fe200078e002c */
[----:B------:R-:W-:Y:S01]  /*a8360*/  MOV R227, R45 ;  /* 0x0000002d00e37202 */ /* 0x000fe20000000f00 */
[----:B------:R-:W-:Y:S02]  /*a8370*/  IMAD.MOV.U32 R232, RZ, RZ, R46 ;  /* 0x000000ffffe87224 */ /* 0x000fe400078e002e */
[----:B------:R-:W-:Y:S02]  /*a8380*/  IMAD.MOV.U32 R233, RZ, RZ, R47 ;  /* 0x000000ffffe97224 */ /* 0x000fe400078e002f */
[----:B----4-:R-:W-:Y:S02]  /*a8390*/  HMMA.1688.F32.TF32 R44, R120, R132, R236 ;  /* 0x00000084782c723c */ /* 0x010fe400000810ec */
[----:B------:R-:W-:Y:S02]  /*a83a0*/  IMAD.MOV.U32 R234, RZ, RZ, R32 ;  /* 0x000000ffffea7224 */ /* 0x000fe400078e0020 */
[----:B------:R-:W-:Y:S01]  /*a83b0*/  IMAD.MOV.U32 R235, RZ, RZ, R33 ;  /* 0x000000ffffeb7224 */ /* 0x000fe200078e0021 */
[----:B------:R-:W2:Y:S01]  /*a83c0*/  LDL.LU R32, [R1+0x1570] ;  /* 0x0015700001207983 */ /* 0x000ea20000300800 */
[----:B------:R-:W-:-:S02]  /*a83d0*/  IMAD.MOV.U32 R166, RZ, RZ, R34 ;  /* 0x000000ffffa67224 */ /* 0x000fc400078e0022 */
[----:B------:R-:W2:Y:S02]  /*a83e0*/  LDL.LU R33, [R1+0x1574] ;  /* 0x0015740001217983 */ /* 0x000ea40000300800 */
[----:B------:R-:W-:Y:S01]  /*a83f0*/  IMAD.MOV.U32 R167, RZ, RZ, R35 ;  /* 0x000000ffffa77224 */ /* 0x000fe200078e0023 */
[----:B------:R-:W2:Y:S01]  /*a8400*/  LDL.LU R34, [R1+0x1578] ;  /* 0x0015780001227983 */ /* 0x000ea20000300800 */
[----:B------:R-:W2:Y:S01]  /*a8410*/  LDL.LU R35, [R1+0x157c] ;  /* 0x00157c0001237983 */ /* 0x000ea20000300800 */
[C---:B------:R-:W-:Y:S08]  /*a8420*/  HMMA.1688.F32.TF32 R48, R120.reuse, R136, R228 ;  /* 0x000000887830723c */ /* 0x040ff000000810e4 */
[C---:B------:R-:W-:Y:S08]  /*a8430*/  HMMA.1688.F32.TF32 R248, R120.reuse, R144, R248 ;  /* 0x0000009078f8723c */ /* 0x040ff000000810f8 */
[----:B---3--:R-:W-:Y:S01]  /*a8440*/  HMMA.1688.F32.TF32 R244, R120, R148, R244 ;  /* 0x0000009478f4723c */ /* 0x008fe200000810f4 */
[----:B------:R-:W-:-:S02]  /*a8450*/  IMAD.MOV.U32 R54, RZ, RZ, R5 ;  /* 0x000000ffff367224 */ /* 0x000fc400078e0005 */
[----:B------:R-:W-:Y:S01]  /*a8460*/  IMAD.MOV.U32 R55, RZ, RZ, R4 ;  /* 0x000000ffff377224 */ /* 0x000fe200078e0004 */
[----:B------:R-:W-:Y:S04]  /*a8470*/  LDS R236, [R39+0x94080] ;  /* 0x0940800027ec7984 */ /* 0x000fe80000000800 */
[----:B------:R-:W-:Y:S04]  /*a8480*/  LDS R238, [R39+0x95080] ;  /* 0x0950800027ee7984 */ /* 0x000fe80000000800 */
[----:B------:R-:W-:Y:S04]  /*a8490*/  LDS R237, [R2+0x94080] ;  /* 0x0940800002ed7984 */ /* 0x000fe80000000800 */
[----:B------:R-:W1:Y:S04]  /*a84a0*/  LDS R239, [R2+0x95080] ;  /* 0x0950800002ef7984 */ /* 0x000e680000000800 */
[----:B------:R-:W-:Y:S01]  /*a84b0*/  STL.64 [R1+0x10], R44 ;  /* 0x0000102c01007387 */ /* 0x000fe20000100a00 */
[----:B------:R3:W-:Y:S02]  /*a84c0*/  STL.64 [R1+0x18], R46 ;  /* 0x0000182e01007387 */ /* 0x0007e40000100a00 */
[C---:B---3--:R-:W-:Y:S01]  /*a84d0*/  HMMA.1688.F32.TF32 R44, R120.reuse, R140, R40 ;  /* 0x0000008c782c723c */ /* 0x048fe20000081028 */
[----:B------:R3:W-:Y:S01]  /*a84e0*/  STL.64 [R1+0x390], R48 ;  /* 0x0003903001007387 */ /* 0x0007e20000100a00 */
[----:B------:R4:W-:Y:S02]  /*a84f0*/  STL.64 [R1+0x398], R50 ;  /* 0x0003983201007387 */ /* 0x0009e40000100a00 */
[----:B------:R-:W2:Y:S11]  /*a8500*/  LDL.LU R40, [R1+0x1560] ;  /* 0x0015600001287983 */ /* 0x000eb60000300800 */
[----:B------:R-:W-:Y:S08]  /*a8510*/  @!UPT UIADD3 URZ, URZ, URZ, URZ ;  /* 0x0000003f3f3ff290 */ /* 0x000ff0000fffe03f */
[----:B------:R1:W-:Y:S01]  /*a8520*/  STL.64 [R1], R44 ;  /* 0x0000002c01007387 */ /* 0x0003e20000100a00 */
[----:B------:R1:W-:Y:S02]  /*a8530*/  STL.64 [R1+0x8], R46 ;  /* 0x0000082e01007387 */ /* 0x0003e40000100a00 */
[----:B------:R-:W2:Y:S02]  /*a8540*/  LDL.LU R41, [R1+0x1564] ;  /* 0x0015640001297983 */ /* 0x000ea40000300800 */
[----:B------:R-:W2:Y:S01]  /*a8550*/  LDL.LU R42, [R1+0x1568] ;  /* 0x00156800012a7983 */ /* 0x000ea20000300800 */
[----:B------:R-:W2:Y:S01]  /*a8560*/  LDL.LU R43, [R1+0x156c] ;  /* 0x00156c00012b7983 */ /* 0x000ea20000300800 */
[----:B------:R-:W-:Y:S02]  /*a8570*/  STL [R1+0x3ab4], R248 ;  /* 0x003ab4f801007387 */ /* 0x000fe40000100800 */
[----:B------:R-:W-:Y:S02]  /*a8580*/  STL [R1+0x3ab0], R249 ;  /* 0x003ab0f901007387 */ /* 0x000fe40000100800 */
[----:B------:R-:W-:Y:S01]  /*a8590*/  STL [R1+0x3aac], R250 ;  /* 0x003aacfa01007387 */ /* 0x000fe20000100800 */
[----:B------:R-:W-:Y:S01]  /*a85a0*/  STL [R1+0x3aa8], R251 ;  /* 0x003aa8fb01007387 */ /* 0x000fe20000100800 */
[----:B------:R-:W2:Y:S02]  /*a85b0*/  LDL.LU R52, [R1+0x1550] ;  /* 0x0015500001347983 */ /* 0x000ea40000300800 */
[----:B------:R-:W2:Y:S02]  /*a85c0*/  LDL.LU R53, [R1+0x1554] ;  /* 0x0015540001357983 */ /* 0x000ea40000300800 */
[----:B------:R-:W-:Y:S01]  /*a85d0*/  STL [R1+0x3ac4], R244 ;  /* 0x003ac4f401007387 */ /* 0x000fe20000100800 */
[----:B------:R-:W-:Y:S01]  /*a85e0*/  STL [R1+0x3ac0], R245 ;  /* 0x003ac0f501007387 */ /* 0x000fe20000100800 */
[----:B------:R-:W-:Y:S02]  /*a85f0*/  STL [R1+0x3abc], R246 ;  /* 0x003abcf601007387 */ /* 0x000fe40000100800 */
[----:B------:R-:W-:Y:S02]  /*a8600*/  STL [R1+0x3ab8], R247 ;  /* 0x003ab8f701007387 */ /* 0x000fe40000100800 */
[----:B---3--:R-:W3:Y:S01]  /*a8610*/  LDL.LU R48, [R1+0x1180] ;  /* 0x0011800001307983 */ /* 0x008ee20000300800 */
[----:B------:R-:W3:Y:S01]  /*a8620*/  LDL.LU R49, [R1+0x1184] ;  /* 0x0011840001317983 */ /* 0x000ee20000300800 */
[----:B----4-:R-:W3:Y:S02]  /*a8630*/  LDL.LU R50, [R1+0x1188] ;  /* 0x0011880001327983 */ /* 0x010ee40000300800 */
[----:B------:R-:W3:Y:S02]  /*a8640*/  LDL.LU R51, [R1+0x118c] ;  /* 0x00118c0001337983 */ /* 0x000ee40000300800 */
[----:B-1----:R-:W4:Y:S01]  /*a8650*/  LDL.LU R44, [R1+0x1170] ;  /* 0x00117000012c7983 */ /* 0x002f220000300800 */
[----:B------:R-:W4:Y:S01]  /*a8660*/  LDL.LU R45, [R1+0x1174] ;  /* 0x00117400012d7983 */ /* 0x000f220000300800 */
[----:B------:R-:W4:Y:S02]  /*a8670*/  LDL.LU R46, [R1+0x1178] ;  /* 0x00117800012e7983 */ /* 0x000f240000300800 */
[----:B------:R-:W4:Y:S02]  /*a8680*/  LDL.LU R47, [R1+0x117c] ;  /* 0x00117c00012f7983 */ /* 0x000f240000300800 */
[----:B------:R-:W4:Y:S01]  /*a8690*/  LDL.LU R228, [R1+0x1160] ;  /* 0x0011600001e47983 */ /* 0x000f220000300800 */
[----:B------:R-:W4:Y:S01]  /*a86a0*/  LDL.LU R229, [R1+0x1164] ;  /* 0x0011640001e57983 */ /* 0x000f220000300800 */
[----:B------:R-:W-:Y:S01]  /*a86b0*/  IMAD.MOV.U32 R230, RZ, RZ, R9 ;  /* 0x000000ffffe67224 */ /* 0x000fe200078e0009 */
[----:B------:R-:W-:Y:S01]  /*a86c0*/  MOV R231, R8 ;  /* 0x0000000800e77202 */ /* 0x000fe20000000f00 */
[----:B--2---:R-:W-:Y:S07]  /*a86d0*/  HMMA.1688.F32.TF32 R4, R120, R152, R32 ;  /* 0x000000987804723c */ /* 0x004fee0000081020 */
[----:B------:R-:W-:-:S02]  /*a86e0*/  IMAD.MOV.U32 R34, RZ, RZ, R21 ;  /* 0x000000ffff227224 */ /* 0x000fc400078e0015 */
[----:B------:R-:W-:Y:S02]  /*a86f0*/  IMAD.MOV.U32 R35, RZ, RZ, R20 ;  /* 0x000000ffff237224 */ /* 0x000fe400078e0014 */
[----:B------:R-:W-:Y:S11]  /*a8700*/  IMAD.MOV.U32 R32, RZ, RZ, R25 ;  /* 0x000000ffff207224 */ /* 0x000ff600078e0019 */
[----:B------:R-:W-:Y:S01]  /*a8710*/  @!UPT UIADD3 URZ, URZ, URZ, URZ ;  /* 0x0000003f3f3ff290 */ /* 0x000fe2000fffe03f */
[----:B------:R-:W-:Y:S01]  /*a8720*/  STL [R1+0x3ad4], R4 ;  /* 0x003ad40401007387 */ /* 0x000fe20000100800 */
[----:B------:R-:W-:Y:S02]  /*a8730*/  STL [R1+0x3ad0], R5 ;  /* 0x003ad00501007387 */ /* 0x000fe40000100800 */
[----:B------:R-:W-:Y:S02]  /*a8740*/  STL [R1+0x3acc], R6 ;  /* 0x003acc0601007387 */ /* 0x000fe40000100800 */
[----:B------:R1:W-:Y:S01]  /*a8750*/  STL [R1+0x3ac8], R7 ;  /* 0x003ac80701007387 */ /* 0x0003e20000100800 */
[----:B------:R-:W-:Y:S07]  /*a8760*/  HMMA.1688.F32.TF32 R8, R120, R156, R40 ;  /* 0x0000009c7808723c */ /* 0x000fee0000081028 */
[----:B------:R-:W-:-:S02]  /*a8770*/  IMAD.MOV.U32 R42, RZ, RZ, R13 ;  /* 0x000000ffff2a7224 */ /* 0x000fc400078e000d */
[----:B------:R-:W-:Y:S02]  /*a8780*/  IMAD.MOV.U32 R43, RZ, RZ, R12 ;  /* 0x000000ffff2b7224 */ /* 0x000fe400078e000c */
[----:B------:R-:W-:Y:S01]  /*a8790*/  HMMA.1688.F32.TF32 R12, R120, R160, R52 ;  /* 0x000000a0780c723c */ /* 0x000fe20000081034 */
[----:B------:R-:W-:Y:S01]  /*a87a0*/  IMAD.MOV.U32 R40, RZ, RZ, R17 ;  /* 0x000000ffff287224 */ /* 0x000fe200078e0011 */
[----:B------:R-:W-:-:S06]  /*a87b0*/  MOV R41, R16 ;  /* 0x0000001000297202 */ /* 0x000fcc0000000f00 */
[----:B---3--:R-:W-:Y:S08]  /*a87c0*/  HMMA.1688.F32.TF32 R16, R120, R164, R48 ;  /* 0x000000a47810723c */ /* 0x008ff00000081030 */
[C---:B----4-:R-:W-:Y:S01]  /*a87d0*/  HMMA.1688.F32.TF32 R20, R240.reuse, R208, R44 ;  /* 0x000000d0f014723c */ /* 0x050fe2000008102c */
[----:B------:R-:W-:Y:S01]  /*a87e0*/  IMAD.MOV.U32 R33, RZ, RZ, R24 ;  /* 0x000000ffff217224 */ /* 0x000fe200078e0018 */
[----:B------:R-:W-:Y:S01]  /*a87f0*/  STL [R1+0x3ae4], R8 ;  /* 0x003ae40801007387 */ /* 0x000fe20000100800 */
[----:B------:R-:W-:Y:S02]  /*a8800*/  STL [R1+0x3ae0], R9 ;  /* 0x003ae00901007387 */ /* 0x000fe40000100800 */
[----:B------:R-:W-:Y:S02]  /*a8810*/  STL [R1+0x3adc], R10 ;  /* 0x003adc0a01007387 */ /* 0x000fe40000100800 */
[----:B------:R-:W-:Y:S01]  /*a8820*/  STL [R1+0x3ad8], R11 ;  /* 0x003ad80b01007387 */ /* 0x000fe20000100800 */
[----:B------:R-:W-:Y:S04]  /*a8830*/  LDS R120, [R252+0x94100] ;  /* 0x09410000fc787984 */ /* 0x000fe80000000800 */
[----:B------:R-:W-:Y:S04]  /*a8840*/  LDS R122, [R252+0x95100] ;  /* 0x09510000fc7a7984 */ /* 0x000fe80000000800 */
[----:B------:R-:W-:Y:S04]  /*a8850*/  LDS R121, [R3+0x94100] ;  /* 0x0941000003797984 */ /* 0x000fe80000000800 */
[----:B------:R-:W2:Y:S04]  /*a8860*/  LDS R123, [R3+0x95100] ;  /* 0x09510000037b7984 */ /* 0x000ea80000000800 */
        /* <DEDUP_REMOVED lines=9> */
[C---:B------:R-:W-:Y:S01]  /*a8900*/  HMMA.1688.F32.TF32 R24, R240.reuse, R128, R228 ;  /* 0x00000080f018723c */ /* 0x040fe200000810e4 */
[----:B------:R-:W-:Y:S02]  /*a8910*/  STL [R1+0x3b10], R21 ;  /* 0x003b101501007387 */ /* 0x000fe40000100800 */
[----:B------:R-:W-:Y:S01]  /*a8920*/  STL [R1+0x3b0c], R22 ;  /* 0x003b0c1601007387 */ /* 0x000fe20000100800 */
[----:B------:R-:W-:Y:S01]  /*a8930*/  STL [R1+0x3b08], R23 ;  /* 0x003b081701007387 */ /* 0x000fe20000100800 */
[----:B------:R-:W3:Y:S02]  /*a8940*/  LDL.LU R48, [R1+0x1130] ;  /* 0x0011300001307983 */ /* 0x000ee40000300800 */
[----:B------:R-:W3:Y:S01]  /*a8950*/  LDL.LU R49, [R1+0x1134] ;  /* 0x0011340001317983 */ /* 0x000ee20000300800 */
[C---:B-1----:R-:W-:Y:S01]  /*a8960*/  HMMA.1688.F32.TF32 R4, R240.reuse, R36, R32 ;  /* 0x00000024f004723c */ /* 0x042fe20000081020 */
[----:B------:R-:W3:Y:S01]  /*a8970*/  LDL.LU R50, [R1+0x1138] ;  /* 0x0011380001327983 */ /* 0x000ee20000300800 */
[----:B------:R-:W3:Y:S11]  /*a8980*/  LDL.LU R51, [R1+0x113c] ;  /* 0x00113c0001337983 */ /* 0x000ef60000300800 */
[----:B------:R-:W-:Y:S02]  /*a8990*/  @!UPT UIADD3 URZ, URZ, URZ, URZ ;  /* 0x0000003f3f3ff290 */ /* 0x000fe4000fffe03f */
[----:B------:R-:W-:Y:S01]  /*a89a0*/  STL [R1+0x3b24], R24 ;  /* 0x003b241801007387 */ /* 0x000fe20000100800 */
[----:B------:R-:W-:Y:S02]  /*a89b0*/  STL [R1+0x3b20], R25 ;  /* 0x003b201901007387 */ /* 0x000fe40000100800 */
[----:B------:R-:W-:Y:S02]  /*a89c0*/  STL [R1+0x3b1c], R26 ;  /* 0x003b1c1a01007387 */ /* 0x000fe40000100800 */
[----:B------:R-:W-:Y:S01]  /*a89d0*/  STL [R1+0x3b18], R27 ;  /* 0x003b181b01007387 */ /* 0x000fe20000100800 */
[----:B------:R-:W4:Y:S02]  /*a89e0*/  LDL.LU R44, [R1+0x1120] ;  /* 0x00112000012c7983 */ /* 0x000f240000300800 */
[----:B------:R-:W-:Y:S02]  /*a89f0*/  STL.64 [R1+0x450], R4 ;  /* 0x0004500401007387 */ /* 0x000fe40000100a00 */
[----:B------:R1:W-:Y:S02]  /*a8a00*/  STL.64 [R1+0x458], R6 ;  /* 0x0004580601007387 */ /* 0x0003e40000100a00 */
        /* <DEDUP_REMOVED lines=10> */
[----:B------:R-:W2:Y:S01]  /*a8ab0*/  LDL.LU R35, [R1+0x110c] ;  /* 0x00110c0001237983 */ /* 0x000ea20000300800 */
[----:B-1----:R-:W-:Y:S01]  /*a8ac0*/  HMMA.1688.F32.TF32 R4, R240, R56, R40 ;  /* 0x00000038f004723c */ /* 0x002fe20000081028 */
[----:B------:R-:W2:Y:S01]  /*a8ad0*/  LDL.LU R40, [R1+0x1540] ;  /* 0x0015400001287983 */ /* 0x000ea20000300800 */
[----:B------:R-:W2:Y:S01]  /*a8ae0*/  LDL.LU R41, [R1+0x1544] ;  /* 0x0015440001297983 */ /* 0x000ea20000300800 */
[----:B------:R-:W2:Y:S02]  /*a8af0*/  LDL.LU R42, [R1+0x1548] ;  /* 0x00154800012a7983 */ /* 0x000ea40000300800 */
[----:B------:R-:W2:Y:S11]  /*a8b00*/  LDL.LU R43, [R1+0x154c] ;  /* 0x00154c00012b7983 */ /* 0x000eb60000300800 */
[----:B------:R-:W-:Y:S08]  /*a8b10*/  @!UPT UIADD3 URZ, URZ, URZ, URZ ;  /* 0x0000003f3f3ff290 */ /* 0x000ff0000fffe03f */
[----:B------:R-:W-:Y:S02]  /*a8b20*/  IMAD.MOV.U32 R12, RZ, RZ, R4 ;  /* 0x000000ffff0c7224 */ /* 0x000fe400078e0004 */
[----:B------:R-:W-:Y:S02]  /*a8b30*/  IMAD.MOV.U32 R13, RZ, RZ, R5 ;  /* 0x000000ffff0d7224 */ /* 0x000fe400078e0005 */
[----:B------:R-:W-:Y:S01]  /*a8b40*/  IMAD.MOV.U32 R14, RZ, RZ, R6 ;  /* 0x000000ffff0e7224 */ /* 0x000fe200078e0006 */
[----:B------:R-:W-:-:S05]  /*a8b50*/  MOV R15, R7 ;  /* 0x00000007000f7202 */ /* 0x000fca0000000f00 */
[----:B------:R-:W-:Y:S01]  /*a8b60*/  STL [R1+0x3b34], R15 ;  /* 0x003b340f01007387 */ /* 0x000fe20000100800 */
[----:B------:R-:W-:Y:S02]  /*a8b70*/  STL [R1+0x3b30], R14 ;  /* 0x003b300e01007387 */ /* 0x000fe40000100800 */
[----:B------:R-:W-:Y:S02]  /*a8b80*/  STL [R1+0x3b2c], R13 ;  /* 0x003b2c0d01007387 */ /* 0x000fe40000100800 */
[----:B------:R-:W-:Y:S01]  /*a8b90*/  STL [R1+0x3b28], R12 ;  /* 0x003b280c01007387 */ /* 0x000fe20000100800 */
[C---:B---3--:R-:W-:Y:S11]  /*a8ba0*/  HMMA.1688.F32.TF32 R4, R240.reuse, R112, R48 ;  /* 0x00000070f004723c */ /* 0x048ff60000081030 */
[----:B------:R-:W-:Y:S11]  /*a8bb0*/  @!UPT UIADD3 URZ, URZ, URZ, URZ ;  /* 0x0000003f3f3ff290 */ /* 0x000ff6000fffe03f */
[----:B------:R-:W-:Y:S02]  /*a8bc0*/  @!UPT UIADD3 URZ, URZ, URZ, URZ ;  /* 0x0000003f3f3ff290 */ /* 0x000fe4000fffe03f */
[----:B------:R-:W-:Y:S02]  /*a8bd0*/  IMAD.MOV.U32 R16, RZ, RZ, R4 ;  /* 0x000000ffff107224 */ /* 0x000fe400078e0004 */
[----:B------:R-:W-:Y:S02]  /*a8be0*/  IMAD.MOV.U32 R17, RZ, RZ, R5 ;  /* 0x000000ffff117224 */ /* 0x000fe400078e0005 */
[----:B------:R-:W-:Y:S02]  /*a8bf0*/  IMAD.MOV.U32 R18, RZ, RZ, R6 ;  /* 0x000000ffff127224 */ /* 0x000fe400078e0006 */
[----:B------:R-:W-:Y:S02]  /*a8c00*/  IMAD.MOV.U32 R19, RZ, RZ, R7 ;  /* 0x000000ffff137224 */ /* 0x000fe400078e0007 */
[C---:B----4-:R-:W-:Y:S03]  /*a8c10*/  HMMA.1688.F32.TF32 R4, R240.reuse, R60, R44 ;  /* 0x0000003cf004723c */ /* 0x050fe6000008102c */
[----:B------:R-:W-:Y:S01]  /*a8c20*/  STL [R1+0x3b44], R19 ;  /* 0x003b441301007387 */ /* 0x000fe20000100800 */
[----:B------:R-:W-:Y:S02]  /*a8c30*/  STL [R1+0x3b40], R18 ;  /* 0x003b401201007387 */ /* 0x000fe40000100800 */
[----:B------:R-:W-:Y:S02]  /*a8c40*/  STL [R1+0x3b3c], R17 ;  /* 0x003b3c1101007387 */ /* 0x000fe40000100800 */
[----:B------:R-:W-:Y:S11]  /*a8c50*/  STL [R1+0x3b38], R16 ;  /* 0x003b381001007387 */ /* 0x000ff60000100800 */
[----:B------:R-:W-:Y:S05]  /*a8c60*/  @!UPT UIADD3 URZ, URZ, URZ, URZ ;  /* 0x0000003f3f3ff290 */ /* 0x000fea000fffe03f */
[----:B------:R-:W-:Y:S01]  /*a8c70*/  IMAD.MOV.U32 R8, RZ, RZ, R4 ;  /* 0x000000ffff087224 */ /* 0x000fe200078e0004 */
[----:B------:R-:W-:Y:S01]  /*a8c80*/  MOV R9, R5 ;  /* 0x0000000500097202 */ /* 0x000fe20000000f00 */
[----:B------:R-:W-:Y:S02]  /*a8c90*/  IMAD.MOV.U32 R10, RZ, RZ, R6 ;  /* 0x000000ffff0a7224 */ /* 0x000fe400078e0006 */
[----:B------:R-:W-:Y:S02]  /*a8ca0*/  IMAD.MOV.U32 R11, RZ, RZ, R7 ;  /* 0x000000ffff0b7224 */ /* 0x000fe400078e0007 */
[C---:B--2---:R-:W-:Y:S03]  /*a8cb0*/  HMMA.1688.F32.TF32 R4, R240.reuse, R76, R228 ;  /* 0x0000004cf004723c */ /* 0x044fe600000810e4 */
[----:B------:R-:W-:Y:S01]  /*a8cc0*/  STL [R1+0x3b54], R11 ;  /* 0x003b540b01007387 */ /* 0x000fe20000100800 */
[----:B------:R-:W-:Y:S02]  /*a8cd0*/  STL [R1+0x3b50], R10 ;  /* 0x003b500a01007387 */ /* 0x000fe40000100800 */
[----:B------:R-:W-:Y:S02]  /*a8ce0*/  STL [R1+0x3b4c], R9 ;  /* 0x003b4c0901007387 */ /* 0x000fe40000100800 */
[----:B------:R1:W-:Y:S02]  /*a8cf0*/  STL [R1+0x3b48], R8 ;  /* 0x003b480801007387 */ /* 0x0003e40000100800 */
[----:B-1----:R-:W-:Y:S01]  /*a8d00*/  HMMA.1688.F32.TF32 R8, R240, R136, R40 ;  /* 0x00000088f008723c */ /* 0x002fe20000081028 */
[----:B------:R-:W2:Y:S01]  /*a8d10*/  LDL.LU R40, [R1+0x1070] ;  /* 0x0010700001287983 */ /* 0x000ea20000300800 */
[----:B------:R-:W2:Y:S02]  /*a8d20*/  LDL.LU R41, [R1+0x1074] ;  /* 0x0010740001297983 */ /* 0x000ea40000300800 */
[----:B------:R-:W2:Y:S02]  /*a8d30*/  LDL.LU R42, [R1+0x1078] ;  /* 0x00107800012a7983 */ /* 0x000ea40000300800 */
[----:B------:R-:W2:Y:S08]  /*a8d40*/  LDL.LU R43, [R1+0x107c] ;  /* 0x00107c00012b7983 */ /* 0x000eb00000300800 */
[----:B------:R-:W-:-:S02]  /*a8d50*/  IMAD.MOV.U32 R20, RZ, RZ, R4 ;  /* 0x000000ffff147224 */ /* 0x000fc400078e0004 */
[----:B------:R-:W-:Y:S02]  /*a8d60*/  IMAD.MOV.U32 R21, RZ, RZ, R5 ;  /* 0x000000ffff157224 */ /* 0x000fe400078e0005 */
[----:B------:R-:W-:Y:S01]  /*a8d70*/  IMAD.MOV.U32 R22, RZ, RZ, R6 ;  /* 0x000000ffff167224 */ /* 0x000fe200078e0006 */
[----:B------:R-:W-:Y:S02]  /*a8d80*/  MOV R23, R7 ;  /* 0x0000000700177202 */ /* 0x000fe40000000f00 */
[----:B------:R-:W-:Y:S01]  /*a8d90*/  HMMA.1688.F32.TF32 R4, R240, R132, R32 ;  /* 0x00000084f004723c */ /* 0x000fe20000081020 */
        /* <DEDUP_REMOVED lines=64> */
[C---:B--2---:R-:W-:Y:S11]  /*a91a0*/  HMMA.1688.F32.TF32 R8, R240.reuse, R140, R92 ;  /* 0x0000008cf008723c */ /* 0x044ff6000008105c */
[----:B------:R-:W-:Y:S11]  /*a91b0*/  @!UPT UIADD3 URZ, URZ, URZ, URZ ;  /* 0x0000003f3f3ff290 */ /* 0x000ff6000fffe03f */
[----:B------:R-:W-:Y:S02]  /*a91c0*/  @!UPT UIADD3 URZ, URZ, URZ, URZ ;  /* 0x0000003f3f3ff290 */ /* 0x000fe4000fffe03f */
[----:B------:R-:W-:Y:S02]  /*a91d0*/  IMAD.MOV.U32 R244, RZ, RZ, R8 ;  /* 0x000000fffff47224 */ /* 0x000fe400078e0008 */
[----:B------:R-:W-:Y:S02]  /*a91e0*/  IMAD.MOV.U32 R245, RZ, RZ, R9 ;  /* 0x000000fffff57224 */ /* 0x000fe400078e0009 */
[----:B------:R-:W-:Y:S01]  /*a91f0*/  IMAD.MOV.U32 R246, RZ, RZ, R10 ;  /* 0x000000fffff67224 */ /* 0x000fe200078e000a */
[----:B------:R-:W-:Y:S02]  /*a9200*/  MOV R247, R11 ;  /* 0x0000000b00f77202 */ /* 0x000fe40000000f00 */
[C---:B---3--:R-:W-:Y:S08]  /*a9210*/  HMMA.1688.F32.TF32 R8, R240.reuse, R144, R196 ;  /* 0x00000090f008723c */ /* 0x048ff000000810c4 */
[C---:B------:R-:W-:Y:S11]  /*a9220*/  HMMA.1688.F32.TF32 R80, R240.reuse, R152, R84 ;  /* 0x00000098f050723c */ /* 0x040ff60000081054 */
[----:B------:R-:W-:Y:S05]  /*a9230*/  @!UPT UIADD3 URZ, URZ, URZ, URZ ;  /* 0x0000003f3f3ff290 */ /* 0x000fea000fffe03f */
[----:B------:R-:W-:Y:S02]  /*a9240*/  IMAD.MOV.U32 R15, RZ, RZ, R8 ;  /* 0x000000ffff0f7224 */ /* 0x000fe400078e0008 */
[----:B------:R-:W-:Y:S02]  /*a9250*/  IMAD.MOV.U32 R14, RZ, RZ, R9 ;  /* 0x000000ffff0e7224 */ /* 0x000fe400078e0009 */
[----:B------:R-:W-:Y:S02]  /*a9260*/  IMAD.MOV.U32 R13, RZ, RZ, R10 ;  /* 0x000000ffff0d7224 */ /* 0x000fe400078e000a */
[----:B------:R-:W-:Y:S02]  /*a9270*/  IMAD.MOV.U32 R12, RZ, RZ, R11 ;  /* 0x000000ffff0c7224 */ /* 0x000fe400078e000b */
[----:B------:R-:W-:Y:S11]  /*a9280*/  HMMA.1688.F32.TF32 R8, R240, R148, R192 ;  /* 0x00000094f008723c */ /* 0x000ff600000810c0 */
[----:B------:R-:W-:Y:S11]  /*a9290*/  @!UPT UIADD3 URZ, URZ, URZ, URZ ;  /* 0x0000003f3f3ff290 */ /* 0x000ff6000fffe03f */
[----:B------:R-:W-:Y:S02]  /*a92a0*/  @!UPT UIADD3 URZ, URZ, URZ, URZ ;  /* 0x0000003f3f3ff290 */ /* 0x000fe4000fffe03f */
[----:B------:R-:W-:Y:S01]  /*a92b0*/  IMAD.MOV.U32 R19, RZ, RZ, R8 ;  /* 0x000000ffff137224 */ /* 0x000fe200078e0008 */
[----:B------:R-:W-:Y:S01]  /*a92c0*/  MOV R18, R9 ;  /* 0x0000000900127202 */ /* 0x000fe20000000f00 */
[----:B------:R-:W-:Y:S02]  /*a92d0*/  IMAD.MOV.U32 R17, RZ, RZ, R10 ;  /* 0x000000ffff117224 */ /* 0x000fe400078e000a */
[----:B------:R-:W-:Y:S02]  /*a92e0*/  IMAD.MOV.U32 R16, RZ, RZ, R11 ;  /* 0x000000ffff107224 */ /* 0x000fe400078e000b */
[----:B------:R-:W-:Y:S02]  /*a92f0*/  IMAD.MOV.U32 R11, RZ, RZ, R80 ;  /* 0x000000ffff0b7224 */ /* 0x000fe400078e0050 */
[----:B------:R-:W-:Y:S02]  /*a9300*/  IMAD.MOV.U32 R10, RZ, RZ, R81 ;  /* 0x000000ffff0a7224 */ /* 0x000fe400078e0051 */
[----:B------:R-:W-:Y:S01]  /*a9310*/  IMAD.MOV.U32 R9, RZ, RZ, R82 ;  /* 0x000000ffff097224 */ /* 0x000fe200078e0052 */
[----:B------:R-:W-:-:S02]  /*a9320*/  MOV R8, R83 ;  /* 0x0000005300087202 */ /* 0x000fc40000000f00 */
[C---:B------:R-:W-:Y:S08]  /*a9330*/  HMMA.1688.F32.TF32 R80, R240.reuse, R156, R200 ;  /* 0x0000009cf050723c */ /* 0x040ff000000810c8 */
[----:B------:R-:W-:Y:S08]  /*a9340*/  HMMA.1688.F32.TF32 R84, R240, R160, R204 ;  /* 0x000000a0f054723c */ /* 0x000ff000000810cc */
[----:B------:R-:W-:Y:S08]  /*a9350*/  HMMA.1688.F32.TF32 R88, R236, R208, R172 ;  /* 0x000000d0ec58723c */ /* 0x000ff000000810ac */
[----:B------:R-:W-:-:S02]  /*a9360*/  IMAD.MOV.U32 R248, RZ, RZ, R80 ;  /* 0x000000fffff87224 */ /* 0x000fc400078e0050 */
[----:B------:R-:W-:Y:S02]  /*a9370*/  IMAD.MOV.U32 R249, RZ, RZ, R81 ;  /* 0x000000fffff97224 */ /* 0x000fe400078e0051 */
[----:B------:R-:W-:Y:S02]  /*a9380*/  IMAD.MOV.U32 R250, RZ, RZ, R82 ;  /* 0x000000fffffa7224 */ /* 0x000fe400078e0052 */
[----:B------:R-:W-:Y:S02]  /*a9390*/  IMAD.MOV.U32 R251, RZ, RZ, R83 ;  /* 0x000000fffffb7224 */ /* 0x000fe400078e0053 */
[----:B------:R-:W-:Y:S01]  /*a93a0*/  HMMA.1688.F32.TF32 R80, R240, R164, R176 ;  /* 0x000000a4f050723c */ /* 0x000fe200000810b0 */
[----:B------:R-:W-:Y:S01]  /*a93b0*/  STL.64 [R1+0x540], R84 ;  /* 0x0005405401007387 */ /* 0x000fe20000100a00 */
[----:B------:R1:W-:Y:S03]  /*a93c0*/  STL.64 [R1+0x548], R86 ;  /* 0x0005485601007387 */ /* 0x0003e60000100a00 */
[----:B------:R-:W-:Y:S04]  /*a93d0*/  LDS R240, [R39+0x94100] ;  /* 0x0941000027f07984 */ /* 0x000fe80000000800 */
[----:B------:R-:W-:Y:S04]  /*a93e0*/  LDS R242, [R39+0x95100] ;  /* 0x0951000027f27984 */ /* 0x000fe80000000800 */
[----:B------:R-:W-:Y:S04]  /*a93f0*/  LDS R241, [R2+0x94100] ;  /* 0x0941000002f17984 */ /* 0x000fe80000000800 */
[----:B------:R-:W2:Y:S01]  /*a9400*/  LDS R243, [R2+0x95100] ;  /* 0x0951000002f37984 */ /* 0x000ea20000000800 */
[C---:B-1----:R-:W-:Y:S08]  /*a9410*/  HMMA.1688.F32.TF32 R84, R236.reuse, R128, R64 ;  /* 0x00000080ec54723c */ /* 0x042ff00000081040 */
[C---:B------:R-:W-:Y:S01]  /*a9420*/  HMMA.1688.F32.TF32 R64, R236.reuse, R56, R48 ;  /* 0x00000038ec40723c */ /* 0x040fe20000081030 */
[----:B------:R-:W-:Y:S01]  /*a9430*/  STL.64 [R1+0x530], R80 ;  /* 0x0005305001007387 */ /* 0x000fe20000100a00 */
[----:B------:R1:W-:Y:S06]  /*a9440*/  STL.64 [R1+0x538], R82 ;  /* 0x0005385201007387 */ /* 0x0003ec0000100a00 */
[C---:B----4-:R-:W-:Y:S08]  /*a9450*/  HMMA.1688.F32.TF32 R48, R236.reuse, R60, R228 ;  /* 0x0000003cec30723c */ /* 0x050ff000000810e4 */
[C---:B-1----:R-:W-:Y:S08]  /*a9460*/  HMMA.1688.F32.TF32 R80, R236.reuse, R36, R52 ;  /* 0x00000024ec50723c */ /* 0x042ff00000081034 */
[C---:B------:R-:W-:Y:S08]  /*a9470*/  HMMA.1688.F32.TF32 R52, R236.reuse, R112, R44 ;  /* 0x00000070ec34723c */ /* 0x040ff0000008102c */
        /* <DEDUP_REMOVED lines=15> */
[----:B------:R-:W-:Y:S02]  /*a9570*/  STL.64 [R1+0x560], R44 ;  /* 0x0005602c01007387 */ /* 0x000fe40000100a00 */
[----:B------:R-:W-:Y:S02]  /*a9580*/  STL.64 [R1+0x568], R46 ;  /* 0x0005682e01007387 */ /* 0x000fe40000100a00 */
[----:B------:R1:W-:Y:S01]  /*a9590*/  STL.64 [R1+0x550], R32 ;  /* 0x0005502001007387 */ /* 0x0003e20000100a00 */
[----:B------:R3:W-:Y:S01]  /*a95a0*/  STL.64 [R1+0x558], R34 ;  /* 0x0005582201007387 */ /* 0x0007e20000100a00 */
[----:B------:R-:W2:Y:S02]  /*a95b0*/  LDL.LU R41, [R1+0x1044] ;  /* 0x0010440001297983 */ /* 0x000ea40000300800 */
[----:B------:R-:W2:Y:S02]  /*a95c0*/  LDL.LU R42, [R1+0x1048] ;  /* 0x00104800012a7983 */ /* 0x000ea40000300800 */
[----:B------:R-:W2:Y:S01]  /*a95d0*/  LDL.LU R43, [R1+0x104c] ;  /* 0x00104c00012b7983 */ /* 0x000ea20000300800 */
[----:B-1----:R-:W4:Y:S01]  /*a95e0*/  LDL.LU R32, [R1+0x720] ;  /* 0x0007200001207983 */ /* 0x002f220000300800 */
[----:B------:R-:W4:Y:S02]  /*a95f0*/  LDL.LU R33, [R1+0x724] ;  /* 0x0007240001217983 */ /* 0x000f240000300800 */
[----:B---3--:R-:W4:Y:S02]  /*a9600*/  LDL.LU R34, [R1+0x728] ;  /* 0x0007280001227983 */ /* 0x008f240000300800 */
[----:B------:R-:W4:Y:S01]  /*a9610*/  LDL.LU R35, [R1+0x72c] ;  /* 0x00072c0001237983 */ /* 0x000f220000300800 */
[----:B------:R-:W3:Y:S01]  /*a9620*/  LDL.LU R44, [R1+0x1410] ;  /* 0x00141000012c7983 */ /* 0x000ee20000300800 */
[----:B------:R-:W3:Y:S02]  /*a9630*/  LDL.LU R45, [R1+0x1414] ;  /* 0x00141400012d7983 */ /* 0x000ee40000300800 */
        /* <DEDUP_REMOVED lines=92> */
[C---:B---3--:R-:W-:Y:S07]  /*a9c00*/  HMMA.1688.F32.TF32 R96, R236.reuse, R144, R104 ;  /* 0x00000090ec60723c */ /* 0x048fee0000081068 */
[----:B------:R-:W-:Y:S01]  /*a9c10*/  STL.64 [R1+0x640], R80 ;  /* 0x0006405001007387 */ /* 0x000fe20000100a00 */
[----:B------:R1:W-:Y:S02]  /*a9c20*/  STL.64 [R1+0x648], R82 ;  /* 0x0006485201007387 */ /* 0x0003e40000100a00 */
[C---:B-1----:R-:W-:Y:S05]  /*a9c30*/  HMMA.1688.F32.TF32 R80, R236.reuse, R148, R212 ;  /* 0x00000094ec50723c */ /* 0x042fea00000810d4 */
        /* <DEDUP_REMOVED lines=8> */
[C---:B----4-:R-:W-:Y:S07]  /*a9cc0*/  HMMA.1688.F32.TF32 R80, R236.reuse, R160, R124 ;  /* 0x000000a0ec50723c */ /* 0x050fee000008107c */
[----:B------:R-:W-:Y:S01]  /*a9cd0*/  STL.64 [R1+0x600], R88 ;  /* 0x0006005801007387 */ /* 0x000fe20000100a00 */
[----:B------:R1:W-:Y:S07]  /*a9ce0*/  STL.64 [R1+0x608], R90 ;  /* 0x0006085a01007387 */ /* 0x0003ee0000100a00 */
[----:B------:R-:W-:Y:S02]  /*a9cf0*/  STL.64 [R1+0x5f0], R96 ;  /* 0x0005f06001007387 */ /* 0x000fe40000100a00 */
[----:B------:R2:W-:Y:S01]  /*a9d00*/  STL.64 [R1+0x5f8], R98 ;  /* 0x0005f86201007387 */ /* 0x0005e20000100a00 */
[----:B-1----:R-:W-:Y:S08]  /*a9d10*/  HMMA.1688.F32.TF32 R88, R236, R164, R116 ;  /* 0x000000a4ec58723c */ /* 0x002ff00000081074 */
[C---:B--2---:R-:W-:Y:S01]  /*a9d20*/  HMMA.1688.F32.TF32 R96, R120.reuse, R208, R108 ;  /* 0x000000d07860723c */ /* 0x044fe2000008106c */
[----:B------:R-:W-:Y:S04]  /*a9d30*/  LDS R236, [R252+0x94180] ;  /* 0x09418000fcec7984 */ /* 0x000fe80000000800 */
[----:B------:R-:W-:Y:S04]  /*a9d40*/  LDS R238, [R252+0x95180] ;  /* 0x09518000fcee7984 */ /* 0x000fe80000000800 */
[----:B------:R-:W-:Y:S04]  /*a9d50*/  LDS R237, [R3+0x94180] ;  /* 0x0941800003ed7984 */ /* 0x000fe80000000800 */
[----:B------:R-:W1:Y:S04]  /*a9d60*/  LDS R239, [R3+0x95180] ;  /* 0x0951800003ef7984 */ /* 0x000e680000000800 */
[----:B------:R-:W-:Y:S01]  /*a9d70*/  STL.64 [R1+0x5e0], R80 ;  /* 0x0005e05001007387 */ /* 0x000fe20000100a00 */
[----:B------:R2:W-:Y:S02]  /*a9d80*/  STL.64 [R1+0x5e8], R82 ;  /* 0x0005e85201007387 */ /* 0x0005e40000100a00 */
[C---:B--2---:R-:W-:Y:S01]  /*a9d90*/  HMMA.1688.F32.TF32 R80, R120.reuse, R128, R100 ;  /* 0x000000807850723c */ /* 0x044fe20000081064 */
[----:B------:R-:W-:Y:S01]  /*a9da0*/  STL.64 [R1+0x520], R88 ;  /* 0x0005205801007387 */ /* 0x000fe20000100a00 */
[----:B------:R2:W-:Y:S02]  /*a9db0*/  STL.64 [R1+0x528], R90 ;  /* 0x0005285a01007387 */ /* 0x0005e40000100a00 */
[----:B------:R-:W-:Y:S02]  /*a9dc0*/  STL.64 [R1+0x510], R96 ;  /* 0x0005106001007387 */ /* 0x000fe40000100a00 */
[----:B------:R-:W-:Y:S02]  /*a9dd0*/  STL.64 [R1+0x518], R98 ;  /* 0x0005186201007387 */ /* 0x000fe40000100a00 */
[C---:B--2---:R-:W-:Y:S08]  /*a9de0*/  HMMA.1688.F32.TF32 R88, R120.reuse, R36, R92 ;  /* 0x000000247858723c */ /* 0x044ff0000008105c */
[C---:B------:R-:W-:Y:S07]  /*a9df0*/  HMMA.1688.F32.TF32 R92, R120.reuse, R56, R196 ;  /* 0x00000038785c723c */ /* 0x040fee00000810c4 */
[----:B------:R-:W-:Y:S01]  /*a9e00*/  STL.64 [R1+0x5d0], R80 ;  /* 0x0005d05001007387 */ /* 0x000fe20000100a00 */
[----:B------:R2:W-:Y:S02]  /*a9e10*/  STL.64 [R1+0x5d8], R82 ;  /* 0x0005d85201007387 */ /* 0x0005e40000100a00 */
[C---:B--2---:R-:W-:Y:S05]  /*a9e20*/  HMMA.1688.F32.TF32 R80, R120.reuse, R112, R192 ;  /* 0x000000707850723c */ /* 0x044fea00000810c0 */
[----:B------:R-:W-:Y:S01]  /*a9e30*/  STL.64 [R1+0x650], R88 ;  /* 0x0006505801007387 */ /* 0x000fe20000100a00 */
[----:B------:R2:W-:Y:S07]  /*a9e40*/  STL.64 [R1+0x658], R90 ;  /* 0x0006585a01007387 */ /* 0x0005ee0000100a00 */
[----:B------:R-:W-:Y:S02]  /*a9e50*/  STL.64 [R1+0x660], R92 ;  /* 0x0006605c01007387 */ /* 0x000fe40000100a00 */
[----:B------:R-:W-:Y:S01]  /*a9e60*/  STL.64 [R1+0x668], R94 ;  /* 0x0006685e01007387 */ /* 0x000fe20000100a00 */
[C---:B--2---:R-:W-:Y:S08]  /*a9e70*/  HMMA.1688.F32.TF32 R88, R120.reuse, R60, R84 ;  /* 0x0000003c7858723c */ /* 0x044ff00000081054 */
[C---:B------:R-:W-:Y:S01]  /*a9e80*/  HMMA.1688.F32.TF32 R84, R120.reuse, R76, R200 ;  /* 0x0000004c7854723c */ /* 0x040fe200000810c8 */
[----:B------:R-:W-:Y:S01]  /*a9e90*/  STL.64 [R1+0x670], R80 ;  /* 0x0006705001007387 */ /* 0x000fe20000100a00 */
[----:B------:R2:W-:Y:S06]  /*a9ea0*/  STL.64 [R1+0x678], R82 ;  /* 0x0006785201007387 */ /* 0x0005ec0000100a00 */
[C---:B--2---:R-:W-:Y:S07]  /*a9eb0*/  HMMA.1688.F32.TF32 R80, R120.reuse, R132, R204 ;  /* 0x000000847850723c */ /* 0x044fee00000810cc */
[----:B------:R-:W-:Y:S01]  /*a9ec0*/  STL.64 [R1+0x680], R88 ;  /* 0x0006805801007387 */ /* 0x000fe20000100a00 */
[----:B------:R-:W-:Y:S07]  /*a9ed0*/  STL.64 [R1+0x688], R90 ;  /* 0x0006885a01007387 */ /* 0x000fee0000100a00 */
[----:B------:R-:W-:Y:S02]  /*a9ee0*/  STL.64 [R1+0x690], R84 ;  /* 0x0006905401007387 */ /* 0x000fe40000100a00 */
[----:B------:R-:W-:Y:S06]  /*a9ef0*/  STL.64 [R1+0x698], R86 ;  /* 0x0006985601007387 */ /* 0x000fec0000100a00 */
[----:B------:R-:W-:Y:S01]  /*a9f00*/  STL.64 [R1+0x6a0], R80 ;  /* 0x0006a05001007387 */ /* 0x000fe20000100a00 */
[----:B------:R2:W-:Y:S02]  /*a9f10*/  STL.64 [R1+0x6a8], R82 ;  /* 0x0006a85201007387 */ /* 0x0005e40000100a00 */
[C---:B--2---:R-:W-:Y:S08]  /*a9f20*/  HMMA.1688.F32.TF32 R80, R120.reuse, R136, R176 ;  /* 0x000000887850723c */ /* 0x044ff000000810b0 */
[C---:B------:R-:W-:Y:S08]  /*a9f30*/  HMMA.1688.F32.TF32 R88, R120.reuse, R140, R172 ;  /* 0x0000008c7858723c */ /* 0x040ff000000810ac */
[C---:B------:R-:W-:Y:S08]  /*a9f40*/  HMMA.1688.F32.TF32 R84, R120.reuse, R144, R64 ;  /* 0x000000907854723c */ /* 0x040ff00000081040 */
[C---:B------:R-:W-:Y:S08]  /*a9f50*/  HMMA.1688.F32.TF32 R64, R120.reuse, R152, R48 ;  /* 0x000000987840723c */ /* 0x040ff00000081030 */
[C---:B------:R-:W-:Y:S01]  /*a9f60*/  HMMA.1688.F32.TF32 R48, R120.reuse, R160, R228 ;  /* 0x000000a07830723c */ /* 0x040fe200000810e4 */
[----:B------:R-:W-:Y:S01]  /*a9f70*/  STL.64 [R1+0x6b0], R80 ;  /* 0x0006b05001007387 */ /* 0x000fe20000100a00 */
[----:B------:R2:W-:Y:S06]  /*a9f80*/  STL.64 [R1+0x6b8], R82 ;  /* 0x0006b85201007387 */ /* 0x0005ec0000100a00 */
[C---:B--2---:R-:W-:Y:S08]  /*a9f90*/  HMMA.1688.F32.TF32 R80, R120.reuse, R148, R52 ;  /* 0x000000947850723c */ /* 0x044ff00000081034 */
[C---:B------:R-:W-:Y:S08]  /*a9fa0*/  HMMA.1688.F32.TF32 R52, R120.reuse, R156, R44 ;  /* 0x0000009c7834723c */ /* 0x040ff0000008102c */
[----:B------:R-:W-:Y:S08]  /*a9fb0*/  HMMA.1688.F32.TF32 R44, R120, R164, R32 ;  /* 0x000000a4782c723c */ /* 0x000ff00000081020 */
[C---:B------:R-:W-:Y:S01]  /*a9fc0*/  HMMA.1688.F32.TF32 R32, R240.reuse, R208, R40 ;  /* 0x000000d0f020723c */ /* 0x040fe20000081028 */
[----:B------:R-:W-:Y:S01]  /*a9fd0*/  STL.64 [R1+0x6c0], R88 ;  /* 0x0006c05801007387 */ /* 0x000fe20000100a00 */
[----:B------:R-:W-:Y:S02]  /*a9fe0*/  STL.64 [R1+0x6c8], R90 ;  /* 0x0006c85a01007387 */ /* 0x000fe40000100a00 */
[----:B------:R-:W-:Y:S02]  /*a9ff0*/  STL.64 [R1+0x6d0], R84 ;  /* 0x0006d05401007387 */ /* 0x000fe40000100a00 */
[----:B------:R-:W-:Y:S01]  /*aa000*/  STL.64 [R1+0x6d8], R86 ;  /* 0x0006d85601007387 */ /* 0x000fe20000100a00 */
        /* <DEDUP_REMOVED lines=12> */
[----:B------:R-:W3:Y:S01]  /*aa0d0*/  LDL.LU R228, [R1+0xf60] ;  /* 0x000f600001e47983 */ /* 0x000ee20000300800 */
[----:B------:R4:W-:Y:S02]  /*aa0e0*/  STL.64 [R1+0x720], R44 ;  /* 0x0007202c01007387 */ /* 0x0009e40000100a00 */
[----:B------:R1:W-:Y:S02]  /*aa0f0*/  STL.64 [R1+0x728], R46 ;  /* 0x0007282e01007387 */ /* 0x0003e40000100a00 */
[----:B------:R1:W-:Y:S01]  /*aa100*/  STL.64 [R1+0x830], R32 ;  /* 0x0008302001007387 */ /* 0x0003e20000100a00 */
[----:B------:R2:W-:Y:S01]  /*aa110*/  STL.64 [R1+0x838], R34 ;  /* 0x0008382201007387 */ /* 0x0005e20000100a00 */
[----:B------:R-:W3:Y:S02]  /*aa120*/  LDL.LU R229, [R1+0xf64] ;  /* 0x000f640001e57983 */ /* 0x000ee40000300800 */
[----:B------:R-:W3:Y:S02]  /*aa130*/  LDL.LU R230, [R1+0xf68] ;  /* 0x000f680001e67983 */ /* 0x000ee40000300800 */
[----:B------:R-:W3:Y:S01]  /*aa140*/  LDL.LU R231, [R1+0xf6c] ;  /* 0x000f6c0001e77983 */ /* 0x000ee20000300800 */
[----:B----4-:R-:W4:Y:S01]  /*aa150*/  LDL.LU R44, [R1+0xf70] ;  /* 0x000f7000012c7983 */ /* 0x010f220000300800 */
[----:B------:R-:W4:Y:S02]  /*aa160*/  LDL.LU R45, [R1+0xf74] ;  /* 0x000f7400012d7983 */ /* 0x000f240000300800 */
[----:B-1----:R-:W4:Y:S02]  /*aa170*/  LDL.LU R46, [R1+0xf78] ;  /* 0x000f7800012e7983 */ /* 0x002f240000300800 */
        /* <DEDUP_REMOVED lines=83> */
[----:B--2---:R-:W2:Y:S02]  /*aa6b0*/  LDL.LU R34, [R1+0xf58] ;  /* 0x000f580001227983 */ /* 0x004ea40000300800 */
[----:B------:R-:W2:Y:S01]  /*aa6c0*/  LDL.LU R35, [R1+0xf5c] ;  /* 0x000f5c0001237983 */ /* 0x000ea20000300800 */
[----:B------:R-:W2:Y:S01]  /*aa6d0*/  LDL.LU R40, [R1+0x1380] ;  /* 0x0013800001287983 */ /* 0x000ea20000300800 */
[----:B------:R-:W2:Y:S02]  /*aa6e0*/  LDL.LU R41, [R1+0x1384] ;  /* 0x0013840001297983 */ /* 0x000ea40000300800 */
[----:B------:R-:W2:Y:S02]  /*aa6f0*/  LDL.LU R42, [R1+0x1388] ;  /* 0x00138800012a7983 */ /* 0x000ea40000300800 */
[----:B------:R-:W2:Y:S01]  /*aa700*/  LDL.LU R43, [R1+0x138c] ;  /* 0x00138c00012b7983 */ /* 0x000ea20000300800 */
[C---:B---3--:R-:W-:Y:S08]  /*aa710*/  HMMA.1688.F32.TF32 R80, R240.reuse, R128, R96 ;  /* 0x00000080f050723c */ /* 0x048ff00000081060 */
[C---:B------:R-:W-:Y:S08]  /*aa720*/  HMMA.1688.F32.TF32 R96, R240.reuse, R36, R104 ;  /* 0x00000024f060723c */ /* 0x040ff00000081068 */
[C---:B----4-:R-:W-:Y:S07]  /*aa730*/  HMMA.1688.F32.TF32 R88, R240.reuse, R56, R212 ;  /* 0x00000038f058723c */ /* 0x050fee00000810d4 */
[----:B------:R-:W-:Y:S01]  /*aa740*/  STL.64 [R1+0x820], R80 ;  /* 0x0008205001007387 */ /* 0x000fe20000100a00 */
[----:B------:R1:W-:Y:S02]  /*aa750*/  STL.64 [R1+0x828], R82 ;  /* 0x0008285201007387 */ /* 0x0003e40000100a00 */
[C---:B-1----:R-:W-:Y:S05]  /*aa760*/  HMMA.1688.F32.TF32 R80, R240.reuse, R112, R216 ;  /* 0x00000070f050723c */ /* 0x042fea00000810d8 */
[----:B------:R-:W-:Y:S01]  /*aa770*/  STL.64 [R1+0x810], R96 ;  /* 0x0008106001007387 */ /* 0x000fe20000100a00 */
[----:B------:R1:W-:Y:S07]  /*aa780*/  STL.64 [R1+0x818], R98 ;  /* 0x0008186201007387 */ /* 0x0003ee0000100a00 */
[----:B------:R-:W-:Y:S01]  /*aa790*/  STL.64 [R1+0x800], R88 ;  /* 0x0008005801007387 */ /* 0x000fe20000100a00 */
[----:B------:R3:W-:Y:S01]  /*aa7a0*/  STL.64 [R1+0x808], R90 ;  /* 0x0008085a01007387 */ /* 0x0007e20000100a00 */
[C---:B-1----:R-:W-:Y:S08]  /*aa7b0*/  HMMA.1688.F32.TF32 R96, R240.reuse, R60, R220 ;  /* 0x0000003cf060723c */ /* 0x042ff000000810dc */
[C---:B---3--:R-:W-:Y:S01]  /*aa7c0*/  HMMA.1688.F32.TF32 R88, R240.reuse, R76, R124 ;  /* 0x0000004cf058723c */ /* 0x048fe2000008107c */
[----:B------:R-:W-:Y:S01]  /*aa7d0*/  STL.64 [R1+0x7f0], R80 ;  /* 0x0007f05001007387 */ /* 0x000fe20000100a00 */
[----:B------:R1:W-:Y:S06]  /*aa7e0*/  STL.64 [R1+0x7f8], R82 ;  /* 0x0007f85201007387 */ /* 0x0003ec0000100a00 */
[C---:B-1----:R-:W-:Y:S07]  /*aa7f0*/  HMMA.1688.F32.TF32 R80, R240.reuse, R132, R116 ;  /* 0x00000084f050723c */ /* 0x042fee0000081074 */
[----:B------:R-:W-:Y:S01]  /*aa800*/  STL.64 [R1+0x7e0], R96 ;  /* 0x0007e06001007387 */ /* 0x000fe20000100a00 */
[----:B------:R-:W-:Y:S07]  /*aa810*/  STL.64 [R1+0x7e8], R98 ;  /* 0x0007e86201007387 */ /* 0x000fee0000100a00 */
[----:B------:R-:W-:Y:S01]  /*aa820*/  STL.64 [R1+0x7d0], R88 ;  /* 0x0007d05801007387 */ /* 0x000fe20000100a00 */
[----:B------:R-:W-:Y:S07]  /*aa830*/  STL.64 [R1+0x7d8], R90 ;  /* 0x0007d85a01007387 */ /* 0x000fee0000100a00 */
[----:B------:R-:W-:Y:S01]  /*aa840*/  STL.64 [R1+0x7c0], R80 ;  /* 0x0007c05001007387 */ /* 0x000fe20000100a00 */
[----:B------:R1:W-:Y:S02]  /*aa850*/  STL.64 [R1+0x7c8], R82 ;  /* 0x0007c85201007387 */ /* 0x0003e40000100a00 */
[----:B------:R-:W3:Y:S01]  /*aa860*/  LDL.LU R2, [R1+0x3ec8] ;  /* 0x003ec80001027983 */ /* 0x000ee20000300800 */
[C---:B-1----:R-:W-:Y:S11]  /*aa870*/  HMMA.1688.F32.TF32 R80, R240.reuse, R136, R108 ;  /* 0x00000088f050723c */ /* 0x042ff6000008106c */
[----:B------:R-:W-:Y:S11]  /*aa880*/  @!UPT UIADD3 URZ, URZ, URZ, URZ ;  /* 0x0000003f3f3ff290 */ /* 0x000ff6000fffe03f */
[----:B------:R-:W-:Y:S01]  /*aa890*/  @!UPT UIADD3 URZ, URZ, URZ, URZ ;  /* 0x0000003f3f3ff290 */ /* 0x000fe2000fffe03f */
[----:B------:R-:W-:Y:S01]  /*aa8a0*/  STL.64 [R1+0x7b0], R80 ;  /* 0x0007b05001007387 */ /* 0x000fe20000100a00 */
[----:B------:R1:W-:Y:S02]  /*aa8b0*/  STL.64 [R1+0x7b8], R82 ;  /* 0x0007b85201007387 */ /* 0x0003e40000100a00 */
[C---:B-1----:R-:W-:Y:S08]  /*aa8c0*/  HMMA.1688.F32.TF32 R80, R240.reuse, R140, R100 ;  /* 0x0000008cf050723c */ /* 0x042ff00000081064 */
[C---:B------:R-:W-:Y:S08]  /*aa8d0*/  HMMA.1688.F32.TF32 R88, R240.reuse, R144, R92 ;  /* 0x00000090f058723c */ /* 0x040ff0000008105c */
[C---:B------:R-:W-:Y:S07]  /*aa8e0*/  HMMA.1688.F32.TF32 R92, R240.reuse, R148, R196 ;  /* 0x00000094f05c723c */ /* 0x040fee00000810c4 */
[----:B------:R-:W-:Y:S01]  /*aa8f0*/  STL.64 [R1+0x7a0], R80 ;  /* 0x0007a05001007387 */ /* 0x000fe20000100a00 */
[----:B------:R1:W-:Y:S02]  /*aa900*/  STL.64 [R1+0x7a8], R82 ;  /* 0x0007a85201007387 */ /* 0x0003e40000100a00 */
[C---:B-1----:R-:W-:Y:S05]  /*aa910*/  HMMA.1688.F32.TF32 R80, R240.reuse, R152, R192 ;  /* 0x00000098f050723c */ /* 0x042fea00000810c0 */
[----:B------:R-:W-:Y:S01]  /*aa920*/  STL.64 [R1+0x790], R88 ;  /* 0x0007905801007387 */ /* 0x000fe20000100a00 */
[----:B------:R1:W-:Y:S07]  /*aa930*/  STL.64 [R1+0x798], R90 ;  /* 0x0007985a01007387 */ /* 0x0003ee0000100a00 */
[----:B------:R-:W-:Y:S02]  /*aa940*/  STL.64 [R1+0x780], R92 ;  /* 0x0007805c01007387 */ /* 0x000fe40000100a00 */
[----:B------:R-:W-:Y:S01]  /*aa950*/  STL.64 [R1+0x788], R94 ;  /* 0x0007885e01007387 */ /* 0x000fe20000100a00 */
[C---:B-1----:R-:W-:Y:S08]  /*aa960*/  HMMA.1688.F32.TF32 R88, R240.reuse, R156, R84 ;  /* 0x0000009cf058723c */ /* 0x042ff00000081054 */
[C---:B------:R-:W-:Y:S01]  /*aa970*/  HMMA.1688.F32.TF32 R84, R240.reuse, R160, R200 ;  /* 0x000000a0f054723c */ /* 0x040fe200000810c8 */
[----:B------:R-:W-:Y:S01]  /*aa980*/  STL.64 [R1+0x770], R80 ;  /* 0x0007705001007387 */ /* 0x000fe20000100a00 */
[----:B------:R1:W-:Y:S06]  /*aa990*/  STL.64 [R1+0x778], R82 ;  /* 0x0007785201007387 */ /* 0x0003ec0000100a00 */
[----:B-1----:R-:W-:Y:S07]  /*aa9a0*/  HMMA.1688.F32.TF32 R80, R240, R164, R204 ;  /* 0x000000a4f050723c */ /* 0x002fee00000810cc */
[----:B------:R-:W-:Y:S01]  /*aa9b0*/  STL.64 [R1+0x760], R88 ;  /* 0x0007605801007387 */ /* 0x000fe20000100a00 */
[----:B------:R1:W-:Y:S07]  /*aa9c0*/  STL.64 [R1+0x768], R90 ;  /* 0x0007685a01007387 */ /* 0x0003ee0000100a00 */
[----:B------:R-:W-:Y:S02]  /*aa9d0*/  STL.64 [R1+0x750], R84 ;  /* 0x0007505401007387 */ /* 0x000fe40000100a00 */
[----:B------:R4:W-:Y:S01]  /*aa9e0*/  STL.64 [R1+0x758], R86 ;  /* 0x0007585601007387 */ /* 0x0009e20000100a00 */
[C---:B--2---:R-:W-:Y:S08]  /*aa9f0*/  HMMA.1688.F32.TF32 R32, R236.reuse, R132, R32 ;  /* 0x00000084ec20723c */ /* 0x044ff00000081020 */
[C---:B------:R-:W-:Y:S01]  /*aaa00*/  HMMA.1688.F32.TF32 R40, R236.reuse, R136, R40 ;  /* 0x00000088ec28723c */ /* 0x040fe20000081028 */
[----:B------:R-:W-:Y:S04]  /*aaa10*/  LDS R240, [R252+0x94200] ;  /* 0x09420000fcf07984 */ /* 0x000fe80000000800 */
[----:B------:R-:W-:Y:S04]  /*aaa20*/  LDS R242, [R252+0x95200] ;  /* 0x09520000fcf27984 */ /* 0x000fe80000000800 */
[----:B------:R-:W-:Y:S04]  /*aaa30*/  LDS R241, [R3+0x94200] ;  /* 0x0942000003f17984 */ /* 0x000fe80000000800 */
[----:B------:R-:W2:Y:S01]  /*aaa40*/  LDS R243, [R3+0x95200] ;  /* 0x0952000003f37984 */ /* 0x000ea20000000800 */
[C---:B-1----:R-:W-:Y:S08]  /*aaa50*/  HMMA.1688.F32.TF32 R88, R236.reuse, R208, R176 ;  /* 0x000000d0ec58723c */ /* 0x042ff000000810b0 */
[C---:B----4-:R-:W-:Y:S01]  /*aaa60*/  HMMA.1688.F32.TF32 R84, R236.reuse, R128, R172 ;  /* 0x00000080ec54723c */ /* 0x050fe200000810ac */
[----:B------:R-:W-:Y:S01]  /*aaa70*/  STL.64 [R1+0x710], R80 ;  /* 0x0007105001007387 */ /* 0x000fe20000100a00 */
[----:B------:R1:W-:Y:S06]  /*aaa80*/  STL.64 [R1+0x718], R82 ;  /* 0x0007185201007387 */ /* 0x0003ec0000100a00 */
[C---:B-1----:R-:W-:Y:S08]  /*aaa90*/  HMMA.1688.F32.TF32 R80, R236.reuse, R36, R64 ;  /* 0x00000024ec50723c */ /* 0x042ff00000081040 */
[C---:B------:R-:W-:Y:S08]  /*aaaa0*/  HMMA.1688.F32.TF32 R64, R236.reuse, R56, R52 ;  /* 0x00000038ec40723c */ /* 0x040ff00000081034 */
        /* <DEDUP_REMOVED lines=14> */
[----:B------:R-:W-:Y:S05]  /*aab90*/  STL.64 [R1+0x888], R50 ;  /* 0x0008883201007387 */ /* 0x000fea0000100a00 */
[----:B------:R-:W-:Y:S01]  /*aaba0*/  STL.64 [R1+0x890], R44 ;  /* 0x0008902c01007387 */ /* 0x000fe20000100a00 */
[----:B------:R-:W-:Y:S02]  /*aabb0*/  STL.64 [R1+0x898], R46 ;  /* 0x0008982e01007387 */ /* 0x000fe40000100a00 */
[----:B------:R1:W-:Y:S02]  /*aabc0*/  STL.64 [R1+0x8a0], R32 ;  /* 0x0008a02001007387 */ /* 0x0003e40000100a00 */
[----:B------:R4:W-:Y:S01]  /*aabd0*/  STL.64 [R1+0x8a8], R34 ;  /* 0x0008a82201007387 */ /* 0x0009e20000100a00 */
[----:B-1----:R-:W2:Y:S01]  /*aabe0*/  LDL.LU R32, [R1+0x12e0] ;  /* 0x0012e00001207983 */ /* 0x002ea20000300800 */
[----:B------:R1:W-:Y:S02]  /*aabf0*/  STL.64 [R1+0x8b0], R40 ;  /* 0x0008b02801007387 */ /* 0x0003e40000100a00 */
[----:B------:R1:W-:Y:S02]  /*aac00*/  STL.64 [R1+0x8b8], R42 ;  /* 0x0008b82a01007387 */ /* 0x0003e40000100a00 */
[----:B------:R-:W2:Y:S01]  /*aac10*/  LDL.LU R33, [R1+0x12e4] ;  /* 0x0012e40001217983 */ /* 0x000ea20000300800 */
[----:B----4-:R-:W2:Y:S01]  /*aac20*/  LDL.LU R34, [R1+0x12e8] ;  /* 0x0012e80001227983 */ /* 0x010ea20000300800 */
        /* <DEDUP_REMOVED lines=73> */
[----:B-1----:R-:W4:Y:S02]  /*ab0c0*/  LDL.LU R40, [R1+0x12d0] ;  /* 0x0012d00001287983 */ /* 0x002f240000300800 */
[----:B------:R-:W4:Y:S01]  /*ab0d0*/  LDL.LU R41, [R1+0x12d4] ;  /* 0x0012d40001297983 */ /* 0x000f220000300800 */
[----:B------:R-:W4:Y:S01]  /*ab0e0*/  LDL.LU R42, [R1+0x12d8] ;  /* 0x0012d800012a7983 */ /* 0x000f220000300800 */
[----:B---3--:R-:W-:Y:S01]  /*ab0f0*/  IMAD.MOV.U32 R43, RZ, RZ, R2 ;  /* 0x000000ffff2b7224 */ /* 0x008fe200078e0002 */
[C---:B--2---:R-:W-:Y:S08]  /*ab100*/  HMMA.1688.F32.TF32 R80, R236.reuse, R140, R220 ;  /* 0x0000008cec50723c */ /* 0x044ff000000810dc */
[C---:B----4-:R-:W-:Y:S08]  /*ab110*/  HMMA.1688.F32.TF32 R88, R236.reuse, R144, R124 ;  /* 0x00000090ec58723c */ /* 0x050ff0000008107c */
        /* <DEDUP_REMOVED lines=8> */
[C---:B------:R-:W-:Y:S08]  /*ab1a0*/  HMMA.1688.F32.TF32 R92, R236.reuse, R160, R92 ;  /* 0x000000a0ec5c723c */ /* 0x040ff0000008105c */
[C---:B-1----:R-:W-:Y:S01]  /*ab1b0*/  HMMA.1688.F32.TF32 R88, R236.reuse, R156, R100 ;  /* 0x0000009cec58723c */ /* 0x042fe20000081064 */
[----:B------:R-:W-:Y:S01]  /*ab1c0*/  STL.64 [R1+0x910], R80 ;  /* 0x0009105001007387 */ /* 0x000fe20000100a00 */
[----:B------:R1:W-:Y:S06]  /*ab1d0*/  STL.64 [R1+0x918], R82 ;  /* 0x0009185201007387 */ /* 0x0003ec0000100a00 */
[----:B-1----:R-:W-:Y:S11]  /*ab1e0*/  HMMA.1688.F32.TF32 R80, R236, R164, R196 ;  /* 0x000000a4ec50723c */ /* 0x002ff600000810c4 */
[----:B------:R-:W-:Y:S04]  /*ab1f0*/  @!UPT UIADD3 URZ, URZ, URZ, URZ ;  /* 0x0000003f3f3ff290 */ /* 0x000fe8000fffe03f */
[----:B------:R-:W-:Y:S01]  /*ab200*/  STL.64 [R1+0x940], R88 ;  /* 0x0009405801007387 */ /* 0x000fe20000100a00 */
[----:B------:R1:W-:Y:S02]  /*ab210*/  STL.64 [R1+0x948], R90 ;  /* 0x0009485a01007387 */ /* 0x0003e40000100a00 */
[----:B------:R-:W-:Y:S02]  /*ab220*/  STL.64 [R1+0x990], R92 ;  /* 0x0009905c01007387 */ /* 0x000fe40000100a00 */
[----:B------:R-:W-:Y:S01]  /*ab230*/  STL.64 [R1+0x998], R94 ;  /* 0x0009985e01007387 */ /* 0x000fe20000100a00 */
[C---:B------:R-:W-:Y:S08]  /*ab240*/  HMMA.1688.F32.TF32 R84, R120.reuse, R128, R84 ;  /* 0x000000807854723c */ /* 0x040ff00000081054 */
[C---:B-1----:R-:W-:Y:S01]  /*ab250*/  HMMA.1688.F32.TF32 R88, R120.reuse, R208, R192 ;  /* 0x000000d07858723c */ /* 0x042fe200000810c0 */
[----:B------:R-:W-:Y:S01]  /*ab260*/  STL.64 [R1+0x980], R80 ;  /* 0x0009805001007387 */ /* 0x000fe20000100a00 */
[----:B------:R1:W-:Y:S06]  /*ab270*/  STL.64 [R1+0x988], R82 ;  /* 0x0009885201007387 */ /* 0x0003ec0000100a00 */
[C---:B-1----:R-:W-:Y:S11]  /*ab280*/  HMMA.1688.F32.TF32 R80, R120.reuse, R36, R200 ;  /* 0x000000247850723c */ /* 0x042ff600000810c8 */
[----:B------:R-:W-:Y:S04]  /*ab290*/  @!UPT UIADD3 URZ, URZ, URZ, URZ ;  /* 0x0000003f3f3ff290 */ /* 0x000fe8000fffe03f */
[----:B------:R-:W-:Y:S01]  /*ab2a0*/  STL.64 [R1+0x9a0], R88 ;  /* 0x0009a05801007387 */ /* 0x000fe20000100a00 */
[----:B------:R1:W-:Y:S02]  /*ab2b0*/  STL.64 [R1+0x9a8], R90 ;  /* 0x0009a85a01007387 */ /* 0x0003e40000100a00 */
[----:B------:R-:W-:Y:S02]  /*ab2c0*/  STL.64 [R1+0x9c0], R84 ;  /* 0x0009c05401007387 */ /* 0x000fe40000100a00 */
[----:B------:R2:W-:Y:S01]  /*ab2d0*/  STL.64 [R1+0x9c8], R86 ;  /* 0x0009c85601007387 */ /* 0x0005e20000100a00 */
[C---:B------:R-:W-:Y:S08]  /*ab2e0*/  HMMA.1688.F32.TF32 R64, R120.reuse, R76, R64 ;  /* 0x0000004c7840723c */ /* 0x040ff00000081040 */
[C---:B------:R-:W-:Y:S08]  /*ab2f0*/  HMMA.1688.F32.TF32 R52, R120.reuse, R132, R52 ;  /* 0x000000847834723c */ /* 0x040ff00000081034 */
[C---:B-1----:R-:W-:Y:S08]  /*ab300*/  HMMA.1688.F32.TF32 R88, R120.reuse, R56, R204 ;  /* 0x000000387858723c */ /* 0x042ff000000810cc */
[----:B--2---:R-:W-:Y:S01]  /*ab310*/  HMMA.1688.F32.TF32 R84, R120, R112, R176 ;  /* 0x000000707854723c */ /* 0x004fe200000810b0 */
[----:B------:R-:W-:Y:S01]  /*ab320*/  STL [R1+0x9e4], R81 ;  /* 0x0009e45101007387 */ /* 0x000fe20000100800 */
[----:B------:R-:W-:Y:S01]  /*ab330*/  MOV R2, R80 ;  /* 0x0000005000027202 */ /* 0x000fe20000000f00 */
[----:B------:R1:W-:Y:S02]  /*ab340*/  STL [R1+0x9e8], R82 ;  /* 0x0009e85201007387 */ /* 0x0003e40000100800 */
[----:B------:R-:W-:-:S03]  /*ab350*/  IMAD.MOV.U32 R0, RZ, RZ, R83 ;  /* 0x000000ffff007224 */ /* 0x000fc600078e0053 */
[C---:B------:R-:W-:Y:S08]  /*ab360*/  HMMA.1688.F32.TF32 R48, R120.reuse, R136, R48 ;  /* 0x000000887830723c */ /* 0x040ff00000081030 */
[C---:B-1----:R-:W-:Y:S01]  /*ab370*/  HMMA.1688.F32.TF32 R80, R120.reuse, R60, R172 ;  /* 0x0000003c7850723c */ /* 0x042fe200000810ac */
[----:B------:R1:W-:Y:S04]  /*ab380*/  STL [R1+0x3a80], R0 ;  /* 0x003a800001007387 */ /* 0x0003e80000100800 */
[----:B-1----:R-:W2:Y:S01]  /*ab390*/  LDL R0, [R1+0xb30] ;  /* 0x000b300001007983 */ /* 0x002ea20000100800 */
[----:B------:R1:W-:Y:S03]  /*ab3a0*/  STL [R1+0x3a7c], R2 ;  /* 0x003a7c0201007387 */ /* 0x0003e60000100800 */
[----:B-1----:R-:W3:Y:S01]  /*ab3b0*/  LDL R2, [R1+0xb34] ;  /* 0x000b340001027983 */ /* 0x002ee20000100800 */
[----:B------:R-:W-:Y:S02]  /*ab3c0*/  STL.64 [R1+0xb70], R88 ;  /* 0x000b705801007387 */ /* 0x000fe40000100a00 */
[----:B------:R-:W-:Y:S02]  /*ab3d0*/  STL.64 [R1+0xb78], R90 ;  /* 0x000b785a01007387 */ /* 0x000fe40000100a00 */
[----:B------:R-:W-:Y:S01]  /*ab3e0*/  STL.64 [R1+0xb60], R84 ;  /* 0x000b605401007387 */ /* 0x000fe20000100a00 */
[----:B------:R-:W-:Y:S08]  /*ab3f0*/  STL.64 [R1+0xb68], R86 ;  /* 0x000b685601007387 */ /* 0x000ff00000100a00 */
[----:B------:R-:W-:Y:S02]  /*ab400*/  STL.64 [R1+0xb50], R80 ;  /* 0x000b505001007387 */ /* 0x000fe40000100a00 */
[----:B------:R-:W-:Y:S02]  /*ab410*/  STL.64 [R1+0xb58], R82 ;  /* 0x000b585201007387 */ /* 0x000fe40000100a00 */
[----:B------:R-:W-:Y:S01]  /*ab420*/  STL.64 [R1+0xb40], R64 ;  /* 0x000b404001007387 */ /* 0x000fe20000100a00 */
[----:B------:R-:W-:Y:S01]  /*ab430*/  STL.64 [R1+0xb48], R66 ;  /* 0x000b484201007387 */ /* 0x000fe20000100a00 */
[----:B------:R-:W-:Y:S02]  /*ab440*/  STL.64 [R1+0xae0], R52 ;  /* 0x000ae03401007387 */ /* 0x000fe40000100a00 */
[----:B------:R1:W-:Y:S02]  /*ab450*/  STL.64 [R1+0xae8], R54 ;  /* 0x000ae83601007387 */ /* 0x0003e40000100a00 */
[----:B------:R-:W-:Y:S01]  /*ab460*/  STL.64 [R1+0xbe0], R48 ;  /* 0x000be03001007387 */ /* 0x000fe20000100a00 */
[----:B------:R4:W-:Y:S01]  /*ab470*/  STL.64 [R1+0xbe8], R50 ;  /* 0x000be83201007387 */ /* 0x0009e20000100a00 */
[C---:B------:R-:W-:Y:S08]  /*ab480*/  HMMA.1688.F32.TF32 R40, R120.reuse, R152, R40 ;  /* 0x000000987828723c */ /* 0x040ff00000081028 */
[C---:B-1----:R-:W-:Y:S08]  /*ab490*/  HMMA.1688.F32.TF32 R52, R120.reuse, R140, R44 ;  /* 0x0000008c7834723c */ /* 0x042ff0000008102c */
[C---:B----4-:R-:W-:Y:S08]  /*ab4a0*/  HMMA.1688.F32.TF32 R48, R120.reuse, R144, R228 ;  /* 0x000000907830723c */ /* 0x050ff000000810e4 */
[C---:B------:R-:W-:Y:S07]  /*ab4b0*/  HMMA.1688.F32.TF32 R44, R120.reuse, R148, R32 ;  /* 0x00000094782c723c */ /* 0x040fee0000081020 */
[----:B------:R-:W-:Y:S01]  /*ab4c0*/  STL.64 [R1+0xbd0], R52 ;  /* 0x000bd03401007387 */ /* 0x000fe20000100a00 */
[----:B------:R-:W-:Y:S07]  /*ab4d0*/  STL.64 [R1+0xbd8], R54 ;  /* 0x000bd83601007387 */ /* 0x000fee0000100a00 */
[----:B------:R-:W-:Y:S02]  /*ab4e0*/  STL.64 [R1+0xbc0], R48 ;  /* 0x000bc03001007387 */ /* 0x000fe40000100a00 */
[----:B------:R-:W-:Y:S01]  /*ab4f0*/  STL.64 [R1+0xbc8], R50 ;  /* 0x000bc83201007387 */ /* 0x000fe20000100a00 */
[----:B------:R-:W4:Y:S05]  /*ab500*/  LDL.LU R32, [R1+0xc00] ;  /* 0x000c000001207983 */ /* 0x000f2a0000300800 */
[----:B------:R1:W-:Y:S02]  /*ab510*/  STL.64 [R1+0xbb0], R44 ;  /* 0x000bb02c01007387 */ /* 0x0003e40000100a00 */
[----:B------:R1:W-:Y:S02]  /*ab520*/  STL.64 [R1+0xbb8], R46 ;  /* 0x000bb82e01007387 */ /* 0x0003e40000100a00 */
[----:B------:R1:W-:Y:S01]  /*ab530*/  STL.64 [R1+0xba0], R40 ;  /* 0x000ba02801007387 */ /* 0x0003e20000100a00 */
[----:B------:R1:W-:Y:S01]  /*ab540*/  STL.64 [R1+0xba8], R42 ;  /* 0x000ba82a01007387 */ /* 0x0003e20000100a00 */
[----:B------:R-:W4:Y:S02]  /*ab550*/  LDL.LU R33, [R1+0xc04] ;  /* 0x000c040001217983 */ /* 0x000f240000300800 */
[----:B------:R-:W4:Y:S02]  /*ab560*/  LDL.LU R34, [R1+0xc08] ;  /* 0x000c080001227983 */ /* 0x000f240000300800 */
[----:B------:R-:W4:Y:S01]  /*ab570*/  LDL.LU R35, [R1+0xc0c] ;  /* 0x000c0c0001237983 */ /* 0x000f220000300800 */
[----:B------:R-:W4:Y:S01]  /*ab580*/  LDL.LU R228, [R1+0xc20] ;  /* 0x000c200001e47983 */ /* 0x000f220000300800 */
[----:B------:R-:W4:Y:S02]  /*ab590*/  LDL.LU R229, [R1+0xc24] ;  /* 0x000c240001e57983 */ /* 0x000f240000300800 */
[----:B------:R-:W4:Y:S02]  /*ab5a0*/  LDL.LU R230, [R1+0xc28] ;  /* 0x000c280001e67983 */ /* 0x000f240000300800 */
[----:B------:R-:W4:Y:S01]  /*ab5b0*/  LDL.LU R231, [R1+0xc2c] ;  /* 0x000c2c0001e77983 */ /* 0x000f220000300800 */
[----:B-1----:R-:W4:Y:S01]  /*ab5c0*/  LDL.LU R44, [R1+0xd10] ;  /* 0x000d1000012c7983 */ /* 0x002f220000300800 */
        /* <DEDUP_REMOVED lines=95> */
[----:B--2---:R-:W-:Y:S04]  /*abbc0*/  LDS R236, [R0+0x94200] ;  /* 0x0942000000ec7984 */ /* 0x004fe80000000800 */
[----:B------:R-:W-:Y:S04]  /*abbd0*/  LDS R238, [R0+0x95200] ;  /* 0x0952000000ee7984 */ /* 0x000fe80000000800 */
[----:B---3--:R-:W-:Y:S04]  /*abbe0*/  LDS R237, [R2+0x94200] ;  /* 0x0942000002ed7984 */ /* 0x008fe80000000800 */
[----:B------:R-:W1:Y:S01]  /*abbf0*/  LDS R239, [R2+0x95200] ;  /* 0x0952000002ef7984 */ /* 0x000e620000000800 */
[C---:B----4-:R-:W-:Y:S08]  /*abc00*/  HMMA.1688.F32.TF32 R88, R120.reuse, R160, R88 ;  /* 0x000000a07858723c */ /* 0x050ff00000081058 */
[C---:B------:R-:W-:Y:S08]  /*abc10*/  HMMA.1688.F32.TF32 R80, R120.reuse, R156, R80 ;  /* 0x0000009c7850723c */ /* 0x040ff00000081050 */
[----:B------:R-:W-:Y:S11]  /*abc20*/  HMMA.1688.F32.TF32 R120, R120, R164, R96 ;  /* 0x000000a47878723c */ /* 0x000ff60000081060 */
[----:B------:R-:W-:Y:S04]  /*abc30*/  @!UPT UIADD3 URZ, URZ, URZ, URZ ;  /* 0x0000003f3f3ff290 */ /* 0x000fe8000fffe03f */
[----:B------:R-:W-:Y:S01]  /*abc40*/  STL.64 [R1+0xb90], R80 ;  /* 0x000b905001007387 */ /* 0x000fe20000100a00 */
[----:B------:R2:W-:Y:S03]  /*abc50*/  STL.64 [R1+0xb98], R82 ;  /* 0x000b985201007387 */ /* 0x0005e60000100a00 */
[----:B--2---:R-:W2:Y:S01]  /*abc60*/  LDL.LU.64 R82, [R1+0x3ec0] ;  /* 0x003ec00001527983 */ /* 0x004ea20000300a00 */
[----:B------:R-:W2:Y:S02]  /*abc70*/  LDL.LU.64 R80, [R1+0x3eb8] ;  /* 0x003eb80001507983 */ /* 0x000ea40000300a00 */
[----:B------:R-:W-:Y:S02]  /*abc80*/  STL.64 [R1+0xb80], R88 ;  /* 0x000b805801007387 */ /* 0x000fe40000100a00 */
[----:B------:R3:W-:Y:S02]  /*abc90*/  STL.64 [R1+0xb88], R90 ;  /* 0x000b885a01007387 */ /* 0x0007e40000100a00 */
[----:B---3--:R-:W3:Y:S01]  /*abca0*/  LDL.LU.64 R90, [R1+0x3eb0] ;  /* 0x003eb000015a7983 */ /* 0x008ee20000300a00 */
[----:B------:R-:W3:Y:S02]  /*abcb0*/  LDL.LU.64 R88, [R1+0x3ea8] ;  /* 0x003ea80001587983 */ /* 0x000ee40000300a00 */
[----:B------:R-:W4:Y:S02]  /*abcc0*/  LDL.LU.64 R98, [R1+0x3ea0] ;  /* 0x003ea00001627983 */ /* 0x000f240000300a00 */
[----:B------:R-:W4:Y:S01]  /*abcd0*/  LDL.LU.64 R96, [R1+0x3e98] ;  /* 0x003e980001607983 */ /* 0x000f220000300a00 */
[----:B------:R1:W-:Y:S01]  /*abce0*/  STL.64 [R1+0xa10], R120 ;  /* 0x000a107801007387 */ /* 0x0003e20000100a00 */
[----:B------:R1:W-:Y:S03]  /*abcf0*/  STL.64 [R1+0xa18], R122 ;  /* 0x000a187a01007387 */ /* 0x0003e60000100a00 */
[----:B-1----:R-:W2:Y:S01]  /*abd00*/  LDL.LU R120, [R1+0xea0] ;  /* 0x000ea00001787983 */ /* 0x002ea20000300800 */
[----:B------:R-:W2:Y:S02]  /*abd10*/  LDL.LU R121, [R1+0xea4] ;  /* 0x000ea40001797983 */ /* 0x000ea40000300800 */
[----:B------:R-:W2:Y:S02]  /*abd20*/  LDL.LU R122, [R1+0xea8] ;  /* 0x000ea800017a7983 */ /* 0x000ea40000300800 */
[----:B------:R-:W2:Y:S01]  /*abd30*/  LDL.LU R123, [R1+0xeac] ;  /* 0x000eac00017b7983 */ /* 0x000ea20000300800 */
[C---:B------:R-:W-:Y:S08]  /*abd40*/  HMMA.1688.F32.TF32 R104, R240.reuse, R208, R104 ;  /* 0x000000d0f068723c */ /* 0x040ff00000081068 */
[C---:B------:R-:W-:Y:S11]  /*abd50*/  HMMA.1688.F32.TF32 R212, R240.reuse, R128, R212 ;  /* 0x00000080f0d4723c */ /* 0x040ff600000810d4 */
[----:B------:R-:W-:Y:S04]  /*abd60*/  @!UPT UIADD3 URZ, URZ, URZ, URZ ;  /* 0x0000003f3f3ff290 */ /* 0x000fe8000fffe03f */
[----:B------:R-:W-:Y:S01]  /*abd70*/  STL.64 [R1+0xc90], R104 ;  /* 0x000c906801007387 */ /* 0x000fe20000100a00 */
[----:B------:R1:W-:Y:S03]  /*abd80*/  STL.64 [R1+0xc98], R106 ;  /* 0x000c986a01007387 */ /* 0x0003e60000100a00 */
[----:B-1----:R-:W3:Y:S01]  /*abd90*/  LDL.LU.64 R106, [R1+0x3e90] ;  /* 0x003e9000016a7983 */ /* 0x002ee20000300a00 */
[----:B------:R-:W3:Y:S03]  /*abda0*/  LDL.LU.64 R104, [R1+0x3e88] ;  /* 0x003e880001687983 */ /* 0x000ee60000300a00 */
[----:B------:R-:W-:Y:S02]  /*abdb0*/  STL.64 [R1+0xc80], R212 ;  /* 0x000c80d401007387 */ /* 0x000fe40000100a00 */
[----:B------:R1:W-:Y:S02]  /*abdc0*/  STL.64 [R1+0xc88], R214 ;  /* 0x000c88d601007387 */ /* 0x0003e40000100a00 */
[----:B-1----:R-:W3:Y:S01]  /*abdd0*/  LDL.LU.64 R214, [R1+0x3e80] ;  /* 0x003e800001d67983 */ /* 0x002ee20000300a00 */
[----:B------:R-:W3:Y:S01]  /*abde0*/  LDL.LU.64 R212, [R1+0x3e78] ;  /* 0x003e780001d47983 */ /* 0x000ee20000300a00 */
[C---:B------:R-:W-:Y:S08]  /*abdf0*/  HMMA.1688.F32.TF32 R116, R240.reuse, R76, R116 ;  /* 0x0000004cf074723c */ /* 0x040ff00000081074 */
[C---:B------:R-:W-:Y:S08]  /*abe00*/  HMMA.1688.F32.TF32 R108, R240.reuse, R132, R108 ;  /* 0x00000084f06c723c */ /* 0x040ff0000008106c */
[C---:B------:R-:W-:Y:S08]  /*abe10*/  HMMA.1688.F32.TF32 R100, R240.reuse, R136, R100 ;  /* 0x00000088f064723c */ /* 0x040ff00000081064 */
[C---:B------:R-:W-:Y:S08]  /*abe20*/  HMMA.1688.F32.TF32 R84, R240.reuse, R152, R84 ;  /* 0x00000098f054723c */ /* 0x040ff00000081054 */
        /* <DEDUP_REMOVED lines=9> */
[----:B------:R1:W-:Y:S02]  /*abec0*/  STL.64 [R1+0xc68], R122 ;  /* 0x000c687a01007387 */ /* 0x0003e40000100a00 */
[C---:B-1----:R-:W-:Y:S05]  /*abed0*/  HMMA.1688.F32.TF32 R120, R240.reuse, R60, R124 ;  /* 0x0000003cf078723c */ /* 0x042fea000008107c */
[----:B------:R-:W-:Y:S01]  /*abee0*/  STL.64 [R1+0xc50], R216 ;  /* 0x000c50d801007387 */ /* 0x000fe20000100a00 */
[----:B------:R-:W-:Y:S11]  /*abef0*/  STL.64 [R1+0xc58], R218 ;  /* 0x000c58da01007387 */ /* 0x000ff60000100a00 */
[----:B------:R-:W-:Y:S06]  /*abf00*/  @!UPT UIADD3 URZ, URZ, URZ, URZ ;  /* 0x0000003f3f3ff290 */ /* 0x000fec000fffe03f */
[----:B------:R-:W-:Y:S01]  /*abf10*/  STL.64 [R1+0xc40], R120 ;  /* 0x000c407801007387 */ /* 0x000fe20000100a00 */
[----:B------:R-:W-:Y:S02]  /*abf20*/  STL.64 [R1+0xc48], R122 ;  /* 0x000c487a01007387 */ /* 0x000fe40000100a00 */
[----:B------:R-:W-:Y:S02]  /*abf30*/  STL.64 [R1+0xc30], R116 ;  /* 0x000c307401007387 */ /* 0x000fe40000100a00 */
[----:B------:R-:W-:Y:S01]  /*abf40*/  STL.64 [R1+0xc38], R118 ;  /* 0x000c387601007387 */ /* 0x000fe20000100a00 */
[----:B------:R-:W-:Y:S01]  /*abf50*/  STL.64 [R1+0xc10], R108 ;  /* 0x000c106c01007387 */ /* 0x000fe20000100a00 */
[----:B------:R1:W-:Y:S02]  /*abf60*/  STL.64 [R1+0xc18], R110 ;  /* 0x000c186e01007387 */ /* 0x0003e40000100a00 */
[----:B------:R-:W-:Y:S02]  /*abf70*/  STL.64 [R1+0xd00], R100 ;  /* 0x000d006401007387 */ /* 0x000fe40000100a00 */
[----:B------:R2:W-:Y:S01]  /*abf80*/  STL.64 [R1+0xd08], R102 ;  /* 0x000d086601007387 */ /* 0x0005e20000100a00 */
[----:B------:R-:W-:Y:S04]  /*abf90*/  LDS R120, [R252+0x94280] ;  /* 0x09428000fc787984 */ /* 0x000fe80000000800 */
[----:B------:R-:W-:Y:S04]  /*abfa0*/  LDS R122, [R252+0x95280] ;  /* 0x09528000fc7a7984 */ /* 0x000fe80000000800 */
[----:B------:R-:W-:Y:S04]  /*abfb0*/  LDS R121, [R3+0x94280] ;  /* 0x0942800003797984 */ /* 0x000fe80000000800 */
[----:B------:R-:W3:Y:S01]  /*abfc0*/  LDS R123, [R3+0x95280] ;  /* 0x09528000037b7984 */ /* 0x000ee20000000800 */
[C---:B-1----:R-:W-:Y:S08]  /*abfd0*/  HMMA.1688.F32.TF32 R108, R240.reuse, R140, R92 ;  /* 0x0000008cf06c723c */ /* 0x042ff0000008105c */
[C---:B--2---:R-:W-:Y:S08]  /*abfe0*/  HMMA.1688.F32.TF32 R100, R240.reuse, R144, R196 ;  /* 0x00000090f064723c */ /* 0x044ff000000810c4 */
[C---:B------:R-:W-:Y:S07]  /*abff0*/  HMMA.1688.F32.TF32 R92, R240.reuse, R148, R192 ;  /* 0x00000094f05c723c */ /* 0x040fee00000810c0 */
[----:B------:R-:W-:Y:S01]  /*ac000*/  STL.64 [R1+0xcf0], R108 ;  /* 0x000cf06c01007387 */ /* 0x000fe20000100a00 */
[----:B------:R-:W-:Y:S07]  /*ac010*/  STL.64 [R1+0xcf8], R110 ;  /* 0x000cf86e01007387 */ /* 0x000fee0000100a00 */
[----:B------:R-:W-:Y:S02]  /*ac020*/  STL.64 [R1+0xce0], R100 ;  /* 0x000ce06401007387 */ /* 0x000fe40000100a00 */
[----:B------:R1:W-:Y:S06]  /*ac030*/  STL.64 [R1+0xce8], R102 ;  /* 0x000ce86601007387 */ /* 0x0003ec0000100a00 */
[----:B------:R-:W-:Y:S01]  /*ac040*/  STL.64 [R1+0xcd0], R92 ;  /* 0x000cd05c01007387 */ /* 0x000fe20000100a00 */
[----:B------:R2:W-:Y:S02]  /*ac050*/  STL.64 [R1+0xcd8], R94 ;  /* 0x000cd85e01007387 */ /* 0x0005e40000100a00 */
[----:B------:R-:W-:Y:S02]  /*ac060*/  STL.64 [R1+0xcc0], R84 ;  /* 0x000cc05401007387 */ /* 0x000fe40000100a00 */
[----:B------:R2:W-:Y:S01]  /*ac070*/  STL.64 [R1+0xcc8], R86 ;  /* 0x000cc85601007387 */ /* 0x0005e20000100a00 */
[C---:B-1----:R-:W-:Y:S08]  /*ac080*/  HMMA.1688.F32.TF32 R100, R240.reuse, R156, R200 ;  /* 0x0000009cf064723c */ /* 0x042ff000000810c8 */
[C---:B--2---:R-:W-:Y:S08]  /*ac090*/  HMMA.1688.F32.TF32 R92, R240.reuse, R160, R204 ;  /* 0x000000a0f05c723c */ /* 0x044ff000000810cc */
[----:B------:R-:W-:Y:S01]  /*ac0a0*/  HMMA.1688.F32.TF32 R84, R240, R164, R176 ;  /* 0x000000a4f054723c */ /* 0x000fe200000810b0 */
[----:B------:R-:W-:-:S02]  /*ac0b0*/  IMAD.MOV.U32 R211, RZ, RZ, R38 ;  /* 0x000000ffffd37224 */ /* 0x000fc400078e0026 */
[----:B------:R-:W-:Y:S02]  /*ac0c0*/  IMAD.MOV.U32 R63, RZ, RZ, R36 ;  /* 0x000000ffff3f7224 */ /* 0x000fe400078e0024 */
        /* <DEDUP_REMOVED lines=15> */
[C---:B------:R-:W-:Y:S08]  /*ac1c0*/  HMMA.1688.F32.TF32 R84, R236.reuse, R36, R52 ;  /* 0x00000024ec54723c */ /* 0x040ff00000081034 */
        /* <DEDUP_REMOVED lines=15> */
[----:B------:R2:W-:Y:S02]  /*ac2c0*/  STL.64 [R1+0xe70], R48 ;  /* 0x000e703001007387 */ /* 0x0005e40000100a00 */
[----:B------:R3:W-:Y:S01]  /*ac2d0*/  STL.64 [R1+0xe78], R50 ;  /* 0x000e783201007387 */ /* 0x0007e20000100a00 */
[----:B--2---:R-:W2:Y:S01]  /*ac2e0*/  LDL.LU R48, [R1+0x960] ;  /* 0x0009600001307983 */ /* 0x004ea20000300800 */
[----:B------:R-:W-:Y:S02]  /*ac2f0*/  STL.64 [R1+0xe60], R44 ;  /* 0x000e602c01007387 */ /* 0x000fe40000100a00 */
[----:B------:R-:W-:Y:S02]  /*ac300*/  STL.64 [R1+0xe68], R46 ;  /* 0x000e682e01007387 */ /* 0x000fe40000100a00 */
[----:B------:R1:W-:Y:S01]  /*ac310*/  STL.64 [R1+0xe50], R32 ;  /* 0x000e502001007387 */ /* 0x0003e20000100a00 */
[----:B------:R1:W-:Y:S01]  /*ac320*/  STL.64 [R1+0xe58], R34 ;  /* 0x000e582201007387 */ /* 0x0003e20000100a00 */
[----:B------:R-:W2:Y:S02]  /*ac330*/  LDL.LU R49, [R1+0x964] ;  /* 0x0009640001317983 */ /* 0x000ea40000300800 */
[----:B---3--:R-:W2:Y:S02]  /*ac340*/  LDL.LU R50, [R1+0x968] ;  /* 0x0009680001327983 */ /* 0x008ea40000300800 */
[----:B------:R-:W2:Y:S01]  /*ac350*/  LDL.LU R51, [R1+0x96c] ;  /* 0x00096c0001337983 */ /* 0x000ea20000300800 */
        /* <DEDUP_REMOVED lines=81> */
[----:B---3--:R-:W-:Y:S08]  /*ac870*/  HMMA.1688.F32.TF32 R108, R120, R208, R108 ;  /* 0x000000d0786c723c */ /* 0x008ff0000008106c */
[C---:B------:R-:W-:Y:S08]  /*ac880*/  HMMA.1688.F32.TF32 R116, R236.reuse, R164, R116 ;  /* 0x000000a4ec74723c */ /* 0x040ff00000081074 */
[C---:B----4-:R-:W-:Y:S08]  /*ac890*/  HMMA.1688.F32.TF32 R44, R236.reuse, R140, R44 ;  /* 0x0000008cec2c723c */ /* 0x050ff0000008102c */
[C---:B------:R-:W-:Y:S08]  /*ac8a0*/  HMMA.1688.F32.TF32 R216, R236.reuse, R136, R216 ;  /* 0x00000088ecd8723c */ /* 0x040ff000000810d8 */
[C---:B------:R-:W-:Y:S08]  /*ac8b0*/  HMMA.1688.F32.TF32 R228, R236.reuse, R144, R228 ;  /* 0x00000090ece4723c */ /* 0x040ff000000810e4 */
[C---:B------:R-:W-:Y:S08]  /*ac8c0*/  HMMA.1688.F32.TF32 R32, R236.reuse, R148, R32 ;  /* 0x00000094ec20723c */ /* 0x040ff00000081020 */
[C---:B------:R-:W-:Y:S08]  /*ac8d0*/  HMMA.1688.F32.TF32 R40, R236.reuse, R152, R40 ;  /* 0x00000098ec28723c */ /* 0x040ff00000081028 */
[C---:B------:R-:W-:Y:S08]  /*ac8e0*/  HMMA.1688.F32.TF32 R220, R236.reuse, R156, R220 ;  /* 0x0000009cecdc723c */ /* 0x040ff000000810dc */
[----:B------:R-:W-:Y:S08]  /*ac8f0*/  HMMA.1688.F32.TF32 R124, R236, R160, R124 ;  /* 0x000000a0ec7c723c */ /* 0x000ff0000008107c */
[C---:B------:R-:W-:Y:S01]  /*ac900*/  HMMA.1688.F32.TF32 R48, R120.reuse, R152, R48 ;  /* 0x000000987830723c */ /* 0x040fe20000081030 */
[----:B------:R-:W-:Y:S04]  /*ac910*/  LDS R236, [R252+0x94300] ;  /* 0x09430000fcec7984 */ /* 0x000fe80000000800 */
[----:B------:R-:W-:Y:S04]  /*ac920*/  LDS R238, [R252+0x95300] ;  /* 0x09530000fcee7984 */ /* 0x000fe80000000800 */
[----:B------:R-:W-:Y:S04]  /*ac930*/  LDS R237, [R3+0x94300] ;  /* 0x0943000003ed7984 */ /* 0x000fe80000000800 */
[----:B------:R-:W1:Y:S01]  /*ac940*/  LDS R239, [R3+0x95300] ;  /* 0x0953000003ef7984 */ /* 0x000e620000000800 */
[C---:B------:R-:W-:Y:S03]  /*ac950*/  HMMA.1688.F32.TF32 R92, R120.reuse, R36, R92 ;  /* 0x00000024785c723c */ /* 0x040fe6000008105c */
[----:B------:R-:W-:Y:S01]  /*ac960*/  STL.64 [R1+0xf30], R216 ;  /* 0x000f30d801007387 */ /* 0x000fe20000100a00 */
[----:B------:R2:W-:Y:S03]  /*ac970*/  STL.64 [R1+0xf38], R218 ;  /* 0x000f38da01007387 */ /* 0x0005e60000100a00 */
[----:B--2---:R-:W2:Y:S01]  /*ac980*/  LDL.LU.64 R218, [R1+0x3e70] ;  /* 0x003e700001da7983 */ /* 0x004ea20000300a00 */
[----:B------:R-:W2:Y:S02]  /*ac990*/  LDL.LU.64 R216, [R1+0x3e68] ;  /* 0x003e680001d87983 */ /* 0x000ea40000300a00 */
[----:B------:R-:W-:Y:S02]  /*ac9a0*/  STL.64 [R1+0xf20], R44 ;  /* 0x000f202c01007387 */ /* 0x000fe40000100a00 */
[----:B------:R3:W-:Y:S02]  /*ac9b0*/  STL.64 [R1+0xf28], R46 ;  /* 0x000f282e01007387 */ /* 0x0007e40000100a00 */
[----:B---3--:R-:W3:Y:S01]  /*ac9c0*/  LDL.LU.64 R46, [R1+0x3e60] ;  /* 0x003e6000012e7983 */ /* 0x008ee20000300a00 */
[----:B------:R-:W4:Y:S02]  /*ac9d0*/  LDL.LU.64 R44, [R1+0x3e58] ;  /* 0x003e5800012c7983 */ /* 0x000f240000300a00 */
[----:B------:R-:W-:Y:S02]  /*ac9e0*/  STL.64 [R1+0xf10], R228 ;  /* 0x000f10e401007387 */ /* 0x000fe40000100a00 */
[----:B------:R1:W-:Y:S02]  /*ac9f0*/  STL.64 [R1+0xf18], R230 ;  /* 0x000f18e601007387 */ /* 0x0003e40000100a00 */
[----:B-1----:R-:W2:Y:S01]  /*aca00*/  LDL.LU.64 R230, [R1+0x3e50] ;  /* 0x003e500001e67983 */ /* 0x002ea20000300a00 */
[----:B------:R-:W2:Y:S02]  /*aca10*/  LDL.LU.64 R228, [R1+0x3e48] ;  /* 0x003e480001e47983 */ /* 0x000ea40000300a00 */
[----:B------:R-:W-:Y:S02]  /*aca20*/  STL.64 [R1+0xf00], R32 ;  /* 0x000f002001007387 */ /* 0x000fe40000100a00 */
[----:B------:R1:W-:Y:S02]  /*aca30*/  STL.64 [R1+0xf08], R34 ;  /* 0x000f082201007387 */ /* 0x0003e40000100a00 */
[----:B-1----:R-:W2:Y:S01]  /*aca40*/  LDL.LU.64 R34, [R1+0x3e40] ;  /* 0x003e400001227983 */ /* 0x002ea20000300a00 */
[----:B------:R-:W3:Y:S02]  /*aca50*/  LDL.LU.64 R32, [R1+0x3e38] ;  /* 0x003e380001207983 */ /* 0x000ee40000300a00 */
[----:B------:R-:W-:Y:S02]  /*aca60*/  STL.64 [R1+0xef0], R40 ;  /* 0x000ef02801007387 */ /* 0x000fe40000100a00 */
[----:B------:R1:W-:Y:S02]  /*aca70*/  STL.64 [R1+0xef8], R42 ;  /* 0x000ef82a01007387 */ /* 0x0003e40000100a00 */
[----:B-1----:R-:W4:Y:S01]  /*aca80*/  LDL.LU.64 R42, [R1+0x3e30] ;  /* 0x003e3000012a7983 */ /* 0x002f220000300a00 */
[----:B------:R-:W4:Y:S02]  /*aca90*/  LDL.LU.64 R40, [R1+0x3e28] ;  /* 0x003e280001287983 */ /* 0x000f240000300a00 */
[----:B------:R-:W-:Y:S02]  /*acaa0*/  STL.64 [R1+0xee0], R220 ;  /* 0x000ee0dc01007387 */ /* 0x000fe40000100a00 */
[----:B------:R-:W-:Y:S01]  /*acab0*/  STL.64 [R1+0xee8], R222 ;  /* 0x000ee8de01007387 */ /* 0x000fe20000100a00 */
        /* <DEDUP_REMOVED lines=8> */
[----:B------:R-:W-:Y:S01]  /*acb40*/  STL.64 [R1+0xa60], R92 ;  /* 0x000a605c01007387 */ /* 0x000fe20000100a00 */
[----:B------:R1:W-:Y:S02]  /*acb50*/  STL.64 [R1+0xa68], R94 ;  /* 0x000a685e01007387 */ /* 0x0003e40000100a00 */
[----:B------:R-:W4:Y:S02]  /*acb60*/  LDL.LU.64 R38, [R1+0x3e20] ;  /* 0x003e200001267983 */ /* 0x000f240000300a00 */
[----:B------:R-:W4:Y:S01]  /*acb70*/  LDL.LU.64 R36, [R1+0x3e18] ;  /* 0x003e180001247983 */ /* 0x000f220000300a00 */
        /* <DEDUP_REMOVED lines=11> */
[----:B------:R-:W-:Y:S02]  /*acc30*/  STL.64 [R1+0xa20], R84 ;  /* 0x000a205401007387 */ /* 0x000fe40000100a00 */
[----:B------:R-:W-:Y:S06]  /*acc40*/  STL.64 [R1+0xa28], R86 ;  /* 0x000a285601007387 */ /* 0x000fec0000100a00 */
[----:B------:R-:W-:Y:S01]  /*acc50*/  STL.64 [R1+0xa00], R76 ;  /* 0x000a004c01007387 */ /* 0x000fe20000100a00 */
[----:B------:R1:W-:Y:S02]  /*acc60*/  STL.64 [R1+0xa08], R78 ;  /* 0x000a084e01007387 */ /* 0x0003e40000100a00 */
[C---:B-1----:R-:W-:Y:S08]  /*acc70*/  HMMA.1688.F32.TF32 R76, R120.reuse, R136, R176 ;  /* 0x00000088784c723c */ /* 0x042ff000000810b0 */
[C---:B------:R-:W-:Y:S11]  /*acc80*/  HMMA.1688.F32.TF32 R84, R120.reuse, R140, R172 ;  /* 0x0000008c7854723c */ /* 0x040ff600000810ac */
[----:B------:R-:W-:Y:S04]  /*acc90*/  @!UPT UIADD3 URZ, URZ, URZ, URZ ;  /* 0x0000003f3f3ff290 */ /* 0x000fe8000fffe03f */
[----:B------:R-:W-:Y:S01]  /*acca0*/  STL.64 [R1+0x9f0], R76 ;  /* 0x0009f04c01007387 */ /* 0x000fe20000100a00 */
[----:B------:R1:W-:Y:S02]  /*accb0*/  STL.64 [R1+0x9f8], R78 ;  /* 0x0009f84e01007387 */ /* 0x0003e40000100a00 */
[C---:B-1----:R-:W-:Y:S08]  /*accc0*/  HMMA.1688.F32.TF32 R76, R120.reuse, R144, R64 ;  /* 0x00000090784c723c */ /* 0x042ff00000081040 */
[----:B------:R-:W-:Y:S01]  /*accd0*/  HMMA.1688.F32.TF32 R64, R120, R148, R52 ;  /* 0x000000947840723c */ /* 0x000fe20000081034 */
[----:B------:R-:W-:Y:S01]  /*acce0*/  STL.64 [R1+0x9d0], R84 ;  /* 0x0009d05401007387 */ /* 0x000fe20000100a00 */
[----:B------:R-:W-:Y:S11]  /*accf0*/  STL.64 [R1+0x9d8], R86 ;  /* 0x0009d85601007387 */ /* 0x000ff60000100a00 */
[----:B------:R-:W-:Y:S02]  /*acd00*/  @!UPT UIADD3 URZ, URZ, URZ, URZ ;  /* 0x0000003f3f3ff290 */ /* 0x000fe4000fffe03f */
[----:B------:R-:W-:Y:S01]  /*acd10*/  STL.64 [R1+0x9b0], R76 ;  /* 0x0009b04c01007387 */ /* 0x000fe20000100a00 */
[----:B------:R-:W-:Y:S07]  /*acd20*/  STL.64 [R1+0x9b8], R78 ;  /* 0x0009b84e01007387 */ /* 0x000fee0000100a00 */
[----:B------:R4:W-:Y:S02]  /*acd30*/  STL.64 [R1+0x970], R64 ;  /* 0x0009704001007387 */ /* 0x0009e40000100a00 */
[----:B------:R1:W-:Y:S01]  /*acd40*/  STL.64 [R1+0x978], R66 ;  /* 0x0009784201007387 */ /* 0x0003e20000100a00 */
[----:B--2---:R-:W-:-:S02]  /*acd50*/  MOV R52, R35 ;  /* 0x0000002300347202 */ /* 0x004fc40000000f00 */
[----:B------:R-:W2:Y:S01]  /*acd60*/  LDL.LU R35, [R1+0x3e14] ;  /* 0x003e140001237983 */ /* 0x000ea20000300800 */
[----:B------:R1:W-:Y:S02]  /*acd70*/  STL.64 [R1+0x960], R48 ;  /* 0x0009603001007387 */ /* 0x0003e40000100a00 */
[----:B------:R1:W-:Y:S02]  /*acd80*/  STL.64 [R1+0x968], R50 ;  /* 0x0009683201007387 */ /* 0x0003e40000100a00 */
[----:B------:R-:W-:Y:S02]  /*acd90*/  IMAD.MOV.U32 R53, RZ, RZ, R34 ;  /* 0x000000ffff357224 */ /* 0x000fe400078e0022 */
[----:B---3--:R-:W-:Y:S01]  /*acda0*/  IMAD.MOV.U32 R54, RZ, RZ, R33 ;  /* 0x000000ffff367224 */ /* 0x008fe200078e0021 */
[----:B------:R-:W3:Y:S01]  /*acdb0*/  LDL.LU R34, [R1+0x3e10] ;  /* 0x003e100001227983 */ /* 0x000ee20000300800 */
[----:B------:R-:W3:Y:S02]  /*acdc0*/  LDL.LU R33, [R1+0x3e0c] ;  /* 0x003e0c0001217983 */ /* 0x000ee40000300800 */
[----:B------:R-:W-:-:S02]  /*acdd0*/  IMAD.MOV.U32 R55, RZ, RZ, R32 ;  /* 0x000000ffff377224 */ /* 0x000fc400078e0020 */
[----:B------:R-:W3:Y:S01]  /*acde0*/  LDL.LU R32, [R1+0x3e08] ;  /* 0x003e080001207983 */ /* 0x000ee20000300800 */
[----:B----4-:R-:W-:Y:S02]  /*acdf0*/  IMAD.MOV.U32 R64, RZ, RZ, R43 ;  /* 0x000000ffff407224 */ /* 0x010fe400078e002b */
[----:B------:R-:W-:Y:S01]  /*ace00*/  IMAD.MOV.U32 R65, RZ, RZ, R42 ;  /* 0x000000ffff417224 */ /* 0x000fe200078e002a */
[----:B------:R-:W4:Y:S01]  /*ace10*/  LDL.LU R43, [R1+0x3e04] ;  /* 0x003e0400012b7983 */ /* 0x000f220000300800 */
[----:B------:R-:W3:Y:S01]  /*ace20*/  LDL.LU R42, [R1+0x3e00] ;  /* 0x003e0000012a7983 */ /* 0x000ee20000300800 */
[----:B-1----:R-:W-:Y:S01]  /*ace30*/  MOV R66, R41 ;  /* 0x0000002900427202 */ /* 0x002fe20000000f00 */
[----:B------:R-:W-:Y:S01]  /*ace40*/  IMAD.MOV.U32 R67, RZ, RZ, R40 ;  /* 0x000000ffff437224 */ /* 0x000fe200078e0028 */
[----:B------:R-:W3:Y:S01]  /*ace50*/  LDL.LU R41, [R1+0x3dfc] ;  /* 0x003dfc0001297983 */ /* 0x000ee20000300800 */
[----:B------:R-:W3:Y:S02]  /*ace60*/  LDL.LU R40, [R1+0x3df8] ;  /* 0x003df80001287983 */ /* 0x000ee40000300800 */
[----:B------:R-:W-:-:S02]  /*ace70*/  IMAD.MOV.U32 R172, RZ, RZ, R39 ;  /* 0x000000ffffac7224 */ /* 0x000fc400078e0027 */
[----:B------:R-:W-:Y:S01]  /*ace80*/  IMAD.MOV.U32 R173, RZ, RZ, R38 ;  /* 0x000000ffffad7224 */ /* 0x000fe200078e0026 */
[----:B------:R-:W3:Y:S01]  /*ace90*/  LDL.LU R39, [R1+0x3df4] ;  /* 0x003df40001277983 */ /* 0x000ee20000300800 */
[----:B------:R-:W3:Y:S02]  /*acea0*/  LDL.LU R38, [R1+0x3df0] ;  /* 0x003df00001267983 */ /* 0x000ee40000300800 */
[----:B------:R-:W-:Y:S02]  /*aceb0*/  IMAD.MOV.U32 R174, RZ, RZ, R37 ;  /* 0x000000ffffae7224 */ /* 0x000fe400078e0025 */
        /* <DEDUP_REMOVED lines=30> */
[----:B------:R-:W3:Y:S01]  /*ad0a0*/  LDL.LU R87, [R1+0x11c] ;  /* 0x00011c0001577983 */ /* 0x000ee20000300800 */
[----:B------:R-:W-:Y:S01]  /*ad0b0*/  MOV R48, R228 ;  /* 0x000000e400307202 */ /* 0x000fe20000000f00 */
[----:B------:R-:W-:-:S02]  /*ad0c0*/  IMAD.MOV.U32 R49, RZ, RZ, R229 ;  /* 0x000000ffff317224 */ /* 0x000fc400078e00e5 */
[----:B------:R-:W-:Y:S02]  /*ad0d0*/  IMAD.MOV.U32 R50, RZ, RZ, R230 ;  /* 0x000000ffff327224 */ /* 0x000fe400078e00e6 */
[----:B------:R-:W-:Y:S02]  /*ad0e0*/  IMAD.MOV.U32 R51, RZ, RZ, R231 ;  /* 0x000000ffff337224 */ /* 0x000fe400078e00e7 */
[----:B--2---:R-:W-:Y:S02]  /*ad0f0*/  IMAD.MOV.U32 R179, RZ, RZ, R35 ;  /* 0x000000ffffb37224 */ /* 0x004fe400078e0023 */
[----:B----4-:R-:W-:Y:S02]  /*ad100*/  IMAD.MOV.U32 R207, RZ, RZ, R43 ;  /* 0x000000ffffcf7224 */ /* 0x010fe400078e002b */
[----:B---3--:R-:W-:Y:S02]  /*ad110*/  IMAD.MOV.U32 R206, RZ, RZ, R42 ;  /* 0x000000ffffce7224 */ /* 0x008fe400078e002a */
[----:B------:R-:W-:Y:S01]  /*ad120*/  IMAD.MOV.U32 R205, RZ, RZ, R41 ;  /* 0x000000ffffcd7224 */ /* 0x000fe200078e0029 */
[----:B------:R-:W-:-:S02]  /*ad130*/  MOV R204, R40 ;  /* 0x0000002800cc7202 */ /* 0x000fc40000000f00 */
[----:B------:R-:W2:Y:S01]  /*ad140*/  LDL.LU R40, [R1+0x3de4] ;  /* 0x003de40001287983 */ /* 0x000ea20000300800 */
[----:B------:R-:W2:Y:S02]  /*ad150*/  LDL.LU R41, [R1+0x3de0] ;  /* 0x003de00001297983 */ /* 0x000ea40000300800 */
[----:B------:R-:W2:Y:S02]  /*ad160*/  LDL.LU R42, [R1+0x3ddc] ;  /* 0x003ddc00012a7983 */ /* 0x000ea40000300800 */
[----:B------:R-:W2:Y:S02]  /*ad170*/  LDL.LU R43, [R1+0x3dd8] ;  /* 0x003dd800012b7983 */ /* 0x000ea40000300800 */
[----:B------:R-:W-:Y:S01]  /*ad180*/  IMAD.MOV.U32 R203, RZ, RZ, R39 ;  /* 0x000000ffffcb7224 */ /* 0x000fe200078e0027 */
[----:B------:R-:W-:Y:S01]  /*ad190*/  MOV R202, R38 ;  /* 0x0000002600ca7202 */ /* 0x000fe20000000f00 */
[----:B------:R-:W-:Y:S02]  /*ad1a0*/  IMAD.MOV.U32 R201, RZ, RZ, R37 ;  /* 0x000000ffffc97224 */ /* 0x000fe400078e0025 */
[----:B------:R-:W-:-:S02]  /*ad1b0*/  IMAD.MOV.U32 R200, RZ, RZ, R36 ;  /* 0x000000ffffc87224 */ /* 0x000fc400078e0024 */
[----:B------:R-:W3:Y:S01]  /*ad1c0*/  LDL.LU R36, [R1+0x3dd4] ;  /* 0x003dd40001247983 */ /* 0x000ee20000300800 */
[----:B------:R-:W3:Y:S02]  /*ad1d0*/  LDL.LU R37, [R1+0x3dd0] ;  /* 0x003dd00001257983 */ /* 0x000ee40000300800 */
[----:B------:R-:W3:Y:S02]  /*ad1e0*/  LDL.LU R38, [R1+0x3dcc] ;  /* 0x003dcc0001267983 */ /* 0x000ee40000300800 */
[----:B------:R-:W3:Y:S01]  /*ad1f0*/  LDL.LU R39, [R1+0x3dc8] ;  /* 0x003dc80001277983 */ /* 0x000ee20000300800 */
[----:B------:R-:W4:Y:S01]  /*ad200*/  LDL.LU R76, [R1+0x100] ;  /* 0x00010000014c7983 */ /* 0x000f220000300800 */
[----:B------:R-:W4:Y:S02]  /*ad210*/  LDL.LU R77, [R1+0x104] ;  /* 0x00010400014d7983 */ /* 0x000f240000300800 */
[----:B------:R-:W4:Y:S02]  /*ad220*/  LDL.LU R78, [R1+0x108] ;  /* 0x00010800014e7983 */ /* 0x000f240000300800 */
[----:B------:R-:W4:Y:S02]  /*ad230*/  LDL.LU R79, [R1+0x10c] ;  /* 0x00010c00014f7983 */ /* 0x000f240000300800 */
[----:B------:R-:W-:-:S02]  /*ad240*/  IMAD.MOV.U32 R176, RZ, RZ, R32 ;  /* 0x000000ffffb07224 */ /* 0x000fc400078e0020 */
[----:B------:R-:W-:Y:S01]  /*ad250*/  IMAD.MOV.U32 R177, RZ, RZ, R33 ;  /* 0x000000ffffb17224 */ /* 0x000fe200078e0021 */
[----:B------:R-:W2:Y:S01]  /*ad260*/  LDL.LU R32, [R1+0x3dc4] ;  /* 0x003dc40001207983 */ /* 0x000ea20000300800 */
[----:B------:R-:W2:Y:S02]  /*ad270*/  LDL.LU R33, [R1+0x3dc0] ;  /* 0x003dc00001217983 */ /* 0x000ea40000300800 */
[----:B------:R-:W-:Y:S02]  /*ad280*/  IMAD.MOV.U32 R178, RZ, RZ, R34 ;  /* 0x000000ffffb27224 */ /* 0x000fe400078e0022 */
[----:B------:R-:W2:Y:S01]  /*ad290*/  LDL.LU R34, [R1+0x3dbc] ;  /* 0x003dbc0001227983 */ /* 0x000ea20000300800 */
[----:B------:R-:W2:Y:S02]  /*ad2a0*/  LDL.LU R35, [R1+0x3db8] ;  /* 0x003db80001237983 */ /* 0x000ea40000300800 */
[----:B------:R-:W2:Y:S02]  /*ad2b0*/  LDL.LU R228, [R1+0x3db4] ;  /* 0x003db40001e47983 */ /* 0x000ea40000300800 */
[----:B------:R-:W2:Y:S01]  /*ad2c0*/  LDL.LU R229, [R1+0x3db0] ;  /* 0x003db00001e57983 */ /* 0x000ea20000300800 */
[----:B------:R-:W2:Y:S01]  /*ad2d0*/  LDL.LU R230, [R1+0x3dac] ;  /* 0x003dac0001e67983 */ /* 0x000ea20000300800 */
[----:B------:R-:W2:Y:S01]  /*ad2e0*/  LDL.LU R231, [R1+0x3da8] ;  /* 0x003da80001e77983 */ /* 0x000ea20000300800 */
[C---:B------:R-:W-:Y:S08]  /*ad2f0*/  HMMA.1688.F32.TF32 R116, R120.reuse, R156, R116 ;  /* 0x0000009c7874723c */ /* 0x040ff00000081074 */
[C---:B------:R-:W-:Y:S08]  /*ad300*/  HMMA.1688.F32.TF32 R108, R120.reuse, R160, R108 ;  /* 0x000000a0786c723c */ /* 0x040ff0000008106c */
[----:B------:R-:W-:Y:S08]  /*ad310*/  HMMA.1688.F32.TF32 R100, R120, R164, R100 ;  /* 0x000000a47864723c */ /* 0x000ff00000081064 */
[----:B------:R-:W-:Y:S01]  /*ad320*/  HMMA.1688.F32.TF32 R92, R240, R208, R92 ;  /* 0x000000d0f05c723c */ /* 0x000fe2000008105c */
[----:B------:R-:W-:-:S02]  /*ad330*/  IMAD.MOV.U32 R120, RZ, RZ, R63 ;  /* 0x000000ffff787224 */ /* 0x000fc400078e003f */
[----:B------:R-:W-:Y:S01]  /*ad340*/  IMAD.MOV.U32 R121, RZ, RZ, R62 ;  /* 0x000000ffff797224 */ /* 0x000fe200078e003e */
[----:B------:R-:W-:Y:S01]  /*ad350*/  STL.64 [R1+0x950], R116 ;  /* 0x0009507401007387 */ /* 0x000fe20000100a00 */
[----:B------:R-:W-:Y:S02]  /*ad360*/  STL.64 [R1+0x958], R118 ;  /* 0x0009587601007387 */ /* 0x000fe40000100a00 */
[----:B------:R-:W-:Y:S02]  /*ad370*/  STL.64 [R1+0x930], R108 ;  /* 0x0009306c01007387 */ /* 0x000fe40000100a00 */
[----:B------:R1:W-:Y:S06]  /*ad380*/  STL.64 [R1+0x938], R110 ;  /* 0x0009386e01007387 */ /* 0x0003ec0000100a00 */
[----:B------:R-:W-:Y:S01]  /*ad390*/  STL.64 [R1+0x920], R100 ;  /* 0x0009206401007387 */ /* 0x000fe20000100a00 */
[----:B------:R-:W-:Y:S07]  /*ad3a0*/  STL.64 [R1+0x928], R102 ;  /* 0x0009286601007387 */ /* 0x000fee0000100a00 */
[----:B------:R-:W-:Y:S02]  /*ad3b0*/  STL.64 [R1+0xfc0], R92 ;  /* 0x000fc05c01007387 */ /* 0x000fe40000100a00 */
[----:B------:R1:W-:Y:S02]  /*ad3c0*/  STL.64 [R1+0xfc8], R94 ;  /* 0x000fc85e01007387 */ /* 0x0003e40000100a00 */
[C---:B-1----:R-:W-:Y:S08]  /*ad3d0*/  HMMA.1688.F32.TF32 R108, R240.reuse, R128, R196 ;  /* 0x00000080f06c723c */ /* 0x042ff000000810c4 */
[C---:B------:R-:W-:Y:S08]  /*ad3e0*/  HMMA.1688.F32.TF32 R92, R240.reuse, R56, R84 ;  /* 0x00000038f05c723c */ /* 0x040ff00000081054 */
[C---:B------:R-:W-:Y:S07]  /*ad3f0*/  HMMA.1688.F32.TF32 R100, R240.reuse, R120, R192 ;  /* 0x00000078f064723c */ /* 0x040fee00000810c0 */
[----:B------:R-:W-:Y:S01]  /*ad400*/  STL.64 [R1+0xfb0], R108 ;  /* 0x000fb06c01007387 */ /* 0x000fe20000100a00 */
[----:B------:R-:W-:Y:S11]  /*ad410*/  STL.64 [R1+0xfb8], R110 ;  /* 0x000fb86e01007387 */ /* 0x000ff60000100a00 */
[----:B------:R-:W-:Y:S04]  /*ad420*/  @!UPT UIADD3 URZ, URZ, URZ, URZ ;  /* 0x0000003f3f3ff290 */ /* 0x000fe8000fffe03f */
[----:B------:R-:W-:Y:S02]  /*ad430*/  STL.64 [R1+0xfa0], R100 ;  /* 0x000fa06401007387 */ /* 0x000fe40000100a00 */
[----:B------:R-:W-:Y:S01]  /*ad440*/  STL.64 [R1+0xfa8], R102 ;  /* 0x000fa86601007387 */ /* 0x000fe20000100a00 */
[----:B------:R-:W-:Y:S01]  /*ad450*/  STL.64 [R1+0xf90], R92 ;  /* 0x000f905c01007387 */ /* 0x000fe20000100a00 */
[----:B------:R-:W-:Y:S01]  /*ad460*/  STL.64 [R1+0xf98], R94 ;  /* 0x000f985e01007387 */ /* 0x000fe20000100a00 */
[C---:B--2---:R-:W-:Y:S08]  /*ad470*/  HMMA.1688.F32.TF32 R84, R240.reuse, R112, R228 ;  /* 0x00000070f054723c */ /* 0x044ff000000810e4 */
[----:B------:R-:W-:Y:S01]  /*ad480*/  HMMA.1688.F32.TF32 R32, R240, R60, R32 ;  /* 0x0000003cf020723c */ /* 0x000fe20000081020 */
[----:B------:R-:W-:-:S02]  /*ad490*/  IMAD.MOV.U32 R228, RZ, RZ, R59 ;  /* 0x000000ffffe47224 */ /* 0x000fc400078e003b */
[----:B------:R-:W-:Y:S02]  /*ad4a0*/  IMAD.MOV.U32 R229, RZ, RZ, R58 ;  /* 0x000000ffffe57224 */ /* 0x000fe400078e003a */
[----:B------:R-:W-:Y:S02]  /*ad4b0*/  IMAD.MOV.U32 R59, RZ, RZ, R60 ;  /* 0x000000ffff3b7224 */ /* 0x000fe400078e003c */
[----:B------:R-:W-:-:S03]  /*ad4c0*/  IMAD.MOV.U32 R58, RZ, RZ, R61 ;  /* 0x000000ffff3a7224 */ /* 0x000fc600078e003d */
[C---:B---3--:R-:W-:Y:S08]  /*ad4d0*/  HMMA.1688.F32.TF32 R60, R240.reuse, R228, R36 ;  /* 0x000000e4f03c723c */ /* 0x048ff00000081024 */
[C---:B------:R-:W-:Y:S08]  /*ad4e0*/  HMMA.1688.F32.TF32 R36, R240.reuse, R132, R40 ;  /* 0x00000084f024723c */ /* 0x040ff00000081028 */
[C---:B----4-:R-:W-:Y:S01]  /*ad4f0*/  HMMA.1688.F32.TF32 R40, R240.reuse, R136, R76 ;  /* 0x00000088f028723c */ /* 0x050fe2000008104c */
[----:B------:R-:W-:Y:S01]  /*ad500*/  STL.64 [R1+0xf80], R84 ;  /* 0x000f805401007387 */ /* 0x000fe20000100a00 */
[----:B------:R-:W-:Y:S02]  /*ad510*/  STL.64 [R1+0xf88], R86 ;  /* 0x000f885601007387 */ /* 0x000fe40000100a00 */
[----:B------:R-:W-:Y:S02]  /*ad520*/  STL.64 [R1+0xf70], R32 ;  /* 0x000f702001007387 */ /* 0x000fe40000100a00 */
[----:B------:R-:W-:Y:S01]  /*ad530*/  STL.64 [R1+0xf78], R34 ;  /* 0x000f782201007387 */ /* 0x000fe20000100a00 */
[----:B------:R-:W-:Y:S04]  /*ad540*/  LDS R32, [R0+0x94300] ;  /* 0x0943000000207984 */ /* 0x000fe80000000800 */
[----:B------:R-:W-:Y:S04]  /*ad550*/  LDS R34, [R0+0x95300] ;  /* 0x0953000000227984 */ /* 0x000fe80000000800 */
[----:B------:R-:W-:Y:S04]  /*ad560*/  LDS R33, [R2+0x94300] ;  /* 0x0943000002217984 */ /* 0x000fe80000000800 */
[----:B------:R-:W1:Y:S04]  /*ad570*/  LDS R35, [R2+0x95300] ;  /* 0x0953000002237984 */ /* 0x000e680000000800 */
[----:B------:R-:W-:Y:S01]  /*ad580*/  STL.64 [R1+0xf60], R60 ;  /* 0x000f603c01007387 */ /* 0x000fe20000100a00 */
[----:B------:R-:W-:Y:S02]  /*ad590*/  STL.64 [R1+0xf68], R62 ;  /* 0x000f683e01007387 */ /* 0x000fe40000100a00 */
[----:B------:R-:W-:Y:S02]  /*ad5a0*/  STL.64 [R1+0xf50], R36 ;  /* 0x000f502401007387 */ /* 0x000fe40000100a00 */
[----:B------:R2:W-:Y:S02]  /*ad5b0*/  STL.64 [R1+0xf58], R38 ;  /* 0x000f582601007387 */ /* 0x0005e40000100a00 */
[C---:B--2---:R-:W-:Y:S01]  /*ad5c0*/  HMMA.1688.F32.TF32 R36, R240.reuse, R140, R200 ;  /* 0x0000008cf024723c */ /* 0x044fe200000810c8 */
[----:B------:R-:W-:Y:S07]  /*ad5d0*/  STL.64 [R1+0x1030], R40 ;  /* 0x0010302801007387 */ /* 0x000fee0000100a00 */
[C---:B------:R-:W-:Y:S01]  /*ad5e0*/  HMMA.1688.F32.TF32 R60, R240.reuse, R144, R204 ;  /* 0x00000090f03c723c */ /* 0x040fe200000810cc */
[----:B------:R2:W-:Y:S07]  /*ad5f0*/  STL.64 [R1+0x1038], R42 ;  /* 0x0010382a01007387 */ /* 0x0005ee0000100a00 */
[C---:B--2---:R-:W-:Y:S07]  /*ad600*/  HMMA.1688.F32.TF32 R40, R240.reuse, R148, R176 ;  /* 0x00000094f028723c */ /* 0x044fee00000810b0 */
[----:B------:R-:W-:Y:S01]  /*ad610*/  STL.64 [R1+0x1020], R36 ;  /* 0x0010202401007387 */ /* 0x000fe20000100a00 */
[----:B------:R2:W-:Y:S02]  /*ad620*/  STL.64 [R1+0x1028], R38 ;  /* 0x0010282601007387 */ /* 0x0005e40000100a00 */
[C---:B--2---:R-:W-:Y:S05]  /*ad630*/  HMMA.1688.F32.TF32 R36, R240.reuse, R152, R172 ;  /* 0x00000098f024723c */ /* 0x044fea00000810ac */
[----:B------:R-:W-:Y:S01]  /*ad640*/  STL.64 [R1+0x1010], R60 ;  /* 0x0010103c01007387 */ /* 0x000fe20000100a00 */
[----:B------:R2:W-:Y:S07]  /*ad650*/  STL.64 [R1+0x1018], R62 ;  /* 0x0010183e01007387 */ /* 0x0005ee0000100a00 */
[----:B------:R-:W-:Y:S02]  /*ad660*/  STL.64 [R1+0x1000], R40 ;  /* 0x0010002801007387 */ /* 0x000fe40000100a00 */
[----:B------:R3:W-:Y:S01]  /*ad670*/  STL.64 [R1+0x1008], R42 ;  /* 0x0010082a01007387 */ /* 0x0007e20000100a00 */
[C---:B--2---:R-:W-:Y:S08]  /*ad680*/  HMMA.1688.F32.TF32 R60, R240.reuse, R156, R64 ;  /* 0x0000009cf03c723c */ /* 0x044ff00000081040 */
[C---:B---3--:R-:W-:Y:S01]  /*ad690*/  HMMA.1688.F32.TF32 R40, R240.reuse, R160, R52 ;  /* 0x000000a0f028723c */ /* 0x048fe20000081034 */
[----:B------:R-:W-:Y:S01]  /*ad6a0*/  STL.64 [R1+0xff0], R36 ;  /* 0x000ff02401007387 */ /* 0x000fe20000100a00 */
[----:B------:R2:W-:Y:S06]  /*ad6b0*/  STL.64 [R1+0xff8], R38 ;  /* 0x000ff82601007387 */ /* 0x0005ec0000100a00 */
[----:B--2---:R-:W-:Y:S07]  /*ad6c0*/  HMMA.1688.F32.TF32 R36, R240, R164, R48 ;  /* 0x000000a4f024723c */ /* 0x004fee0000081030 */
[----:B------:R-:W-:Y:S01]  /*ad6d0*/  STL.64 [R1+0xfe0], R60 ;  /* 0x000fe03c01007387 */ /* 0x000fe20000100a00 */
[----:B------:R2:W-:Y:S07]  /*ad6e0*/  STL.64 [R1+0xfe8], R62 ;  /* 0x000fe83e01007387 */ /* 0x0005ee0000100a00 */
[----:B------:R-:W-:Y:S01]  /*ad6f0*/  STL.64 [R1+0xfd0], R40 ;  /* 0x000fd02801007387 */ /* 0x000fe20000100a00 */
[----:B------:R-:W-:Y:S01]  /*ad700*/  MOV R52, R44 ;  /* 0x0000002c00347202 */ /* 0x000fe20000000f00 */
[----:B------:R-:W-:Y:S01]  /*ad710*/  STL.64 [R1+0xfd8], R42 ;  /* 0x000fd82a01007387 */ /* 0x000fe20000100a00 */
[----:B------:R-:W3:Y:S02]  /*ad720*/  LDL.LU R44, [R1+0x3da4] ;  /* 0x003da400012c7983 */ /* 0x000ee40000300800 */
[----:B------:R-:W-:-:S03]  /*ad730*/  IMAD.MOV.U32 R53, RZ, RZ, R46 ;  /* 0x000000ffff357224 */ /* 0x000fc600078e002e */
[----:B------:R4:W-:Y:S01]  /*ad740*/  STL.64 [R1+0xf40], R36 ;  /* 0x000f402401007387 */ /* 0x0009e20000100a00 */
[----:B------:R1:W-:Y:S02]  /*ad750*/  STL.64 [R1+0xf48], R38 ;  /* 0x000f482601007387 */ /* 0x0003e40000100a00 */
[----:B------:R-:W2:Y:S02]  /*ad760*/  LDL.LU R46, [R1+0x3da0] ;  /* 0x003da000012e7983 */ /* 0x000ea40000300800 */
[----:B------:R-:W-:Y:S02]  /*ad770*/  IMAD.MOV.U32 R54, RZ, RZ, R47 ;  /* 0x000000ffff367224 */ /* 0x000fe400078e002f */
[----:B------:R-:W-:Y:S01]  /*ad780*/  IMAD.MOV.U32 R55, RZ, RZ, R45 ;  /* 0x000000ffff377224 */ /* 0x000fe200078e002d */
[----:B------:R-:W4:Y:S01]  /*ad790*/  LDL.LU R47, [R1+0x3d9c] ;  /* 0x003d9c00012f7983 */ /* 0x000f220000300800 */
[----:B------:R-:W4:Y:S02]  /*ad7a0*/  LDL.LU R45, [R1+0x3d98] ;  /* 0x003d9800012d7983 */ /* 0x000f240000300800 */
[----:B------:R-:W4:Y:S02]  /*ad7b0*/  LDL.LU R172, [R1+0x150] ;  /* 0x0001500001ac7983 */ /* 0x000f240000300800 */
[----:B------:R-:W4:Y:S02]  /*ad7c0*/  LDL.LU R173, [R1+0x154] ;  /* 0x0001540001ad7983 */ /* 0x000f240000300800 */
[----:B---3--:R-:W-:-:S02]  /*ad7d0*/  IMAD.MOV.U32 R174, RZ, RZ, R44 ;  /* 0x000000ffffae7224 */ /* 0x008fc400078e002c */
[----:B------:R-:W3:Y:S01]  /*ad7e0*/  LDL.LU R44, [R1+0x3d94] ;  /* 0x003d9400012c7983 */ /* 0x000ee20000300800 */
[----:B--2---:R-:W-:-:S03]  /*ad7f0*/  IMAD.MOV.U32 R175, RZ, RZ, R46 ;  /* 0x000000ffffaf7224 */ /* 0x004fc600078e002e */
[----:B------:R-:W2:Y:S01]  /*ad800*/  LDL.LU R46, [R1+0x3d90] ;  /* 0x003d9000012e7983 */ /* 0x000ea20000300800 */
[----:B------:R-:W2:Y:S02]  /*ad810*/  LDL.LU R176, [R1+0x160] ;  /* 0x0001600001b07983 */ /* 0x000ea40000300800 */
[----:B------:R-:W2:Y:S01]  /*ad820*/  LDL.LU R177, [R1+0x164] ;  /* 0x0001640001b17983 */ /* 0x000ea20000300800 */
[----:B----4-:R-:W-:Y:S01]  /*ad830*/  MOV R178, R45 ;  /* 0x0000002d00b27202 */ /* 0x010fe20000000f00 */
[----:B------:R-:W-:Y:S01]  /*ad840*/  IMAD.MOV.U32 R179, RZ, RZ, R47 ;  /* 0x000000ffffb37224 */ /* 0x000fe200078e002f */
[----:B------:R-:W4:Y:S01]  /*ad850*/  LDL.LU R45, [R1+0x3d8c] ;  /* 0x003d8c00012d7983 */ /* 0x000f220000300800 */
[----:B------:R-:W4:Y:S02]  /*ad860*/  LDL.LU R47, [R1+0x3d88] ;  /* 0x003d8800012f7983 */ /* 0x000f240000300800 */
[----:B---3--:R-:W-:Y:S02]  /*ad870*/  IMAD.MOV.U32 R204, RZ, RZ, R44 ;  /* 0x000000ffffcc7224 */ /* 0x008fe400078e002c */
[----:B------:R-:W3:Y:S01]  /*ad880*/  LDL.LU R44, [R1+0x3d84] ;  /* 0x003d8400012c7983 */ /* 0x000ee20000300800 */
[----:B--2---:R-:W-:-:S03]  /*ad890*/  IMAD.MOV.U32 R205, RZ, RZ, R46 ;  /* 0x000000ffffcd7224 */ /* 0x004fc600078e002e */
[----:B------:R-:W2:Y:S01]  /*ad8a0*/  LDL.LU R46, [R1+0x3d80] ;  /* 0x003d8000012e7983 */ /* 0x000ea20000300800 */
[----:B------:R-:W2:Y:S02]  /*ad8b0*/  LDL.LU R206, [R1+0x178] ;  /* 0x0001780001ce7983 */ /* 0x000ea40000300800 */
[----:B------:R-:W2:Y:S02]  /*ad8c0*/  LDL.LU R207, [R1+0x17c] ;  /* 0x00017c0001cf7983 */ /* 0x000ea40000300800 */
[----:B----4-:R-:W-:Y:S02]  /*ad8d0*/  IMAD.MOV.U32 R76, RZ, RZ, R45 ;  /* 0x000000ffff4c7224 */ /* 0x010fe400078e002d */
[----:B------:R-:W-:Y:S01]  /*ad8e0*/  IMAD.MOV.U32 R77, RZ, RZ, R47 ;  /* 0x000000ffff4d7224 */ /* 0x000fe200078e002f */
[----:B------:R-:W4:Y:S01]  /*ad8f0*/  LDL.LU R45, [R1+0x3d7c] ;  /* 0x003d7c00012d7983 */ /* 0x000f220000300800 */
[----:B------:R-:W4:Y:S01]  /*ad900*/  LDL.LU R47, [R1+0x3d78] ;  /* 0x003d7800012f7983 */ /* 0x000f220000300800 */
[----:B---3--:R-:W-:-:S02]  /*ad910*/  MOV R78, R44 ;  /* 0x0000002c004e7202 */ /* 0x008fc40000000f00 */
[----:B------:R-:W3:Y:S01]  /*ad920*/  LDL.LU R44, [R1+0x3d74] ;  /* 0x003d7400012c7983 */ /* 0x000ee20000300800 */
[----:B--2---:R-:W-:-:S03]  /*ad930*/  IMAD.MOV.U32 R79, RZ, RZ, R46 ;  /* 0x000000ffff4f7224 */ /* 0x004fc600078e002e */
[----:B------:R-:W2:Y:S01]  /*ad940*/  LDL.LU R46, [R1+0x3d70] ;  /* 0x003d7000012e7983 */ /* 0x000ea20000300800 */
[----:B------:R-:W2:Y:S02]  /*ad950*/  LDL.LU R84, [R1+0x360] ;  /* 0x0003600001547983 */ /* 0x000ea40000300800 */
[----:B------:R-:W2:Y:S02]  /*ad960*/  LDL.LU R85, [R1+0x364] ;  /* 0x0003640001557983 */ /* 0x000ea40000300800 */
[----:B------:R-:W2:Y:S01]  /*ad970*/  LDL.LU R86, [R1+0x368] ;  /* 0x0003680001567983 */ /* 0x000ea20000300800 */
[----:B------:R-:W2:Y:S01]  /*ad980*/  LDL.LU R87, [R1+0x36c] ;  /* 0x00036c0001577983 */ /* 0x000ea20000300800 */
[----:B----4-:R-:W-:Y:S02]  /*ad990*/  IMAD.MOV.U32 R62, RZ, RZ, R47 ;  /* 0x000000ffff3e7224 */ /* 0x010fe400078e002f */
[----:B------:R-:W-:Y:S02]  /*ad9a0*/  IMAD.MOV.U32 R63, RZ, RZ, R45 ;  /* 0x000000ffff3f7224 */ /* 0x000fe400078e002d */
[----:B---3--:R-:W-:-:S02]  /*ad9b0*/  IMAD.MOV.U32 R60, RZ, RZ, R44 ;  /* 0x000000ffff3c7224 */ /* 0x008fc400078e002c */
[----:B------:R-:W3:Y:S01]  /*ad9c0*/  LDL.LU R44, [R1+0x3d6c] ;  /* 0x003d6c00012c7983 */ /* 0x000ee20000300800 */
[----:B--2---:R-:W-:-:S03]  /*ad9d0*/  IMAD.MOV.U32 R61, RZ, RZ, R46 ;  /* 0x000000ffff3d7224 */ /* 0x004fc600078e002e */
[----:B------:R-:W2:Y:S01]  /*ad9e0*/  LDL.LU R46, [R1+0x3d68] ;  /* 0x003d6800012e7983 */ /* 0x000ea20000300800 */
[----:B------:R-:W4:Y:S02]  /*ad9f0*/  LDL.LU R47, [R1+0x3d64] ;  /* 0x003d6400012f7983 */ /* 0x000f240000300800 */
[----:B------:R-:W4:Y:S02]  /*ada00*/  LDL.LU R45, [R1+0x3d60] ;  /* 0x003d6000012d7983 */ /* 0x000f240000300800 */
[----:B------:R-:W4:Y:S01]  /*ada10*/  LDL.LU R196, [R1+0x400] ;  /* 0x0004000001c47983 */ /* 0x000f220000300800 */
[----:B------:R-:W4:Y:S01]  /*ada20*/  LDL.LU R197, [R1+0x404] ;  /* 0x0004040001c57983 */ /* 0x000f220000300800 */
[----:B------:R-:W4:Y:S02]  /*ada30*/  LDL.LU R198, [R1+0x408] ;  /* 0x0004080001c67983 */ /* 0x000f240000300800 */
[----:B------:R-:W4:Y:S02]  /*ada40*/  LDL.LU R199, [R1+0x40c] ;  /* 0x00040c0001c77983 */ /* 0x000f240000300800 */
[----:B---3--:R-:W-:-:S02]  /*ada50*/  IMAD.MOV.U32 R195, RZ, RZ, R44 ;  /* 0x000000ffffc37224 */ /* 0x008fc400078e002c */
[----:B------:R-:W3:Y:S01]  /*ada60*/  LDL.LU R44, [R1+0x20] ;  /* 0x00002000012c7983 */ /* 0x000ee20000300800 */
[----:B--2---:R-:W-:Y:S02]  /*ada70*/  IMAD.MOV.U32 R193, RZ, RZ, R46 ;  /* 0x000000ffffc17224 */ /* 0x004fe400078e002e */
[----:B----4-:R-:W-:Y:S01]  /*ada80*/  IMAD.MOV.U32 R194, RZ, RZ, R45 ;  /* 0x000000ffffc27224 */ /* 0x010fe200078e002d */
[----:B------:R-:W-:Y:S01]  /*ada90*/  MOV R192, R47 ;  /* 0x0000002f00c07202 */ /* 0x000fe20000000f00 */
[----:B------:R-:W3:Y:S01]  /*adaa0*/  LDL.LU R45, [R1+0x24] ;  /* 0x00002400012d7983 */ /* 0x000ee20000300800 */
[----:B------:R-:W3:Y:S02]  /*adab0*/  LDL.LU R46, [R1+0x28] ;  /* 0x00002800012e7983 */ /* 0x000ee40000300800 */
[----:B------:R-:W3:Y:S02]  /*adac0*/  LDL.LU R47, [R1+0x2c] ;  /* 0x00002c00012f7983 */ /* 0x000ee40000300800 */
[----:B------:R-:W2:Y:S01]  /*adad0*/  LDL.LU R36, [R1+0x40] ;  /* 0x0000400001247983 */ /* 0x000ea20000300800 */
[----:B------:R-:W2:Y:S01]  /*adae0*/  LDL.LU R37, [R1+0x44] ;  /* 0x0000440001257983 */ /* 0x000ea20000300800 */
[----:B-1----:R-:W2:Y:S02]  /*adaf0*/  LDL.LU R38, [R1+0x48] ;  /* 0x0000480001267983 */ /* 0x002ea40000300800 */
[----:B------:R-:W2:Y:S02]  /*adb00*/  LDL.LU R39, [R1+0x4c] ;  /* 0x00004c0001277983 */ /* 0x000ea40000300800 */
[----:B------:R-:W4:Y:S01]  /*adb10*/  LDL.LU R116, [R1+0x50] ;  /* 0x0000500001747983 */ /* 0x000f220000300800 */
[----:B------:R-:W4:Y:S01]  /*adb20*/  LDL.LU R117, [R1+0x54] ;  /* 0x0000540001757983 */ /* 0x000f220000300800 */
[----:B------:R-:W4:Y:S02]  /*adb30*/  LDL.LU R118, [R1+0x58] ;  /* 0x0000580001767983 */ /* 0x000f240000300800 */
[----:B------:R-:W4:Y:S02]  /*adb40*/  LDL.LU R119, [R1+0x5c] ;  /* 0x00005c0001777983 */ /* 0x000f240000300800 */
        /* <DEDUP_REMOVED lines=27> */
[----:B------:R-:W-:-:S02]  /*add00*/  IMAD.MOV.U32 R240, RZ, RZ, R59 ;  /* 0x000000fffff07224 */ /* 0x000fc400078e003b */
        /* <DEDUP_REMOVED lines=10> */
[C---:B--2---:R-:W-:Y:S08]  /*addb0*/  HMMA.1688.F32.TF32 R40, R236.reuse, R128, R40 ;  /* 0x00000080ec28723c */ /* 0x044ff00000081028 */
[C---:B---3--:R-:W-:Y:S08]  /*addc0*/  HMMA.1688.F32.TF32 R220, R236.reuse, R208, R220 ;  /* 0x000000d0ecdc723c */ /* 0x048ff000000810dc */
[C---:B------:R-:W-:Y:S08]  /*addd0*/  HMMA.1688.F32.TF32 R124, R236.reuse, R120, R124 ;  /* 0x00000078ec7c723c */ /* 0x040ff0000008107c */
[C---:B----4-:R-:W-:Y:S08]  /*adde0*/  HMMA.1688.F32.TF32 R116, R236.reuse, R56, R116 ;  /* 0x00000038ec74723c */ /* 0x050ff00000081074 */
[C---:B------:R-:W-:Y:S08]  /*addf0*/  HMMA.1688.F32.TF32 R36, R236.reuse, R112, R36 ;  /* 0x00000070ec24723c */ /* 0x040ff00000081024 */
[C---:B------:R-:W-:Y:S08]  /*ade00*/  HMMA.1688.F32.TF32 R44, R236.reuse, R228, R44 ;  /* 0x000000e4ec2c723c */ /* 0x040ff0000008102c */
[----:B------:R-:W-:Y:S01]  /*ade10*/  HMMA.1688.F32.TF32 R108, R236, R240, R108 ;  /* 0x000000f0ec6c723c */ /* 0x000fe2000008106c */
[----:B------:R-:W-:Y:S01]  /*ade20*/  STL.64 [R1+0xad0], R220 ;  /* 0x000ad0dc01007387 */ /* 0x000fe20000100a00 */
[----:B------:R1:W-:Y:S03]  /*ade30*/  STL.64 [R1+0xad8], R222 ;  /* 0x000ad8de01007387 */ /* 0x0003e60000100a00 */
[----:B-1----:R-:W2:Y:S01]  /*ade40*/  LDL.LU.64 R222, [R1+0x3d58] ;  /* 0x003d580001de7983 */ /* 0x002ea20000300a00 */
[----:B------:R-:W2:Y:S02]  /*ade50*/  LDL.LU.64 R220, [R1+0x3d50] ;  /* 0x003d500001dc7983 */ /* 0x000ea40000300a00 */
[----:B------:R1:W-:Y:S02]  /*ade60*/  STL.64 [R1+0xac0], R40 ;  /* 0x000ac02801007387 */ /* 0x0003e40000100a00 */
[----:B------:R-:W-:Y:S01]  /*ade70*/  STL.64 [R1+0xac8], R42 ;  /* 0x000ac82a01007387 */ /* 0x000fe20000100a00 */
[----:B------:R-:W3:Y:S01]  /*ade80*/  LDL.LU.64 R130, [R1+0x3d48] ;  /* 0x003d480001827983 */ /* 0x000ee20000300a00 */
[----:B-1----:R-:W-:Y:S01]  /*ade90*/  MOV R41, R128 ;  /* 0x0000008000297202 */ /* 0x002fe20000000f00 */
[----:B------:R-:W-:-:S02]  /*adea0*/  IMAD.MOV.U32 R40, RZ, RZ, R129 ;  /* 0x000000ffff287224 */ /* 0x000fc400078e0081 */
[----:B------:R-:W3:Y:S01]  /*adeb0*/  LDL.LU.64 R128, [R1+0x3d40] ;  /* 0x003d400001807983 */ /* 0x000ee20000300a00 */
        /* <DEDUP_REMOVED lines=8> */
[----:B------:R1:W-:Y:S02]  /*adf40*/  STL.64 [R1+0xa90], R36 ;  /* 0x000a902401007387 */ /* 0x0003e40000100a00 */
[----:B------:R-:W-:Y:S01]  /*adf50*/  STL.64 [R1+0xa98], R38 ;  /* 0x000a982601007387 */ /* 0x000fe20000100a00 */
[----:B------:R-:W2:Y:S01]  /*adf60*/  LDL.LU.64 R114, [R1+0x3d18] ;  /* 0x003d180001727983 */ /* 0x000ea20000300a00 */
[C---:B------:R-:W-:Y:S08]  /*adf70*/  HMMA.1688.F32.TF32 R100, R236.reuse, R136, R100 ;  /* 0x00000088ec64723c */ /* 0x040ff00000081064 */
[C---:B------:R-:W-:Y:S08]  /*adf80*/  HMMA.1688.F32.TF32 R92, R236.reuse, R140, R92 ;  /* 0x0000008cec5c723c */ /* 0x040ff0000008105c */
[C---:B------:R-:W-:Y:S08]  /*adf90*/  HMMA.1688.F32.TF32 R192, R236.reuse, R144, R192 ;  /* 0x00000090ecc0723c */ /* 0x040ff000000810c0 */
[C---:B------:R-:W-:Y:S08]  /*adfa0*/  HMMA.1688.F32.TF32 R196, R236.reuse, R148, R196 ;  /* 0x00000094ecc4723c */ /* 0x040ff000000810c4 */
[C---:B------:R-:W-:Y:S08]  /*adfb0*/  HMMA.1688.F32.TF32 R48, R236.reuse, R152, R48 ;  /* 0x00000098ec30723c */ /* 0x040ff00000081030 */
[C---:B------:R-:W-:Y:S08]  /*adfc0*/  HMMA.1688.F32.TF32 R60, R236.reuse, R156, R60 ;  /* 0x0000009cec3c723c */ /* 0x040ff0000008103c */
[----:B------:R-:W-:Y:S01]  /*adfd0*/  HMMA.1688.F32.TF32 R84, R236, R160, R84 ;  /* 0x000000a0ec54723c */ /* 0x000fe20000081054 */
[----:B------:R-:W-:Y:S04]  /*adfe0*/  LDS R38, [R252+0x95380] ;  /* 0x09538000fc267984 */ /* 0x000fe80000000800 */
[----:B------:R-:W-:Y:S01]  /*adff0*/  LDS R39, [R3+0x95380] ;  /* 0x0953800003277984 */ /* 0x000fe20000000800 */
[----:B-1----:R-:W-:-:S02]  /*ae000*/  IMAD.MOV.U32 R37, RZ, RZ, R112 ;  /* 0x000000ffff257224 */ /* 0x002fc400078e0070 */
[----:B------:R-:W-:Y:S02]  /*ae010*/  IMAD.MOV.U32 R36, RZ, RZ, R113 ;  /* 0x000000ffff247224 */ /* 0x000fe400078e0071 */
[----:B------:R-:W2:Y:S01]  /*ae020*/  LDL.LU.64 R112, [R1+0x3d10] ;  /* 0x003d100001707983 */ /* 0x000ea20000300a00 */
        /* <DEDUP_REMOVED lines=8> */
[C---:B--2---:R-:W-:Y:S11]  /*ae0b0*/  HMMA.1688.F32.TF32 R44, R236.reuse, R132, R44 ;  /* 0x00000084ec2c723c */ /* 0x044ff6000008102c */
[----:B------:R-:W-:Y:S11]  /*ae0c0*/  @!UPT UIADD3 URZ, URZ, URZ, URZ ;  /* 0x0000003f3f3ff290 */ /* 0x000ff6000fffe03f */
[----:B------:R-:W-:Y:S01]  /*ae0d0*/  @!UPT UIADD3 URZ, URZ, URZ, URZ ;  /* 0x0000003f3f3ff290 */ /* 0x000fe2000fffe03f */
[----:B------:R-:W-:Y:S01]  /*ae0e0*/  STL.64 [R1+0x440], R44 ;  /* 0x0004402c01007387 */ /* 0x000fe20000100a00 */
[----:B------:R-:W-:Y:S02]  /*ae0f0*/  STL.64 [R1+0x448], R46 ;  /* 0x0004482e01007387 */ /* 0x000fe40000100a00 */
        /* <DEDUP_REMOVED lines=22> */
[----:B-1----:R-:W-:Y:S01]  /*ae260*/  HMMA.1688.F32.TF32 R60, R236, R164, R76 ;  /* 0x000000a4ec3c723c */ /* 0x002fe2000008104c */
[----:B------:R-:W-:Y:S01]  /*ae270*/  STL.64 [R1+0x370], R84 ;  /* 0x0003705401007387 */ /* 0x000fe20000100a00 */
[----:B------:R-:W-:Y:S06]  /*ae280*/  STL.64 [R1+0x378], R86 ;  /* 0x0003785601007387 */ /* 0x000fec0000100a00 */
[----:B------:R-:W-:Y:S01]  /*ae290*/  HMMA.1688.F32.TF32 R76, R32, R208, R200 ;  /* 0x000000d0204c723c */ /* 0x000fe200000810c8 */
[----:B------:R-:W-:Y:S01]  /*ae2a0*/  MOV R236, R41 ;  /* 0x0000002900ec7202 */ /* 0x000fe20000000f00 */
[----:B------:R-:W-:-:S06]  /*ae2b0*/  IMAD.MOV.U32 R237, RZ, RZ, R40 ;  /* 0x000000ffffed7224 */ /* 0x000fcc00078e0028 */
[C---:B------:R-:W-:Y:S07]  /*ae2c0*/  HMMA.1688.F32.TF32 R40, R32.reuse, R120, R176 ;  /* 0x000000782028723c */ /* 0x040fee00000810b0 */
[----:B------:R-:W-:Y:S01]  /*ae2d0*/  STL.64 [R1+0x360], R60 ;  /* 0x0003603c01007387 */ /* 0x000fe20000100a00 */
[----:B------:R1:W-:Y:S02]  /*ae2e0*/  STL.64 [R1+0x368], R62 ;  /* 0x0003683e01007387 */ /* 0x0003e40000100a00 */
[----:B-1----:R-:W-:Y:S01]  /*ae2f0*/  HMMA.1688.F32.TF32 R60, R32, R236, R204 ;  /* 0x000000ec203c723c */ /* 0x002fe200000810cc */
[----:B------:R-:W-:-:S02]  /*ae300*/  IMAD.MOV.U32 R44, RZ, RZ, R37 ;  /* 0x000000ffff2c7224 */ /* 0x000fc400078e0025 */
[----:B------:R-:W-:Y:S02]  /*ae310*/  IMAD.MOV.U32 R45, RZ, RZ, R36 ;  /* 0x000000ffff2d7224 */ /* 0x000fe400078e0024 */
[----:B------:R-:W-:Y:S01]  /*ae320*/  STL.64 [R1+0x1130], R76 ;  /* 0x0011304c01007387 */ /* 0x000fe20000100a00 */
[----:B------:R1:W-:Y:S03]  /*ae330*/  STL.64 [R1+0x1138], R78 ;  /* 0x0011384e01007387 */ /* 0x0003e60000100a00 */
[----:B------:R-:W-:Y:S04]  /*ae340*/  LDS R36, [R252+0x94380] ;  /* 0x09438000fc247984 */ /* 0x000fe80000000800 */
[----:B------:R-:W2:Y:S01]  /*ae350*/  LDS R37, [R3+0x94380] ;  /* 0x0943800003257984 */ /* 0x000ea20000000800 */
[C---:B-1----:R-:W-:Y:S09]  /*ae360*/  HMMA.1688.F32.TF32 R76, R32.reuse, R56, R172 ;  /* 0x00000038204c723c */ /* 0x042ff200000810ac */
[----:B------:R-:W-:Y:S01]  /*ae370*/  STL.64 [R1+0x1120], R60 ;  /* 0x0011203c01007387 */ /* 0x000fe20000100a00 */
[----:B------:R1:W-:Y:S02]  /*ae380*/  STL.64 [R1+0x1128], R62 ;  /* 0x0011283e01007387 */ /* 0x0003e40000100a00 */
[----:B------:R-:W-:Y:S02]  /*ae390*/  STL.64 [R1+0x1110], R40 ;  /* 0x0011102801007387 */ /* 0x000fe40000100a00 */
[----:B------:R3:W-:Y:S01]  /*ae3a0*/  STL.64 [R1+0x1118], R42 ;  /* 0x0011182a01007387 */ /* 0x0007e20000100a00 */
[C---:B-1----:R-:W-:Y:S08]  /*ae3b0*/  HMMA.1688.F32.TF32 R60, R32.reuse, R44, R64 ;  /* 0x0000002c203c723c */ /* 0x042ff00000081040 */
[----:B---3--:R-:W-:Y:S01]  /*ae3c0*/  HMMA.1688.F32.TF32 R40, R32, R240, R52 ;  /* 0x000000f02028723c */ /* 0x008fe20000081034 */
[----:B------:R-:W-:Y:S01]  /*ae3d0*/  STL.64 [R1+0x1100], R76 ;  /* 0x0011004c01007387 */ /* 0x000fe20000100a00 */
[----:B------:R-:W-:Y:S02]  /*ae3e0*/  STL.64 [R1+0x1108], R78 ;  /* 0x0011084e01007387 */ /* 0x000fe40000100a00 */
[----:B------:R-:W3:Y:S11]  /*ae3f0*/  LDL.LU R204, [R1+0x260] ;  /* 0x0002600001cc7983 */ /* 0x000ef60000300800 */
[----:B------:R-:W-:Y:S01]  /*ae400*/  STL.64 [R1+0x10f0], R60 ;  /* 0x0010f03c01007387 */ /* 0x000fe20000100a00 */
[----:B------:R-:W-:Y:S07]  /*ae410*/  STL.64 [R1+0x10f8], R62 ;  /* 0x0010f83e01007387 */ /* 0x000fee0000100a00 */
[----:B------:R1:W-:Y:S02]  /*ae420*/  STL.64 [R1+0x10e0], R40 ;  /* 0x0010e02801007387 */ /* 0x0003e40000100a00 */
[----:B------:R4:W-:Y:S01]  /*ae430*/  STL.64 [R1+0x10e8], R42 ;  /* 0x0010e82a01007387 */ /* 0x0009e20000100a00 */
[----:B------:R-:W3:Y:S01]  /*ae440*/  LDL.LU R205, [R1+0x264] ;  /* 0x0002640001cd7983 */ /* 0x000ee20000300800 */
[----:B------:R-:W3:Y:S02]  /*ae450*/  LDL.LU R206, [R1+0x268] ;  /* 0x0002680001ce7983 */ /* 0x000ee40000300800 */
[----:B------:R-:W3:Y:S01]  /*ae460*/  LDL.LU R207, [R1+0x26c] ;  /* 0x00026c0001cf7983 */ /* 0x000ee20000300800 */
[----:B-1----:R-:W3:Y:S01]  /*ae470*/  LDL.LU R40, [R1+0x120] ;  /* 0x0001200001287983 */ /* 0x002ee20000300800 */
[----:B------:R-:W3:Y:S02]  /*ae480*/  LDL.LU R41, [R1+0x124] ;  /* 0x0001240001297983 */ /* 0x000ee40000300800 */
[----:B----4-:R-:W3:Y:S02]  /*ae490*/  LDL.LU R42, [R1+0x128] ;  /* 0x00012800012a7983 */ /* 0x010ee40000300800 */
        /* <DEDUP_REMOVED lines=24> */
[----:B------:R-:W4:Y:S02]  /*ae620*/  LDL.LU R87, [R1+0x31c] ;  /* 0x00031c0001577983 */ /* 0x000f240000300800 */
[----:B--2---:R-:W-:-:S02]  /*ae630*/  IMAD.MOV.U32 R176, RZ, RZ, R48 ;  /* 0x000000ffffb07224 */ /* 0x004fc400078e0030 */
[----:B------:R-:W-:Y:S01]  /*ae640*/  IMAD.MOV.U32 R177, RZ, RZ, R49 ;  /* 0x000000ffffb17224 */ /* 0x000fe200078e0031 */
[----:B------:R-:W2:Y:S01]  /*ae650*/  LDL.LU R48, [R1+0x3c9c] ;  /* 0x003c9c0001307983 */ /* 0x000ea20000300800 */
[----:B------:R-:W2:Y:S02]  /*ae660*/  LDL.LU R49, [R1+0x3c98] ;  /* 0x003c980001317983 */ /* 0x000ea40000300800 */
[----:B------:R-:W-:Y:S02]  /*ae670*/  IMAD.MOV.U32 R178, RZ, RZ, R50 ;  /* 0x000000ffffb27224 */ /* 0x000fe400078e0032 */
[----:B------:R-:W-:Y:S01]  /*ae680*/  IMAD.MOV.U32 R179, RZ, RZ, R51 ;  /* 0x000000ffffb37224 */ /* 0x000fe200078e0033 */
[----:B------:R-:W2:Y:S01]  /*ae690*/  LDL.LU R50, [R1+0x3c94] ;  /* 0x003c940001327983 */ /* 0x000ea20000300800 */
[----:B------:R-:W2:Y:S02]  /*ae6a0*/  LDL.LU R51, [R1+0x3c90] ;  /* 0x003c900001337983 */ /* 0x000ea40000300800 */
[----:B------:R-:W4:Y:S02]  /*ae6b0*/  LDL.LU R172, [R1+0x230] ;  /* 0x0002300001ac7983 */ /* 0x000f240000300800 */
[----:B------:R-:W4:Y:S01]  /*ae6c0*/  LDL.LU R173, [R1+0x234] ;  /* 0x0002340001ad7983 */ /* 0x000f220000300800 */
[----:B------:R-:W4:Y:S01]  /*ae6d0*/  LDL.LU R174, [R1+0x238] ;  /* 0x0002380001ae7983 */ /* 0x000f220000300800 */
[----:B------:R-:W4:Y:S01]  /*ae6e0*/  LDL.LU R175, [R1+0x23c] ;  /* 0x00023c0001af7983 */ /* 0x000f220000300800 */
[C---:B---3--:R-:W-:Y:S11]  /*ae6f0*/  HMMA.1688.F32.TF32 R40, R32.reuse, R228, R40 ;  /* 0x000000e42028723c */ /* 0x048ff60000081028 */
[----:B------:R-:W-:Y:S11]  /*ae700*/  @!UPT UIADD3 URZ, URZ, URZ, URZ ;  /* 0x0000003f3f3ff290 */ /* 0x000ff6000fffe03f */
[----:B------:R-:W-:Y:S01]  /*ae710*/  @!UPT UIADD3 URZ, URZ, URZ, URZ ;  /* 0x0000003f3f3ff290 */ /* 0x000fe2000fffe03f */
[----:B------:R-:W-:Y:S01]  /*ae720*/  STL.64 [R1+0x10d0], R40 ;  /* 0x0010d02801007387 */ /* 0x000fe20000100a00 */
[----:B------:R2:W-:Y:S02]  /*ae730*/  STL.64 [R1+0x10d8], R42 ;  /* 0x0010d82a01007387 */ /* 0x0005e40000100a00 */
[C---:B--2---:R-:W-:Y:S01]  /*ae740*/  HMMA.1688.F32.TF32 R40, R32.reuse, R132, R48 ;  /* 0x000000842028723c */ /* 0x044fe20000081030 */
[----:B------:R-:W2:Y:S11]  /*ae750*/  LDL.LU R48, [R1+0x330] ;  /* 0x0003300001307983 */ /* 0x000eb60000300800 */
[----:B------:R-:W-:Y:S11]  /*ae760*/  @!UPT UIADD3 URZ, URZ, URZ, URZ ;  /* 0x0000003f3f3ff290 */ /* 0x000ff6000fffe03f */
[----:B------:R-:W-:Y:S01]  /*ae770*/  STL.64 [R1+0x10c0], R40 ;  /* 0x0010c02801007387 */ /* 0x000fe20000100a00 */
[----:B------:R-:W-:Y:S02]  /*ae780*/  STL.64 [R1+0x10c8], R42 ;  /* 0x0010c82a01007387 */ /* 0x000fe40000100a00 */
[----:B------:R-:W2:Y:S02]  /*ae790*/  LDL.LU R49, [R1+0x334] ;  /* 0x0003340001317983 */ /* 0x000ea40000300800 */
[----:B------:R-:W2:Y:S01]  /*ae7a0*/  LDL.LU R50, [R1+0x338] ;  /* 0x0003380001327983 */ /* 0x000ea20000300800 */
[----:B------:R-:W2:Y:S01]  /*ae7b0*/  LDL.LU R51, [R1+0x33c] ;  /* 0x00033c0001337983 */ /* 0x000ea20000300800 */
[C---:B----4-:R-:W-:Y:S08]  /*ae7c0*/  HMMA.1688.F32.TF32 R64, R32.reuse, R136, R64 ;  /* 0x000000882040723c */ /* 0x050ff00000081040 */
[C---:B------:R-:W-:Y:S08]  /*ae7d0*/  HMMA.1688.F32.TF32 R52, R32.reuse, R140, R52 ;  /* 0x0000008c2034723c */ /* 0x040ff00000081034 */
[C---:B------:R-:W-:Y:S08]  /*ae7e0*/  HMMA.1688.F32.TF32 R60, R32.reuse, R148, R60 ;  /* 0x00000094203c723c */ /* 0x040ff0000008103c */
[C---:B------:R-:W-:Y:S08]  /*ae7f0*/  HMMA.1688.F32.TF32 R84, R32.reuse, R152, R84 ;  /* 0x000000982054723c */ /* 0x040ff00000081054 */
[C---:B------:R-:W-:Y:S08]  /*ae800*/  HMMA.1688.F32.TF32 R76, R32.reuse, R156, R76 ;  /* 0x0000009c204c723c */ /* 0x040ff0000008104c */
[----:B------:R-:W-:Y:S01]  /*ae810*/  HMMA.1688.F32.TF32 R200, R32, R160, R200 ;  /* 0x000000a020c8723c */ /* 0x000fe200000810c8 */
[----:B------:R-:W-:Y:S01]  /*ae820*/  MOV R122, R211 ;  /* 0x000000d3007a7202 */ /* 0x000fe20000000f00 */
[----:B------:R-:W-:-:S06]  /*ae830*/  IMAD.MOV.U32 R123, RZ, RZ, R210 ;  /* 0x000000ffff7b7224 */ /* 0x000fcc00078e00d2 */
[----:B------:R-:W-:Y:S01]  /*ae840*/  HMMA.1688.F32.TF32 R172, R36, R120, R172 ;  /* 0x0000007824ac723c */ /* 0x000fe200000810ac */
[----:B------:R-:W-:Y:S02]  /*ae850*/  IMAD.MOV.U32 R47, RZ, RZ, R56 ;  /* 0x000000ffff2f7224 */ /* 0x000fe400078e0038 */
[----:B------:R-:W-:Y:S01]  /*ae860*/  IMAD.MOV.U32 R46, RZ, RZ, R57 ;  /* 0x000000ffff2e7224 */ /* 0x000fe200078e0039 */
[----:B------:R-:W-:Y:S04]  /*ae870*/  LDS R40, [R0+0x94380] ;  /* 0x0943800000287984 */ /* 0x000fe80000000800 */
[----:B------:R-:W-:Y:S04]  /*ae880*/  LDS R42, [R0+0x95380] ;  /* 0x09538000002a7984 */ /* 0x000fe80000000800 */
[----:B------:R-:W-:Y:S04]  /*ae890*/  LDS R41, [R2+0x94380] ;  /* 0x0943800002297984 */ /* 0x000fe80000000800 */
[----:B------:R-:W1:Y:S04]  /*ae8a0*/  LDS R43, [R2+0x95380] ;  /* 0x09538000022b7984 */ /* 0x000e680000000800 */
[----:B------:R3:W-:Y:S01]  /*ae8b0*/  STL.64 [R1+0x10b0], R64 ;  /* 0x0010b04001007387 */ /* 0x0007e20000100a00 */
[----:B------:R4:W-:Y:S03]  /*ae8c0*/  STL.64 [R1+0x10b8], R66 ;  /* 0x0010b84201007387 */ /* 0x0009e60000100a00 */
[----:B---3--:R-:W3:Y:S01]  /*ae8d0*/  LDL.LU R64, [R1+0x220] ;  /* 0x0002200001407983 */ /* 0x008ee20000300800 */
[----:B------:R1:W-:Y:S02]  /*ae8e0*/  STL.64 [R1+0x10a0], R52 ;  /* 0x0010a03401007387 */ /* 0x0003e40000100a00 */
[----:B------:R1:W-:Y:S02]  /*ae8f0*/  STL.64 [R1+0x10a8], R54 ;  /* 0x0010a83601007387 */ /* 0x0003e40000100a00 */
[----:B------:R-:W3:Y:S01]  /*ae900*/  LDL.LU R65, [R1+0x224] ;  /* 0x0002240001417983 */ /* 0x000ee20000300800 */
[----:B----4-:R-:W3:Y:S01]  /*ae910*/  LDL.LU R66, [R1+0x228] ;  /* 0x0002280001427983 */ /* 0x010ee20000300800 */
[----:B------:R-:W3:Y:S03]  /*ae920*/  LDL.LU R67, [R1+0x22c] ;  /* 0x00022c0001437983 */ /* 0x000ee60000300800 */
[----:B-1----:R-:W3:Y:S01]  /*ae930*/  LDL.LU R52, [R1+0x210] ;  /* 0x0002100001347983 */ /* 0x002ee20000300800 */
[----:B------:R-:W3:Y:S02]  /*ae940*/  LDL.LU R53, [R1+0x214] ;  /* 0x0002140001357983 */ /* 0x000ee40000300800 */
[----:B------:R-:W3:Y:S02]  /*ae950*/  LDL.LU R54, [R1+0x218] ;  /* 0x0002180001367983 */ /* 0x000ee40000300800 */
[----:B------:R-:W3:Y:S01]  /*ae960*/  LDL.LU R55, [R1+0x21c] ;  /* 0x00021c0001377983 */ /* 0x000ee20000300800 */
[C---:B--2---:R-:W-:Y:S08]  /*ae970*/  HMMA.1688.F32.TF32 R48, R32.reuse, R144, R48 ;  /* 0x000000902030723c */ /* 0x044ff00000081030 */
[----:B------:R-:W-:Y:S11]  /*ae980*/  HMMA.1688.F32.TF32 R32, R32, R164, R204 ;  /* 0x000000a42020723c */ /* 0x000ff600000810cc */
[----:B------:R-:W-:Y:S04]  /*ae990*/  @!UPT UIADD3 URZ, URZ, URZ, URZ ;  /* 0x0000003f3f3ff290 */ /* 0x000fe8000fffe03f */
[----:B------:R1:W-:Y:S01]  /*ae9a0*/  STL.64 [R1+0x1090], R48 ;  /* 0x0010903001007387 */ /* 0x0003e20000100a00 */
[----:B------:R2:W-:Y:S03]  /*ae9b0*/  STL.64 [R1+0x1098], R50 ;  /* 0x0010983201007387 */ /* 0x0005e60000100a00 */
[----:B-1----:R-:W4:Y:S01]  /*ae9c0*/  LDL.LU R48, [R1+0x300] ;  /* 0x0003000001307983 */ /* 0x002f220000300800 */
[----:B------:R-:W4:Y:S02]  /*ae9d0*/  LDL.LU R49, [R1+0x304] ;  /* 0x0003040001317983 */ /* 0x000f240000300800 */
[----:B--2---:R-:W4:Y:S02]  /*ae9e0*/  LDL.LU R50, [R1+0x308] ;  /* 0x0003080001327983 */ /* 0x004f240000300800 */
[----:B------:R-:W4:Y:S01]  /*ae9f0*/  LDL.LU R51, [R1+0x30c] ;  /* 0x00030c0001337983 */ /* 0x000f220000300800 */
[----:B------:R-:W-:Y:S01]  /*aea00*/  STL.64 [R1+0x1080], R60 ;  /* 0x0010803c01007387 */ /* 0x000fe20000100a00 */
[----:B------:R1:W-:Y:S03]  /*aea10*/  STL.64 [R1+0x1088], R62 ;  /* 0x0010883e01007387 */ /* 0x0003e60000100a00 */
        /* <DEDUP_REMOVED lines=14> */
[----:B------:R-:W2:Y:S02]  /*aeb00*/  LDL.LU.64 R206, [R1+0x3c48] ;  /* 0x003c480001ce7983 */ /* 0x000ea40000300a00 */
[----:B------:R-:W2:Y:S01]  /*aeb10*/  LDL.LU.64 R204, [R1+0x3c40] ;  /* 0x003c400001cc7983 */ /* 0x000ea20000300a00 */
[----:B------:R1:W-:Y:S01]  /*aeb20*/  STL.64 [R1+0x1040], R32 ;  /* 0x0010402001007387 */ /* 0x0003e20000100a00 */
[----:B------:R3:W-:Y:S03]  /*aeb30*/  STL.64 [R1+0x1048], R34 ;  /* 0x0010482201007387 */ /* 0x0007e60000100a00 */
[----:B-1----:R-:W2:Y:S01]  /*aeb40*/  LDL.LU R32, [R1+0x250] ;  /* 0x0002500001207983 */ /* 0x002ea20000300800 */
[----:B------:R-:W2:Y:S02]  /*aeb50*/  LDL.LU R33, [R1+0x254] ;  /* 0x0002540001217983 */ /* 0x000ea40000300800 */
[----:B---3--:R-:W2:Y:S02]  /*aeb60*/  LDL.LU R34, [R1+0x258] ;  /* 0x0002580001227983 */ /* 0x008ea40000300800 */
[----:B------:R-:W2:Y:S01]  /*aeb70*/  LDL.LU R35, [R1+0x25c] ;  /* 0x00025c0001237983 */ /* 0x000ea20000300800 */
[C---:B------:R-:W-:Y:S08]  /*aeb80*/  HMMA.1688.F32.TF32 R64, R36.reuse, R56, R64 ;  /* 0x000000382440723c */ /* 0x040ff00000081040 */
[C---:B------:R-:W-:Y:S08]  /*aeb90*/  HMMA.1688.F32.TF32 R52, R36.reuse, R44, R52 ;  /* 0x0000002c2434723c */ /* 0x040ff00000081034 */
[C---:B--2---:R-:W-:Y:S11]  /*aeba0*/  HMMA.1688.F32.TF32 R32, R36.reuse, R208, R32 ;  /* 0x000000d02420723c */ /* 0x044ff60000081020 */
[----:B------:R-:W-:Y:S11]  /*aebb0*/  @!UPT UIADD3 URZ, URZ, URZ, URZ ;  /* 0x0000003f3f3ff290 */ /* 0x000ff6000fffe03f */
[----:B------:R-:W-:Y:S01]  /*aebc0*/  @!UPT UIADD3 URZ, URZ, URZ, URZ ;  /* 0x0000003f3f3ff290 */ /* 0x000fe2000fffe03f */
[----:B------:R1:W-:Y:S02]  /*aebd0*/  STL.64 [R1+0xd30], R32 ;  /* 0x000d302001007387 */ /* 0x0003e40000100a00 */
[----:B-1----:R-:W-:Y:S01]  /*aebe0*/  MOV R33, R208 ;  /* 0x000000d000217202 */ /* 0x002fe20000000f00 */
[----:B------:R-:W-:Y:S02]  /*aebf0*/  IMAD.MOV.U32 R32, RZ, RZ, R209 ;  /* 0x000000ffff207224 */ /* 0x000fe400078e00d1 */
[----:B------:R-:W-:Y:S01]  /*aec00*/  HMMA.1688.F32.TF32 R208, R36, R236, R176 ;  /* 0x000000ec24d0723c */ /* 0x000fe200000810b0 */
[----:B------:R-:W-:Y:S01]  /*aec10*/  STL.64 [R1+0xd38], R34 ;  /* 0x000d382201007387 */ /* 0x000fe20000100a00 */
[----:B------:R-:W2:Y:S11]  /*aec20*/  LDL.LU R176, [R1+0x3e0] ;  /* 0x0003e00001b07983 */ /* 0x000eb60000300800 */
[----:B------:R-:W-:Y:S10]  /*aec30*/  @!UPT UIADD3 URZ, URZ, URZ, URZ ;  /* 0x0000003f3f3ff290 */ /* 0x000ff4000fffe03f */
[----:B------:R1:W-:Y:S01]  /*aec40*/  STL.64 [R1+0xd20], R208 ;  /* 0x000d20d001007387 */ /* 0x0003e20000100a00 */
[----:B------:R3:W-:Y:S02]  /*aec50*/  STL.64 [R1+0xd28], R210 ;  /* 0x000d28d201007387 */ /* 0x0007e40000100a00 */
[----:B------:R3:W-:Y:S02]  /*aec60*/  STL.64 [R1+0xd10], R172 ;  /* 0x000d10ac01007387 */ /* 0x0007e40000100a00 */
[----:B------:R4:W-:Y:S01]  /*aec70*/  STL.64 [R1+0xd18], R174 ;  /* 0x000d18ae01007387 */ /* 0x0009e20000100a00 */
[----:B------:R-:W2:Y:S01]  /*aec80*/  LDL.LU R177, [R1+0x3e4] ;  /* 0x0003e40001b17983 */ /* 0x000ea20000300800 */
[----:B------:R-:W2:Y:S02]  /*aec90*/  LDL.LU R178, [R1+0x3e8] ;  /* 0x0003e80001b27983 */ /* 0x000ea40000300800 */
[----:B------:R-:W2:Y:S01]  /*aeca0*/  LDL.LU R179, [R1+0x3ec] ;  /* 0x0003ec0001b37983 */ /* 0x000ea20000300800 */
[----:B-1----:R-:W2:Y:S01]  /*aecb0*/  LDL.LU R208, [R1+0x3f0] ;  /* 0x0003f00001d07983 */ /* 0x002ea20000300800 */
[----:B------:R-:W2:Y:S02]  /*aecc0*/  LDL.LU R209, [R1+0x3f4] ;  /* 0x0003f40001d17983 */ /* 0x000ea40000300800 */
[----:B---3--:R-:W2:Y:S02]  /*aecd0*/  LDL.LU R210, [R1+0x3f8] ;  /* 0x0003f80001d27983 */ /* 0x008ea40000300800 */
[----:B------:R-:W2:Y:S01]  /*aece0*/  LDL.LU R211, [R1+0x3fc] ;  /* 0x0003fc0001d37983 */ /* 0x000ea20000300800 */
[----:B------:R-:W3:Y:S01]  /*aecf0*/  LDL.LU R172, [R1+0x3d0] ;  /* 0x0003d00001ac7983 */ /* 0x000ee20000300800 */
[----:B------:R-:W3:Y:S02]  /*aed00*/  LDL.LU R173, [R1+0x3d4] ;  /* 0x0003d40001ad7983 */ /* 0x000ee40000300800 */
[----:B----4-:R-:W-:-:S02]  /*aed10*/  IMAD.MOV.U32 R174, RZ, RZ, R60 ;  /* 0x000000ffffae7224 */ /* 0x010fc400078e003c */
[----:B------:R-:W-:Y:S01]  /*aed20*/  IMAD.MOV.U32 R175, RZ, RZ, R61 ;  /* 0x000000ffffaf7224 */ /* 0x000fe200078e003d */
[----:B------:R-:W4:Y:S01]  /*aed30*/  LDL.LU R60, [R1+0x3c3c] ;  /* 0x003c3c00013c7983 */ /* 0x000f220000300800 */
[----:B------:R-:W4:Y:S02]  /*aed40*/  LDL.LU R61, [R1+0x3c38] ;  /* 0x003c3800013d7983 */ /* 0x000f240000300800 */
[----:B------:R-:W-:Y:S02]  /*aed50*/  STL.64 [R1+0xc20], R64 ;  /* 0x000c204001007387 */ /* 0x000fe40000100a00 */
[----:B------:R1:W-:Y:S02]  /*aed60*/  STL.64 [R1+0xc28], R66 ;  /* 0x000c284201007387 */ /* 0x0003e40000100a00 */
[----:B-1----:R-:W2:Y:S01]  /*aed70*/  LDL.LU.64 R66, [R1+0x3c30] ;  /* 0x003c300001427983 */ /* 0x002ea20000300a00 */
[----:B------:R-:W2:Y:S02]  /*aed80*/  LDL.LU.64 R64, [R1+0x3c28] ;  /* 0x003c280001407983 */ /* 0x000ea40000300a00 */
[----:B------:R-:W2:Y:S02]  /*aed90*/  LDL.LU.64 R58, [R1+0x3c20] ;  /* 0x003c2000013a7983 */ /* 0x000ea40000300a00 */
[----:B------:R-:W2:Y:S01]  /*aeda0*/  LDL.LU.64 R56, [R1+0x3c18] ;  /* 0x003c180001387983 */ /* 0x000ea20000300a00 */
[----:B------:R-:W-:Y:S01]  /*aedb0*/  STL.64 [R1+0xc00], R52 ;  /* 0x000c003401007387 */ /* 0x000fe20000100a00 */
[----:B------:R1:W-:Y:S03]  /*aedc0*/  STL.64 [R1+0xc08], R54 ;  /* 0x000c083601007387 */ /* 0x0003e60000100a00 */
[----:B-1----:R-:W2:Y:S01]  /*aedd0*/  LDL.LU.64 R54, [R1+0x3c10] ;  /* 0x003c100001367983 */ /* 0x002ea20000300a00 */
[----:B------:R-:W2:Y:S02]  /*aede0*/  LDL.LU.64 R52, [R1+0x3c08] ;  /* 0x003c080001347983 */ /* 0x000ea40000300a00 */
[C---:B--2---:R-:W-:Y:S11]  /*aedf0*/  HMMA.1688.F32.TF32 R52, R36.reuse, R240, R52 ;  /* 0x000000f02434723c */ /* 0x044ff60000081034 */
[----:B------:R-:W-:Y:S11]  /*aee00*/  @!UPT UIADD3 URZ, URZ, URZ, URZ ;  /* 0x0000003f3f3ff290 */ /* 0x000ff6000fffe03f */
[----:B------:R-:W-:Y:S01]  /*aee10*/  @!UPT UIADD3 URZ, URZ, URZ, URZ ;  /* 0x0000003f3f3ff290 */ /* 0x000fe2000fffe03f */
[----:B------:R1:W-:Y:S01]  /*aee20*/  STL.64 [R1+0xb20], R52 ;  /* 0x000b203401007387 */ /* 0x0003e20000100a00 */
[----:B------:R2:W-:Y:S01]  /*aee30*/  STL.64 [R1+0xb28], R54 ;  /* 0x000b283601007387 */ /* 0x0005e20000100a00 */
[----:B-1----:R-:W-:Y:S01]  /*aee40*/  MOV R52, R33 ;  /* 0x0000002100347202 */ /* 0x002fe20000000f00 */
[----:B------:R-:W-:Y:S02]  /*aee50*/  IMAD.MOV.U32 R53, RZ, RZ, R32 ;  /* 0x000000ffff357224 */ /* 0x000fe400078e0020 */
[----:B--2---:R-:W-:Y:S01]  /*aee60*/  IMAD.MOV.U32 R54, RZ, RZ, R62 ;  /* 0x000000ffff367224 */ /* 0x004fe200078e003e */
[----:B------:R-:W-:Y:S01]  /*aee70*/  HMMA.1688.F32.TF32 R32, R36, R228, R56 ;  /* 0x000000e42420723c */ /* 0x000fe20000081038 */
[----:B------:R-:W4:Y:S01]  /*aee80*/  LDL.LU R62, [R1+0x3c04] ;  /* 0x003c0400013e7983 */ /* 0x000f220000300800 */
[----:B------:R-:W-:Y:S02]  /*aee90*/  IMAD.MOV.U32 R55, RZ, RZ, R63 ;  /* 0x000000ffff377224 */ /* 0x000fe400078e003f */
[----:B------:R-:W4:Y:S03]  /*aeea0*/  LDL.LU R63, [R1+0x3c00] ;  /* 0x003c0000013f7983 */ /* 0x000f260000300800 */
[----:B------:R-:W-:-:S02]  /*aeeb0*/  IMAD.MOV.U32 R56, RZ, RZ, R64 ;  /* 0x000000ffff387224 */ /* 0x000fc400078e0040 */
[----:B------:R-:W2:Y:S01]  /*aeec0*/  LDL.LU R64, [R1+0x3bfc] ;  /* 0x003bfc0001407983 */ /* 0x000ea20000300800 */
[----:B------:R-:W-:Y:S01]  /*aeed0*/  IMAD.MOV.U32 R57, RZ, RZ, R65 ;  /* 0x000000ffff397224 */ /* 0x000fe200078e0041 */
[----:B------:R-:W-:Y:S01]  /*aeee0*/  MOV R58, R66 ;  /* 0x00000042003a7202 */ /* 0x000fe20000000f00 */
[----:B------:R-:W-:-:S11]  /*aeef0*/  IMAD.MOV.U32 R59, RZ, RZ, R67 ;  /* 0x000000ffff3b7224 */ /* 0x000fd600078e0043 */
[----:B------:R-:W-:Y:S01]  /*aef00*/  STL.64 [R1+0xb10], R32 ;  /* 0x000b102001007387 */ /* 0x000fe20000100a00 */
[----:B------:R4:W-:Y:S02]  /*aef10*/  STL.64 [R1+0xb18], R34 ;  /* 0x000b182201007387 */ /* 0x0009e40000100a00 */
[----:B------:R-:W2:Y:S02]  /*aef20*/  LDL.LU R65, [R1+0x3bf8] ;  /* 0x003bf80001417983 */ /* 0x000ea40000300800 */
[----:B------:R-:W2:Y:S01]  /*aef30*/  LDL.LU R66, [R1+0x3bf4] ;  /* 0x003bf40001427983 */ /* 0x000ea20000300800 */
[----:B------:R-:W2:Y:S01]  /*aef40*/  LDL.LU R67, [R1+0x3bf0] ;  /* 0x003bf00001437983 */ /* 0x000ea20000300800 */
[C---:B------:R-:W-:Y:S08]  /*aef50*/  HMMA.1688.F32.TF32 R208, R36.reuse, R140, R208 ;  /* 0x0000008c24d0723c */ /* 0x040ff000000810d0 */
[C---:B------:R-:W-:Y:S08]  /*aef60*/  HMMA.1688.F32.TF32 R176, R36.reuse, R144, R176 ;  /* 0x0000009024b0723c */ /* 0x040ff000000810b0 */
[C---:B---3--:R-:W-:Y:S08]  /*aef70*/  HMMA.1688.F32.TF32 R172, R36.reuse, R148, R172 ;  /* 0x0000009424ac723c */ /* 0x048ff000000810ac */
[C---:B----4-:R-:W-:Y:S01]  /*aef80*/  HMMA.1688.F32.TF32 R32, R36.reuse, R132, R60 ;  /* 0x000000842420723c */ /* 0x050fe2000008103c */
[----:B------:R-:W3:Y:S11]  /*aef90*/  LDL.LU R60, [R1+0x3b0] ;  /* 0x0003b000013c7983 */ /* 0x000ef60000300800 */
[----:B------:R-:W-:Y:S11]  /*aefa0*/  @!UPT UIADD3 URZ, URZ, URZ, URZ ;  /* 0x0000003f3f3ff290 */ /* 0x000ff6000fffe03f */
[----:B------:R-:W-:Y:S01]  /*aefb0*/  STL.64 [R1+0xb00], R32 ;  /* 0x000b002001007387 */ /* 0x000fe20000100a00 */
[----:B------:R2:W-:Y:S02]  /*aefc0*/  STL.64 [R1+0xb08], R34 ;  /* 0x000b082201007387 */ /* 0x0005e40000100a00 */
[----:B------:R-:W3:Y:S02]  /*aefd0*/  LDL.LU R61, [R1+0x3b4] ;  /* 0x0003b400013d7983 */ /* 0x000ee40000300800 */
[----:B------:R-:W3:Y:S01]  /*aefe0*/  LDL.LU R62, [R1+0x3b8] ;  /* 0x0003b800013e7983 */ /* 0x000ee20000300800 */
[----:B------:R-:W3:Y:S01]  /*aeff0*/  LDL.LU R63, [R1+0x3bc] ;  /* 0x0003bc00013f7983 */ /* 0x000ee20000300800 */
[C---:B--2---:R-:W-:Y:S03]  /*af000*/  HMMA.1688.F32.TF32 R32, R36.reuse, R136, R64 ;  /* 0x000000882420723c */ /* 0x044fe60000081040 */
[----:B------:R-:W2:Y:S11]  /*af010*/  LDL.LU R64, [R1+0x3c0] ;  /* 0x0003c00001407983 */ /* 0x000eb60000300800 */
[----:B------:R-:W-:Y:S09]  /*af020*/  @!UPT UIADD3 URZ, URZ, URZ, URZ ;  /* 0x0000003f3f3ff290 */ /* 0x000ff2000fffe03f */
        /* <DEDUP_REMOVED lines=9> */
[----:B------:R-:W-:-:S02]  /*af0c0*/  IMAD.MOV.U32 R242, RZ, RZ, R232 ;  /* 0x000000fffff27224 */ /* 0x000fc400078e00e8 */
[----:B------:R-:W-:Y:S01]  /*af0d0*/  IMAD.MOV.U32 R243, RZ, RZ, R233 ;  /* 0x000000fffff37224 */ /* 0x000fe200078e00e9 */
[----:B------:R-:W-:Y:S04]  /*af0e0*/  LDS R32, [R252+0x96000] ;  /* 0x09600000fc207984 */ /* 0x000fe80000000800 */
[----:B------:R-:W-:Y:S04]  /*af0f0*/  LDS R34, [R252+0x97000] ;  /* 0x09700000fc227984 */ /* 0x000fe80000000800 */
[----:B------:R-:W-:Y:S04]  /*af100*/  LDS R33, [R3+0x96000] ;  /* 0x0960000003217984 */ /* 0x000fe80000000800 */
[----:B------:R-:W4:Y:S04]  /*af110*/  LDS R35, [R3+0x97000] ;  /* 0x0970000003237984 */ /* 0x000f280000000800 */
[----:B-1----:R-:W4:Y:S01]  /*af120*/  LDL.LU.64 R210, [R1+0x3be8] ;  /* 0x003be80001d27983 */ /* 0x002f220000300a00 */
[----:B------:R-:W4:Y:S02]  /*af130*/  LDL.LU.64 R208, [R1+0x3be0] ;  /* 0x003be00001d07983 */ /* 0x000f240000300a00 */
        /* <DEDUP_REMOVED lines=8> */
[C---:B---3--:R-:W-:Y:S08]  /*af1c0*/  HMMA.1688.F32.TF32 R60, R36.reuse, R156, R60 ;  /* 0x0000009c243c723c */ /* 0x048ff0000008103c */
[----:B--2---:R-:W-:Y:S11]  /*af1d0*/  HMMA.1688.F32.TF32 R64, R36, R152, R64 ;  /* 0x000000982440723c */ /* 0x004ff60000081040 */
[----:B------:R-:W-:Y:S11]  /*af1e0*/  @!UPT UIADD3 URZ, URZ, URZ, URZ ;  /* 0x0000003f3f3ff290 */ /* 0x000ff6000fffe03f */
[----:B------:R-:W-:Y:S01]  /*af1f0*/  @!UPT UIADD3 URZ, URZ, URZ, URZ ;  /* 0x0000003f3f3ff290 */ /* 0x000fe2000fffe03f */
[----:B------:R-:W-:Y:S01]  /*af200*/  STL.64 [R1+0x3c0], R64 ;  /* 0x0003c04001007387 */ /* 0x000fe20000100a00 */
[----:B------:R-:W-:Y:S02]  /*af210*/  STL.64 [R1+0x3c8], R66 ;  /* 0x0003c84201007387 */ /* 0x000fe40000100a00 */
[----:B------:R-:W-:Y:S02]  /*af220*/  STL.64 [R1+0x3b0], R60 ;  /* 0x0003b03c01007387 */ /* 0x000fe40000100a00 */
[----:B------:R-:W-:Y:S01]  /*af230*/  STL.64 [R1+0x3b8], R62 ;  /* 0x0003b83e01007387 */ /* 0x000fe20000100a00 */
[----:B----4-:R-:W-:Y:S01]  /*af240*/  HMMA.1688.F32.TF32 R36, R40, R52, R172 ;  /* 0x000000342824723c */ /* 0x010fe200000810ac */
[----:B------:R-:W-:Y:S01]  /*af250*/  STL.64 [R1+0x3a0], R56 ;  /* 0x0003a03801007387 */ /* 0x000fe20000100a00 */
[----:B------:R1:W-:Y:S02]  /*af260*/  STL.64 [R1+0x3a8], R58 ;  /* 0x0003a83a01007387 */ /* 0x0003e40000100a00 */
[----:B------:R-:W-:Y:S02]  /*af270*/  STL.64 [R1+0x350], R48 ;  /* 0x0003503001007387 */ /* 0x000fe40000100a00 */
[----:B------:R-:W-:Y:S02]  /*af280*/  STL.64 [R1+0x358], R50 ;  /* 0x0003583201007387 */ /* 0x000fe40000100a00 */
[----:B------:R-:W-:-:S02]  /*af290*/  IMAD.MOV.U32 R174, RZ, RZ, R199 ;  /* 0x000000ffffae7224 */ /* 0x000fc400078e00c7 */
[----:B------:R-:W-:Y:S11]  /*af2a0*/  IMAD.MOV.U32 R175, RZ, RZ, R195 ;  /* 0x000000ffffaf7224 */ /* 0x000ff600078e00c3 */
[----:B------:R-:W-:Y:S02]  /*af2b0*/  @!UPT UIADD3 URZ, URZ, URZ, URZ ;  /* 0x0000003f3f3ff290 */ /* 0x000fe4000fffe03f */
[----:B------:R-:W-:Y:S01]  /*af2c0*/  STL.64 [R1+0x1140], R36 ;  /* 0x0011402401007387 */ /* 0x000fe20000100a00 */
[----:B------:R2:W-:Y:S02]  /*af2d0*/  STL.64 [R1+0x1148], R38 ;  /* 0x0011482601007387 */ /* 0x0005e40000100a00 */
[----:B------:R-:W3:Y:S02]  /*af2e0*/  LDL.LU R199, [R1+0x3bbc] ;  /* 0x003bbc0001c77983 */ /* 0x000ee40000300800 */
[----:B------:R-:W4:Y:S02]  /*af2f0*/  LDL.LU R195, [R1+0x3bb8] ;  /* 0x003bb80001c37983 */ /* 0x000f240000300800 */
[----:B------:R-:W-:Y:S02]  /*af300*/  IMAD.MOV.U32 R172, RZ, RZ, R47 ;  /* 0x000000ffffac7224 */ /* 0x000fe400078e002f */
[----:B------:R-:W-:Y:S01]  /*af310*/  IMAD.MOV.U32 R173, RZ, RZ, R46 ;  /* 0x000000ffffad7224 */ /* 0x000fe200078e002e */
[C---:B-1----:R-:W-:Y:S08]  /*af320*/  HMMA.1688.F32.TF32 R56, R40.reuse, R236, R176 ;  /* 0x000000ec2838723c */ /* 0x042ff000000810b0 */
[C---:B--2---:R-:W-:Y:S08]  /*af330*/  HMMA.1688.F32.TF32 R36, R40.reuse, R120, R208 ;  /* 0x000000782824723c */ /* 0x044ff000000810d0 */
[C---:B------:R-:W-:Y:S08]  /*af340*/  HMMA.1688.F32.TF32 R48, R40.reuse, R172, R204 ;  /* 0x000000ac2830723c */ /* 0x040ff000000810cc */
[C---:B------:R-:W-:Y:S01]  /*af350*/  HMMA.1688.F32.TF32 R44, R40.reuse, R44, R200 ;  /* 0x0000002c282c723c */ /* 0x040fe200000810c8 */
[----:B------:R-:W-:Y:S01]  /*af360*/  STL.64 [R1+0x1150], R56 ;  /* 0x0011503801007387 */ /* 0x000fe20000100a00 */
[----:B------:R-:W-:Y:S05]  /*af370*/  STL.64 [R1+0x1158], R58 ;  /* 0x0011583a01007387 */ /* 0x000fea0000100a00 */
[----:B------:R-:W-:Y:S02]  /*af380*/  STL.64 [R1+0x1160], R36 ;  /* 0x0011602401007387 */ /* 0x000fe40000100a00 */
[----:B------:R-:W-:Y:S06]  /*af390*/  STL.64 [R1+0x1168], R38 ;  /* 0x0011682601007387 */ /* 0x000fec0000100a00 */
[----:B------:R-:W-:Y:S01]  /*af3a0*/  STL.64 [R1+0x1170], R48 ;  /* 0x0011703001007387 */ /* 0x000fe20000100a00 */
[----:B------:R-:W-:Y:S07]  /*af3b0*/  STL.64 [R1+0x1178], R50 ;  /* 0x0011783201007387 */ /* 0x000fee0000100a00 */
[----:B------:R-:W-:Y:S02]  /*af3c0*/  STL.64 [R1+0x1180], R44 ;  /* 0x0011802c01007387 */ /* 0x000fe40000100a00 */
[----:B------:R1:W-:Y:S02]  /*af3d0*/  STL.64 [R1+0x1188], R46 ;  /* 0x0011882e01007387 */ /* 0x0003e40000100a00 */
[C---:B-1----:R-:W-:Y:S08]  /*af3e0*/  HMMA.1688.F32.TF32 R44, R40.reuse, R132, R76 ;  /* 0x00000084282c723c */ /* 0x042ff0000008104c */
[C---:B---3--:R-:W-:Y:S08]  /*af3f0*/  HMMA.1688.F32.TF32 R36, R40.reuse, R240, R196 ;  /* 0x000000f02824723c */ /* 0x048ff000000810c4 */
[C---:B----4-:R-:W-:Y:S11]  /*af400*/  HMMA.1688.F32.TF32 R48, R40.reuse, R228, R192 ;  /* 0x000000e42830723c */ /* 0x050ff600000810c0 */
[----:B------:R-:W-:Y:S04]  /*af410*/  @!UPT UIADD3 URZ, URZ, URZ, URZ ;  /* 0x0000003f3f3ff290 */ /* 0x000fe8000fffe03f */
[----:B------:R-:W-:Y:S01]  /*af420*/  STL.64 [R1+0x1190], R36 ;  /* 0x0011902401007387 */ /* 0x000fe20000100a00 */
[----:B------:R1:W-:Y:S07]  /*af430*/  STL.64 [R1+0x1198], R38 ;  /* 0x0011982601007387 */ /* 0x0003ee0000100a00 */
[----:B------:R-:W-:Y:S02]  /*af440*/  STL.64 [R1+0x11a0], R48 ;  /* 0x0011a03001007387 */ /* 0x000fe40000100a00 */
[----:B------:R-:W-:Y:S01]  /*af450*/  STL.64 [R1+0x11a8], R50 ;  /* 0x0011a83201007387 */ /* 0x000fe20000100a00 */
[C---:B-1----:R-:W-:Y:S01]  /*af460*/  HMMA.1688.F32.TF32 R36, R40.reuse, R136, R84 ;  /* 0x000000882824723c */ /* 0x042fe20000081054 */
[----:B------:R-:W2:Y:S01]  /*af470*/  LDL R86, [R1+0x1f8] ;  /* 0x0001f80001567983 */ /* 0x000ea20000100800 */
[----:B------:R-:W-:Y:S02]  /*af480*/  STL.64 [R1+0x11b0], R44 ;  /* 0x0011b02c01007387 */ /* 0x000fe40000100a00 */
[----:B------:R1:W-:Y:S04]  /*af490*/  STL.64 [R1+0x11b8], R46 ;  /* 0x0011b82e01007387 */ /* 0x0003e80000100a00 */
[C---:B-1----:R-:W-:Y:S08]  /*af4a0*/  HMMA.1688.F32.TF32 R44, R40.reuse, R140, R92 ;  /* 0x0000008c282c723c */ /* 0x042ff0000008105c */
[----:B------:R-:W-:Y:S07]  /*af4b0*/  HMMA.1688.F32.TF32 R48, R40, R144, R100 ;  /* 0x000000902830723c */ /* 0x000fee0000081064 */
[----:B------:R-:W-:Y:S01]  /*af4c0*/  STL.64 [R1+0x11c0], R36 ;  /* 0x0011c02401007387 */ /* 0x000fe20000100a00 */
[----:B------:R-:W-:Y:S02]  /*af4d0*/  STL.64 [R1+0x11c8], R38 ;  /* 0x0011c82601007387 */ /* 0x000fe40000100a00 */
[----:B------:R-:W2:Y:S01]  /*af4e0*/  LDL R87, [R1+0x1fc] ;  /* 0x0001fc0001577983 */ /* 0x000ea20000100800 */
[----:B------:R-:W-:Y:S01]  /*af4f0*/  MOV R240, R226 ;  /* 0x000000e200f07202 */ /* 0x000fe20000000f00 */
        /* <DEDUP_REMOVED lines=10> */
[----:B------:R-:W-:Y:S01]  /*af5a0*/  IMAD.MOV.U32 R237, RZ, RZ, R139 ;  /* 0x000000ffffed7224 */ /* 0x000fe200078e008b */
[----:B------:R-:W-:Y:S01]  /*af5b0*/  STL.64 [R1+0x11d0], R44 ;  /* 0x0011d02c01007387 */ /* 0x000fe20000100a00 */
[----:B------:R1:W-:Y:S02]  /*af5c0*/  STL.64 [R1+0x11d8], R46 ;  /* 0x0011d82e01007387 */ /* 0x0003e40000100a00 */
[----:B------:R-:W-:Y:S02]  /*af5d0*/  IMAD.MOV.U32 R238, RZ, RZ, R134 ;  /* 0x000000ffffee7224 */ /* 0x000fe400078e0086 */
[----:B------:R-:W-:Y:S01]  /*af5e0*/  IMAD.MOV.U32 R239, RZ, RZ, R135 ;  /* 0x000000ffffef7224 */ /* 0x000fe200078e0087 */
[----:B------:R-:W-:Y:S04]  /*af5f0*/  LDS R36, [R0+0x96000] ;  /* 0x0960000000247984 */ /* 0x000fe80000000800 */
[----:B------:R-:W-:Y:S04]  /*af600*/  LDS R38, [R0+0x97000] ;  /* 0x0970000000267984 */ /* 0x000fe80000000800 */
[----:B------:R-:W-:Y:S04]  /*af610*/  LDS R37, [R2+0x96000] ;  /* 0x0960000002257984 */ /* 0x000fe80000000800 */
[----:B------:R-:W3:Y:S01]  /*af620*/  LDS R39, [R2+0x97000] ;  /* 0x0970000002277984 */ /* 0x000ee20000000800 */
[C---:B-1----:R-:W-:Y:S03]  /*af630*/  HMMA.1688.F32.TF32 R44, R40.reuse, R148, R108 ;  /* 0x00000094282c723c */ /* 0x042fe6000008106c */
[----:B------:R-:W-:Y:S01]  /*af640*/  STL.64 [R1+0x11e0], R48 ;  /* 0x0011e03001007387 */ /* 0x000fe20000100a00 */
[----:B------:R1:W-:Y:S04]  /*af650*/  STL.64 [R1+0x11e8], R50 ;  /* 0x0011e83201007387 */ /* 0x0003e80000100a00 */
[C---:B-1----:R-:W-:Y:S11]  /*af660*/  HMMA.1688.F32.TF32 R48, R40.reuse, R152, R112 ;  /* 0x000000982830723c */ /* 0x042ff60000081070 */
[----:B------:R-:W-:Y:S04]  /*af670*/  @!UPT UIADD3 URZ, URZ, URZ, URZ ;  /* 0x0000003f3f3ff290 */ /* 0x000fe8000fffe03f */
[----:B------:R1:W-:Y:S01]  /*af680*/  STL.64 [R1+0x11f0], R44 ;  /* 0x0011f02c01007387 */ /* 0x0003e20000100a00 */
[----:B------:R-:W-:Y:S01]  /*af690*/  MOV R149, R46 ;  /* 0x0000002e00957202 */ /* 0x000fe20000000f00 */
[----:B------:R-:W-:Y:S02]  /*af6a0*/  IMAD.MOV.U32 R145, RZ, RZ, R47 ;  /* 0x000000ffff917224 */ /* 0x000fe400078e002f */
[----:B------:R-:W4:Y:S01]  /*af6b0*/  LDL.64 R110, [R1+0x1a8] ;  /* 0x0001a800016e7983 */ /* 0x000f220000100a00 */
[C---:B-1----:R-:W-:Y:S03]  /*af6c0*/  HMMA.1688.F32.TF32 R44, R40.reuse, R156, R116 ;  /* 0x0000009c282c723c */ /* 0x042fe60000081074 */
[----:B------:R-:W-:Y:S01]  /*af6d0*/  STL.64 [R1+0x1200], R48 ;  /* 0x0012003001007387 */ /* 0x000fe20000100a00 */
[----:B------:R1:W-:Y:S04]  /*af6e0*/  STL.64 [R1+0x1208], R50 ;  /* 0x0012083201007387 */ /* 0x0003e80000100a00 */
[C---:B-1----:R-:W-:Y:S11]  /*af6f0*/  HMMA.1688.F32.TF32 R48, R40.reuse, R160, R124 ;  /* 0x000000a02830723c */ /* 0x042ff6000008107c */
[----:B------:R-:W-:Y:S04]  /*af700*/  @!UPT UIADD3 URZ, URZ, URZ, URZ ;  /* 0x0000003f3f3ff290 */ /* 0x000fe8000fffe03f */
[----:B------:R1:W-:Y:S01]  /*af710*/  STL.64 [R1+0x1210], R44 ;  /* 0x0012102c01007387 */ /* 0x0003e20000100a00 */
[----:B------:R-:W-:Y:S02]  /*af720*/  IMAD.MOV.U32 R157, RZ, RZ, R46 ;  /* 0x000000ffff9d7224 */ /* 0x000fe400078e002e */
[----:B------:R-:W-:Y:S02]  /*af730*/  IMAD.MOV.U32 R153, RZ, RZ, R47 ;  /* 0x000000ffff997224 */ /* 0x000fe400078e002f */
[----:B------:R-:W2:Y:S01]  /*af740*/  LDL.64 R118, [R1+0x1b8] ;  /* 0x0001b80001767983 */ /* 0x000ea20000100a00 */
[----:B-1----:R-:W-:Y:S08]  /*af750*/  HMMA.1688.F32.TF32 R44, R40, R164, R128 ;  /* 0x000000a4282c723c */ /* 0x002ff00000081080 */
[C---:B------:R-:W-:Y:S08]  /*af760*/  HMMA.1688.F32.TF32 R216, R32.reuse, R174, R216 ;  /* 0x000000ae20d8723c */ /* 0x040ff000000810d8 */
[----:B------:R-:W-:Y:S01]  /*af770*/  HMMA.1688.F32.TF32 R220, R32, R122, R220 ;  /* 0x0000007a20dc723c */ /* 0x000fe200000810dc */
[----:B------:R-:W-:Y:S01]  /*af780*/  STL.64 [R1+0x1220], R48 ;  /* 0x0012203001007387 */ /* 0x000fe20000100a00 */
[----:B------:R-:W-:Y:S02]  /*af790*/  STL.64 [R1+0x1228], R50 ;  /* 0x0012283201007387 */ /* 0x000fe40000100a00 */
[----:B------:R-:W-:-:S02]  /*af7a0*/  IMAD.MOV.U32 R76, RZ, RZ, R20 ;  /* 0x000000ffff4c7224 */ /* 0x000fc400078e0014 */
[----:B------:R-:W-:Y:S01]  /*af7b0*/  IMAD.MOV.U32 R77, RZ, RZ, R21 ;  /* 0x000000ffff4d7224 */ /* 0x000fe200078e0015 */
[----:B------:R-:W-:Y:S01]  /*af7c0*/  MOV R78, R22 ;  /* 0x00000016004e7202 */ /* 0x000fe20000000f00 */
[----:B------:R-:W-:Y:S01]  /*af7d0*/  IMAD.MOV.U32 R79, RZ, RZ, R23 ;  /* 0x000000ffff4f7224 */ /* 0x000fe200078e0017 */
[----:B------:R-:W-:Y:S04]  /*af7e0*/  LDS R40, [R252+0x96080] ;  /* 0x09608000fc287984 */ /* 0x000fe80000000800 */
[----:B------:R-:W-:Y:S04]  /*af7f0*/  LDS R42, [R252+0x97080] ;  /* 0x09708000fc2a7984 */ /* 0x000fe80000000800 */
[----:B------:R-:W-:Y:S04]  /*af800*/  LDS R41, [R3+0x96080] ;  /* 0x0960800003297984 */ /* 0x000fe80000000800 */
[----:B------:R-:W1:Y:S04]  /*af810*/  LDS R43, [R3+0x97080] ;  /* 0x09708000032b7984 */ /* 0x000e680000000800 */
[----:B------:R3:W-:Y:S01]  /*af820*/  STL.64 [R1+0x1230], R44 ;  /* 0x0012302c01007387 */ /* 0x0007e20000100a00 */
[----:B------:R-:W4:Y:S02]  /*af830*/  LDL.LU R226, [R1+0x3bb4] ;  /* 0x003bb40001e27983 */ /* 0x000f240000300800 */
[----:B------:R-:W4:Y:S02]  /*af840*/  LDL.LU R227, [R1+0x3bb0] ;  /* 0x003bb00001e37983 */ /* 0x000f240000300800 */
[----:B------:R-:W4:Y:S01]  /*af850*/  LDL.LU R232, [R1+0x3bac] ;  /* 0x003bac0001e87983 */ /* 0x000f220000300800 */
[----:B------:R-:W4:Y:S01]  /*af860*/  LDL.LU R233, [R1+0x3ba8] ;  /* 0x003ba80001e97983 */ /* 0x000f220000300800 */
[----:B---3--:R-:W-:-:S02]  /*af870*/  IMAD.MOV.U32 R44, RZ, RZ, R234 ;  /* 0x000000ffff2c7224 */ /* 0x008fc400078e00ea */
[----:B------:R-:W-:Y:S01]  /*af880*/  IMAD.MOV.U32 R45, RZ, RZ, R235 ;  /* 0x000000ffff2d7224 */ /* 0x000fe200078e00eb */
[----:B------:R-:W3:Y:S01]  /*af890*/  LDL.LU R234, [R1+0x3ba4] ;  /* 0x003ba40001ea7983 */ /* 0x000ee20000300800 */
[----:B------:R-:W3:Y:S02]  /*af8a0*/  LDL.LU R235, [R1+0x3ba0] ;  /* 0x003ba00001eb7983 */ /* 0x000ee40000300800 */
[----:B------:R-:W-:Y:S02]  /*af8b0*/  IMAD.MOV.U32 R165, RZ, RZ, R46 ;  /* 0x000000ffffa57224 */ /* 0x000fe400078e002e */
[----:B------:R-:W-:Y:S01]  /*af8c0*/  IMAD.MOV.U32 R161, RZ, RZ, R47 ;  /* 0x000000ffffa17224 */ /* 0x000fe200078e002f */
[----:B------:R-:W-:Y:S01]  /*af8d0*/  MOV R46, R166 ;  /* 0x000000a6002e7202 */ /* 0x000fe20000000f00 */
        /* <DEDUP_REMOVED lines=27> */
[----:B------:R-:W3:Y:S01]  /*afa90*/  LDL.64 R130, [R1+0x1c8] ;  /* 0x0001c80001827983 */ /* 0x000ee20000100a00 */
[C---:B--2---:R-:W-:Y:S08]  /*afaa0*/  HMMA.1688.F32.TF32 R208, R32.reuse, R118, R104 ;  /* 0x0000007620d0723c */ /* 0x044ff00000081068 */
[C---:B----4-:R-:W-:Y:S08]  /*afab0*/  HMMA.1688.F32.TF32 R224, R32.reuse, R86, R224 ;  /* 0x0000005620e0723c */ /* 0x050ff000000810e0 */
[C---:B---3--:R-:W-:Y:S11]  /*afac0*/  HMMA.1688.F32.TF32 R228, R32.reuse, R54, R232 ;  /* 0x0000003620e4723c */ /* 0x048ff600000810e8 */
[----:B------:R-:W-:Y:S11]  /*afad0*/  @!UPT UIADD3 URZ, URZ, URZ, URZ ;  /* 0x0000003f3f3ff290 */ /* 0x000ff6000fffe03f */
[----:B------:R-:W-:Y:S01]  /*afae0*/  @!UPT UIADD3 URZ, URZ, URZ, URZ ;  /* 0x0000003f3f3ff290 */ /* 0x000fe2000fffe03f */
[----:B------:R-:W-:Y:S01]  /*afaf0*/  STL.64 [R1+0x3a90], R230 ;  /* 0x003a90e601007387 */ /* 0x000fe20000100a00 */
[----:B------:R-:W-:Y:S02]  /*afb00*/  STL.64 [R1+0x3a88], R228 ;  /* 0x003a88e401007387 */ /* 0x000fe40000100a00 */
[----:B------:R-:W-:Y:S02]  /*afb10*/  STL.64 [R1+0x3aa0], R226 ;  /* 0x003aa0e201007387 */ /* 0x000fe40000100a00 */
[----:B------:R-:W-:Y:S01]  /*afb20*/  STL.64 [R1+0x3a98], R224 ;  /* 0x003a98e001007387 */ /* 0x000fe20000100a00 */
[----:B------:R-:W2:Y:S01]  /*afb30*/  LDL.64 R106, [R1+0x1d8] ;  /* 0x0001d800016a7983 */ /* 0x000ea20000100a00 */
[----:B------:R-:W-:Y:S08]  /*afb40*/  HMMA.1688.F32.TF32 R172, R32, R162, R28 ;  /* 0x000000a220ac723c */ /* 0x000ff0000008101c */
        /* <DEDUP_REMOVED lines=14> */
[----:B------:R-:W-:Y:S02]  /*afc30*/  STL.64 [R1+0xdc8], R30 ;  /* 0x000dc81e01007387 */ /* 0x000fe40000100a00 */
[----:B------:R-:W-:Y:S02]  /*afc40*/  STL.64 [R1+0xdb0], R60 ;  /* 0x000db03c01007387 */ /* 0x000fe40000100a00 */
[----:B------:R-:W-:Y:S11]  /*afc50*/  STL.64 [R1+0xdb8], R62 ;  /* 0x000db83e01007387 */ /* 0x000ff60000100a00 */
[----:B------:R-:W-:Y:S06]  /*afc60*/  @!UPT UIADD3 URZ, URZ, URZ, URZ ;  /* 0x0000003f3f3ff290 */ /* 0x000fec000fffe03f */
[----:B------:R-:W-:Y:S01]  /*afc70*/  STL.64 [R1+0xda0], R32 ;  /* 0x000da02001007387 */ /* 0x000fe20000100a00 */
[----:B------:R3:W-:Y:S02]  /*afc80*/  STL.64 [R1+0xda8], R34 ;  /* 0x000da82201007387 */ /* 0x0007e40000100a00 */
[----:B---3--:R-:W-:Y:S07]  /*afc90*/  HMMA.1688.F32.TF32 R32, R36, R118, R44 ;  /* 0x000000762420723c */ /* 0x008fee000008102c */
[----:B------:R-:W-:Y:S01]  /*afca0*/  MOV R44, R11 ;  /* 0x0000000b002c7202 */ /* 0x000fe20000000f00 */
[----:B------:R-:W-:-:S02]  /*afcb0*/  IMAD.MOV.U32 R45, RZ, RZ, R10 ;  /* 0x000000ffff2d7224 */ /* 0x000fc400078e000a */
[----:B------:R-:W-:Y:S02]  /*afcc0*/  IMAD.MOV.U32 R46, RZ, RZ, R9 ;  /* 0x000000ffff2e7224 */ /* 0x000fe400078e0009 */
[----:B------:R-:W-:Y:S01]  /*afcd0*/  IMAD.MOV.U32 R47, RZ, RZ, R8 ;  /* 0x000000ffff2f7224 */ /* 0x000fe200078e0008 */
[C---:B--2---:R-:W-:Y:S08]  /*afce0*/  HMMA.1688.F32.TF32 R28, R36.reuse, R106, R48 ;  /* 0x0000006a241c723c */ /* 0x044ff00000081030 */
[C---:B------:R-:W-:Y:S11]  /*afcf0*/  HMMA.1688.F32.TF32 R48, R36.reuse, R130, R236 ;  /* 0x000000822430723c */ /* 0x040ff600000810ec */
[----:B------:R-:W-:Y:S04]  /*afd00*/  @!UPT UIADD3 URZ, URZ, URZ, URZ ;  /* 0x0000003f3f3ff290 */ /* 0x000fe8000fffe03f */
[----:B------:R-:W-:Y:S01]  /*afd10*/  STL.64 [R1+0xd90], R28 ;  /* 0x000d901c01007387 */ /* 0x000fe20000100a00 */
[----:B------:R2:W-:Y:S02]  /*afd20*/  STL.64 [R1+0xd98], R30 ;  /* 0x000d981e01007387 */ /* 0x0005e40000100a00 */
[----:B--2---:R-:W-:Y:S05]  /*afd30*/  HMMA.1688.F32.TF32 R28, R36, R110, R240 ;  /* 0x0000006e241c723c */ /* 0x004fea00000810f0 */
[----:B------:R2:W-:Y:S01]  /*afd40*/  STL.64 [R1+0xd80], R48 ;  /* 0x000d803001007387 */ /* 0x0005e20000100a00 */
[----:B------:R3:W-:Y:S02]  /*afd50*/  STL.64 [R1+0xd88], R50 ;  /* 0x000d883201007387 */ /* 0x0007e40000100a00 */
[----:B------:R-:W-:Y:S02]  /*afd60*/  STL.64 [R1+0xd70], R32 ;  /* 0x000d702001007387 */ /* 0x000fe40000100a00 */
[----:B------:R4:W-:Y:S01]  /*afd70*/  STL.64 [R1+0xd78], R34 ;  /* 0x000d782201007387 */ /* 0x0009e20000100a00 */
[----:B------:R-:W4:Y:S01]  /*afd80*/  LDL.LU R11, [R1+0x3b54] ;  /* 0x003b5400010b7983 */ /* 0x000f220000300800 */
[----:B------:R-:W-:-:S02]  /*afd90*/  IMAD.MOV.U32 R236, RZ, RZ, R19 ;  /* 0x000000ffffec7224 */ /* 0x000fc400078e0013 */
[----:B------:R-:W-:Y:S01]  /*afda0*/  IMAD.MOV.U32 R237, RZ, RZ, R18 ;  /* 0x000000ffffed7224 */ /* 0x000fe200078e0012 */
[----:B------:R-:W-:Y:S01]  /*afdb0*/  MOV R238, R17 ;  /* 0x0000001100ee7202 */ /* 0x000fe20000000f00 */
[----:B------:R-:W-:-:S07]  /*afdc0*/  IMAD.MOV.U32 R239, RZ, RZ, R16 ;  /* 0x000000ffffef7224 */ /* 0x000fce00078e0010 */
[----:B------:R-:W-:Y:S01]  /*afdd0*/  STL.64 [R1+0xd60], R28 ;  /* 0x000d601c01007387 */ /* 0x000fe20000100a00 */
[----:B------:R-:W-:Y:S02]  /*afde0*/  STL.64 [R1+0xd68], R30 ;  /* 0x000d681e01007387 */ /* 0x000fe40000100a00 */
[----:B------:R-:W4:Y:S02]  /*afdf0*/  LDL.LU R10, [R1+0x3b50] ;  /* 0x003b5000010a7983 */ /* 0x000f240000300800 */
[----:B------:R-:W4:Y:S01]  /*afe00*/  LDL.LU R9, [R1+0x3b4c] ;  /* 0x003b4c0001097983 */ /* 0x000f220000300800 */
[----:B------:R-:W4:Y:S01]  /*afe10*/  LDL.LU R8, [R1+0x3b48] ;  /* 0x003b480001087983 */ /* 0x000f220000300800 */
[----:B------:R-:W4:Y:S02]  /*afe20*/  LDL.LU R19, [R1+0x3b44] ;  /* 0x003b440001137983 */ /* 0x000f240000300800 */
[----:B------:R-:W4:Y:S02]  /*afe30*/  LDL.LU R18, [R1+0x3b40] ;  /* 0x003b400001127983 */ /* 0x000f240000300800 */
[----:B------:R-:W4:Y:S01]  /*afe40*/  LDL.LU R17, [R1+0x3b3c] ;  /* 0x003b3c0001117983 */ /* 0x000f220000300800 */
[----:B------:R-:W4:Y:S01]  /*afe50*/  LDL.LU R16, [R1+0x3b38] ;  /* 0x003b380001107983 */ /* 0x000f220000300800 */
[----:B--2---:R-:W-:-:S02]  /*afe60*/  IMAD.MOV.U32 R48, RZ, RZ, R15 ;  /* 0x000000ffff307224 */ /* 0x004fc400078e000f */
[----:B------:R-:W2:Y:S02]  /*afe70*/  LDL.LU R15, [R1+0x3b34] ;  /* 0x003b3400010f7983 */ /* 0x000ea40000300800 */
[----:B------:R-:W-:Y:S02]  /*afe80*/  IMAD.MOV.U32 R49, RZ, RZ, R14 ;  /* 0x000000ffff317224 */ /* 0x000fe400078e000e */
[----:B---3--:R-:W-:Y:S01]  /*afe90*/  IMAD.MOV.U32 R50, RZ, RZ, R13 ;  /* 0x000000ffff327224 */ /* 0x008fe200078e000d */
[----:B------:R-:W3:Y:S01]  /*afea0*/  LDL.LU R14, [R1+0x3b30] ;  /* 0x003b3000010e7983 */ /* 0x000ee20000300800 */
[----:B------:R-:W2:Y:S02]  /*afeb0*/  LDL.LU R13, [R1+0x3b2c] ;  /* 0x003b2c00010d7983 */ /* 0x000ea40000300800 */
[----:B------:R-:W-:Y:S01]  /*afec0*/  IMAD.MOV.U32 R51, RZ, RZ, R12 ;  /* 0x000000ffff337224 */ /* 0x000fe200078e000c */
[----:B------:R-:W-:Y:S01]  /*afed0*/  MOV R64, R24 ;  /* 0x0000001800407202 */ /* 0x000fe20000000f00 */
[----:B------:R-:W2:Y:S01]  /*afee0*/  LDL.LU R12, [R1+0x3b28] ;  /* 0x003b2800010c7983 */ /* 0x000ea20000300800 */
[----:B------:R-:W2:Y:S02]  /*afef0*/  LDL.LU R24, [R1+0x3b24] ;  /* 0x003b240001187983 */ /* 0x000ea40000300800 */
[----:B------:R-:W-:-:S02]  /*aff00*/  IMAD.MOV.U32 R65, RZ, RZ, R25 ;  /* 0x000000ffff417224 */ /* 0x000fc400078e0019 */
[----:B------:R-:W-:Y:S01]  /*aff10*/  IMAD.MOV.U32 R66, RZ, RZ, R26 ;  /* 0x000000ffff427224 */ /* 0x000fe200078e001a */
[----:B------:R-:W2:Y:S01]  /*aff20*/  LDL.LU R25, [R1+0x3b20] ;  /* 0x003b200001197983 */ /* 0x000ea20000300800 */
[----:B------:R-:W2:Y:S02]  /*aff30*/  LDL.LU R26, [R1+0x3b1c] ;  /* 0x003b1c00011a7983 */ /* 0x000ea40000300800 */
[----:B------:R-:W-:Y:S02]  /*aff40*/  IMAD.MOV.U32 R67, RZ, RZ, R27 ;  /* 0x000000ffff437224 */ /* 0x000fe400078e001b */
[----:B------:R-:W-:Y:S01]  /*aff50*/  IMAD.MOV.U32 R60, RZ, RZ, R4 ;  /* 0x000000ffff3c7224 */ /* 0x000fe200078e0004 */
[----:B------:R-:W2:Y:S01]  /*aff60*/  LDL.LU R27, [R1+0x3b18] ;  /* 0x003b1800011b7983 */ /* 0x000ea20000300800 */
[----:B------:R-:W1:Y:S02]  /*aff70*/  LDL.LU R20, [R1+0x3b14] ;  /* 0x003b140001147983 */ /* 0x000e640000300800 */
[----:B------:R-:W1:Y:S02]  /*aff80*/  LDL.LU R21, [R1+0x3b10] ;  /* 0x003b100001157983 */ /* 0x000e640000300800 */
[----:B------:R-:W1:Y:S01]  /*aff90*/  LDL.LU R22, [R1+0x3b0c] ;  /* 0x003b0c0001167983 */ /* 0x000e620000300800 */
[----:B------:R-:W1:Y:S01]  /*affa0*/  LDL.LU R23, [R1+0x3b08] ;  /* 0x003b080001177983 */ /* 0x000e620000300800 */
        /* <DEDUP_REMOVED lines=8> */
[----:B------:R-:W-:Y:S01]  /*b0030*/  IMAD.MOV.U32 R241, RZ, RZ, R249 ;  /* 0x000000fffff17224 */ /* 0x000fe200078e00f9 */
[----:B------:R-:W-:Y:S01]  /*b0040*/  MOV R242, R250 ;  /* 0x000000fa00f27202 */ /* 0x000fe20000000f00 */
[----:B------:R-:W-:Y:S01]  /*b0050*/  IMAD.MOV.U32 R243, RZ, RZ, R251 ;  /* 0x000000fffff37224 */ /* 0x000fe200078e00fb */
[----:B------:R-:W-:Y:S04]  /*b0060*/  LDS R28, [R0+0x96080] ;  /* 0x09608000001c7984 */ /* 0x000fe80000000800 */
[----:B------:R-:W-:Y:S04]  /*b0070*/  LDS R30, [R0+0x97080] ;  /* 0x09708000001e7984 */ /* 0x000fe80000000800 */
[----:B------:R-:W-:Y:S04]  /*b0080*/  LDS R29, [R2+0x96080] ;  /* 0x09608000021d7984 */ /* 0x000fe80000000800 */
[----:B------:R-:W1:Y:S01]  /*b0090*/  LDS R31, [R2+0x97080] ;  /* 0x09708000021f7984 */ /* 0x000e620000000800 */
[----:B----4-:R-:W-:-:S02]  /*b00a0*/  IMAD.MOV.U32 R103, RZ, RZ, R19 ;  /* 0x000000ffff677224 */ /* 0x010fc400078e0013 */
[----:B------:R-:W-:Y:S02]  /*b00b0*/  IMAD.MOV.U32 R102, RZ, RZ, R18 ;  /* 0x000000ffff667224 */ /* 0x000fe400078e0012 */
[----:B------:R-:W-:Y:S02]  /*b00c0*/  IMAD.MOV.U32 R101, RZ, RZ, R17 ;  /* 0x000000ffff657224 */ /* 0x000fe400078e0011 */
[----:B------:R-:W-:Y:S02]  /*b00d0*/  IMAD.MOV.U32 R100, RZ, RZ, R16 ;  /* 0x000000ffff647224 */ /* 0x000fe400078e0010 */
        /* <DEDUP_REMOVED lines=12> */
[----:B------:R-:W4:Y:S01]  /*b01a0*/  LDL.LU R232, [R1] ;  /* 0x0000000001e87983 */ /* 0x000f220000300800 */
[----:B------:R-:W4:Y:S02]  /*b01b0*/  LDL.LU R233, [R1+0x4] ;  /* 0x0000040001e97983 */ /* 0x000f240000300800 */
[----:B------:R-:W4:Y:S02]  /*b01c0*/  LDL.LU R234, [R1+0x8] ;  /* 0x0000080001ea7983 */ /* 0x000f240000300800 */
[----:B------:R-:W4:Y:S01]  /*b01d0*/  LDL.LU R235, [R1+0xc] ;  /* 0x00000c0001eb7983 */ /* 0x000f220000300800 */
[----:B--2---:R-:W-:Y:S01]  /*b01e0*/  MOV R112, R12 ;  /* 0x0000000c00707202 */ /* 0x004fe20000000f00 */
[----:B------:R-:W-:Y:S01]  /*b01f0*/  IMAD.MOV.U32 R113, RZ, RZ, R13 ;  /* 0x000000ffff717224 */ /* 0x000fe200078e000d */
[----:B------:R-:W2:Y:S01]  /*b0200*/  LDL.LU R12, [R1+0x3af4] ;  /* 0x003af400010c7983 */ /* 0x000ea20000300800 */
[----:B------:R-:W2:Y:S02]  /*b0210*/  LDL.LU R13, [R1+0x3af0] ;  /* 0x003af000010d7983 */ /* 0x000ea40000300800 */
[----:B---3--:R-:W-:-:S02]  /*b0220*/  IMAD.MOV.U32 R114, RZ, RZ, R14 ;  /* 0x000000ffff727224 */ /* 0x008fc400078e000e */
[----:B------:R-:W-:Y:S01]  /*b0230*/  IMAD.MOV.U32 R115, RZ, RZ, R15 ;  /* 0x000000ffff737224 */ /* 0x000fe200078e000f */
[----:B------:R-:W2:Y:S01]  /*b0240*/  LDL.LU R14, [R1+0x3aec] ;  /* 0x003aec00010e7983 */ /* 0x000ea20000300800 */
[----:B------:R-:W2:Y:S02]  /*b0250*/  LDL.LU R15, [R1+0x3ae8] ;  /* 0x003ae800010f7983 */ /* 0x000ea40000300800 */
[----:B------:R-:W3:Y:S02]  /*b0260*/  LDL.LU R124, [R1+0x450] ;  /* 0x00045000017c7983 */ /* 0x000ee40000300800 */
[----:B------:R-:W3:Y:S01]  /*b0270*/  LDL.LU R125, [R1+0x454] ;  /* 0x00045400017d7983 */ /* 0x000ee20000300800 */
[----:B------:R-:W3:Y:S01]  /*b0280*/  LDL.LU R126, [R1+0x458] ;  /* 0x00045800017e7983 */ /* 0x000ee20000300800 */
[----:B------:R-:W3:Y:S02]  /*b0290*/  LDL.LU R127, [R1+0x45c] ;  /* 0x00045c00017f7983 */ /* 0x000ee40000300800 */
[----:B------:R-:W-:-:S02]  /*b02a0*/  IMAD.MOV.U32 R92, RZ, RZ, R8 ;  /* 0x000000ffff5c7224 */ /* 0x000fc400078e0008 */
[----:B------:R-:W-:Y:S01]  /*b02b0*/  IMAD.MOV.U32 R93, RZ, RZ, R9 ;  /* 0x000000ffff5d7224 */ /* 0x000fe200078e0009 */
[----:B------:R-:W2:Y:S01]  /*b02c0*/  LDL.LU R8, [R1+0x3ae4] ;  /* 0x003ae40001087983 */ /* 0x000ea20000300800 */
[----:B------:R-:W2:Y:S01]  /*b02d0*/  LDL.LU R9, [R1+0x3ae0] ;  /* 0x003ae00001097983 */ /* 0x000ea20000300800 */
[----:B------:R-:W-:Y:S01]  /*b02e0*/  MOV R94, R10 ;  /* 0x0000000a005e7202 */ /* 0x000fe20000000f00 */
        /* <DEDUP_REMOVED lines=15> */
[C---:B----4-:R-:W-:Y:S08]  /*b03e0*/  HMMA.1688.F32.TF32 R32, R36.reuse, R134, R224 ;  /* 0x000000862420723c */ /* 0x050ff000000810e0 */
[C---:B------:R-:W-:Y:S11]  /*b03f0*/  HMMA.1688.F32.TF32 R68, R36.reuse, R138, R228 ;  /* 0x0000008a2444723c */ /* 0x040ff600000810e4 */
[----:B------:R-:W-:Y:S04]  /*b0400*/  @!UPT UIADD3 URZ, URZ, URZ, URZ ;  /* 0x0000003f3f3ff290 */ /* 0x000fe8000fffe03f */
[----:B------:R-:W-:Y:S01]  /*b0410*/  STL.64 [R1+0xd50], R32 ;  /* 0x000d502001007387 */ /* 0x000fe20000100a00 */
[----:B------:R4:W-:Y:S02]  /*b0420*/  STL.64 [R1+0xd58], R34 ;  /* 0x000d582201007387 */ /* 0x0009e40000100a00 */
[C---:B----4-:R-:W-:Y:S05]  /*b0430*/  HMMA.1688.F32.TF32 R32, R36.reuse, R142, R232 ;  /* 0x0000008e2420723c */ /* 0x050fea00000810e8 */
[----:B------:R-:W-:Y:S03]  /*b0440*/  STL.64 [R1+0xe30], R68 ;  /* 0x000e304401007387 */ /* 0x000fe60000100a00 */
[C---:B--2---:R-:W-:Y:S01]  /*b0450*/  HMMA.1688.F32.TF32 R72, R36.reuse, R146, R248 ;  /* 0x000000922448723c */ /* 0x044fe200000810f8 */
[----:B------:R2:W-:Y:S07]  /*b0460*/  STL.64 [R1+0xe38], R70 ;  /* 0x000e384601007387 */ /* 0x0005ee0000100a00 */
[C---:B------:R-:W-:Y:S08]  /*b0470*/  HMMA.1688.F32.TF32 R12, R36.reuse, R162, R12 ;  /* 0x000000a2240c723c */ /* 0x040ff0000008100c */
[C---:B--2---:R-:W-:Y:S01]  /*b0480*/  HMMA.1688.F32.TF32 R68, R36.reuse, R150, R244 ;  /* 0x000000962444723c */ /* 0x044fe200000810f4 */
[----:B------:R-:W-:Y:S01]  /*b0490*/  STL.64 [R1+0xe20], R32 ;  /* 0x000e202001007387 */ /* 0x000fe20000100a00 */
[----:B------:R2:W-:Y:S06]  /*b04a0*/  STL.64 [R1+0xe28], R34 ;  /* 0x000e282201007387 */ /* 0x0005ec0000100a00 */
[C---:B--2---:R-:W-:Y:S08]  /*b04b0*/  HMMA.1688.F32.TF32 R32, R36.reuse, R154, R4 ;  /* 0x0000009a2420723c */ /* 0x044ff00000081004 */
[C---:B------:R-:W-:Y:S08]  /*b04c0*/  HMMA.1688.F32.TF32 R4, R36.reuse, R158, R8 ;  /* 0x0000009e2404723c */ /* 0x040ff00000081008 */
[----:B------:R-:W-:Y:S01]  /*b04d0*/  HMMA.1688.F32.TF32 R8, R36, R166, R16 ;  /* 0x000000a62408723c */ /* 0x000fe20000081010 */
[----:B------:R-:W-:Y:S01]  /*b04e0*/  STL.64 [R1+0xe10], R72 ;  /* 0x000e104801007387 */ /* 0x000fe20000100a00 */
[----:B------:R-:W-:Y:S02]  /*b04f0*/  STL.64 [R1+0xe18], R74 ;  /* 0x000e184a01007387 */ /* 0x000fe40000100a00 */
[----:B------:R-:W-:Y:S02]  /*b0500*/  STL.64 [R1+0xe00], R68 ;  /* 0x000e004401007387 */ /* 0x000fe40000100a00 */
[----:B------:R-:W-:Y:S01]  /*b0510*/  STL.64 [R1+0xe08], R70 ;  /* 0x000e084601007387 */ /* 0x000fe20000100a00 */
        /* <DEDUP_REMOVED lines=10> */
[C---:B----4-:R-:W-:Y:S07]  /*b05c0*/  HMMA.1688.F32.TF32 R8, R40.reuse, R130, R100 ;  /* 0x000000822808723c */ /* 0x050fee0000081064 */
[----:B------:R-:W-:Y:S01]  /*b05d0*/  STL.64 [R1], R4 ;  /* 0x0000000401007387 */ /* 0x000fe20000100a00 */
[----:B------:R1:W-:Y:S07]  /*b05e0*/  STL.64 [R1+0x8], R6 ;  /* 0x0000080601007387 */ /* 0x0003ee0000100a00 */
[----:B------:R-:W-:Y:S02]  /*b05f0*/  STL.64 [R1+0x10], R12 ;  /* 0x0000100c01007387 */ /* 0x000fe40000100a00 */
[----:B------:R2:W-:Y:S06]  /*b0600*/  STL.64 [R1+0x18], R14 ;  /* 0x0000180e01007387 */ /* 0x0005ec0000100a00 */
[----:B------:R-:W-:Y:S01]  /*b0610*/  STL.64 [R1+0x20], R8 ;  /* 0x0000200801007387 */ /* 0x000fe20000100a00 */
[----:B------:R4:W-:Y:S01]  /*b0620*/  STL.64 [R1+0x28], R10 ;  /* 0x0000280a01007387 */ /* 0x0009e20000100a00 */
[C---:B-1----:R-:W-:Y:S08]  /*b0630*/  HMMA.1688.F32.TF32 R4, R40.reuse, R118, R92 ;  /* 0x000000762804723c */ /* 0x042ff0000008105c */
[C---:B--2---:R-:W-:Y:S08]  /*b0640*/  HMMA.1688.F32.TF32 R12, R40.reuse, R110, R76 ;  /* 0x0000006e280c723c */ /* 0x044ff0000008104c */
[C---:B----4-:R-:W-:Y:S07]  /*b0650*/  HMMA.1688.F32.TF32 R8, R40.reuse, R134, R64 ;  /* 0x000000862808723c */ /* 0x050fee0000081040 */
[----:B------:R-:W-:Y:S01]  /*b0660*/  STL.64 [R1+0x30], R4 ;  /* 0x0000300401007387 */ /* 0x000fe20000100a00 */
[----:B------:R-:W-:Y:S07]  /*b0670*/  STL.64 [R1+0x38], R6 ;  /* 0x0000380601007387 */ /* 0x000fee0000100a00 */
[----:B------:R-:W-:Y:S02]  /*b0680*/  STL.64 [R1+0x40], R12 ;  /* 0x0000400c01007387 */ /* 0x000fe40000100a00 */
[----:B------:R-:W-:Y:S06]  /*b0690*/  STL.64 [R1+0x48], R14 ;  /* 0x0000480e01007387 */ /* 0x000fec0000100a00 */
[----:B------:R-:W-:Y:S01]  /*b06a0*/  STL.64 [R1+0x50], R8 ;  /* 0x0000500801007387 */ /* 0x000fe20000100a00 */
[----:B------:R1:W-:Y:S01]  /*b06b0*/  STL.64 [R1+0x58], R10 ;  /* 0x0000580a01007387 */ /* 0x0003e20000100a00 */
[C---:B------:R-:W-:Y:S08]  /*b06c0*/  HMMA.1688.F32.TF32 R16, R40.reuse, R150, R236 ;  /* 0x000000962810723c */ /* 0x040ff000000810ec */
[C---:B---3--:R-:W-:Y:S08]  /*b06d0*/  HMMA.1688.F32.TF32 R244, R40.reuse, R122, R124 ;  /* 0x0000007a28f4723c */ /* 0x048ff0000008107c */
[C---:B------:R-:W-:Y:S01]  /*b06e0*/  HMMA.1688.F32.TF32 R248, R40.reuse, R86, R24 ;  /* 0x0000005628f8723c */ /* 0x040fe20000081018 */
        /* <DEDUP_REMOVED lines=18> */
[----:B------:R-:W-:Y:S02]  /*b0810*/  STL.64 [R1+0x98], R18 ;  /* 0x0000981201007387 */ /* 0x000fe40000100a00 */
[----:B------:R-:W3:Y:S02]  /*b0820*/  LDL.LU R44, [R1+0x6a0] ;  /* 0x0006a000012c7983 */ /* 0x000ee40000300800 */
[----:B------:R-:W-:Y:S01]  /*b0830*/  STL.64 [R1+0xa0], R12 ;  /* 0x0000a00c01007387 */ /* 0x000fe20000100a00 */
[----:B------:R-:W-:Y:S11]  /*b0840*/  STL.64 [R1+0xa8], R14 ;  /* 0x0000a80e01007387 */ /* 0x000ff60000100a00 */
[----:B------:R-:W-:Y:S05]  /*b0850*/  @!UPT UIADD3 URZ, URZ, URZ, URZ ;  /* 0x0000003f3f3ff290 */ /* 0x000fea000fffe03f */
        /* <DEDUP_REMOVED lines=53> */
[----:B-1----:R-:W2:Y:S02]  /*b0bb0*/  LDL.LU R8, [R1+0x570] ;  /* 0x0005700001087983 */ /* 0x002ea40000300800 */
[----:B------:R-:W2:Y:S02]  /*b0bc0*/  LDL.LU R9, [R1+0x574] ;  /* 0x0005740001097983 */ /* 0x000ea40000300800 */
[----:B----4-:R-:W2:Y:S01]  /*b0bd0*/  LDL.LU R10, [R1+0x578] ;  /* 0x00057800010a7983 */ /* 0x010ea20000300800 */
        /* <DEDUP_REMOVED lines=54> */
[----:B------:R-:W-:Y:S08]  /*b0f40*/  HMMA.1688.F32.TF32 R40, R40, R166, R228 ;  /* 0x000000a62828723c */ /* 0x000ff000000810e4 */
[C---:B----4-:R-:W-:Y:S08]  /*b0f50*/  HMMA.1688.F32.TF32 R16, R28.reuse, R106, R16 ;  /* 0x0000006a1c10723c */ /* 0x050ff00000081010 */
[C---:B---3--:R-:W-:Y:S01]  /*b0f60*/  HMMA.1688.F32.TF32 R12, R28.reuse, R130, R12 ;  /* 0x000000821c0c723c */ /* 0x048fe2000008100c */
[----:B------:R-:W-:Y:S01]  /*b0f70*/  STL.64 [R1+0xd0], R224 ;  /* 0x0000d0e001007387 */ /* 0x000fe20000100a00 */
[----:B------:R1:W-:Y:S03]  /*b0f80*/  STL.64 [R1+0xd8], R226 ;  /* 0x0000d8e201007387 */ /* 0x0003e60000100a00 */
[----:B-1----:R1:W5:Y:S01]  /*b0f90*/  LDL.LU.64 R226, [R1+0x3aa0] ;  /* 0x003aa00001e27983 */ /* 0x0023620000300a00 */
[----:B------:R1:W5:Y:S02]  /*b0fa0*/  LDL.LU.64 R224, [R1+0x3a98] ;  /* 0x003a980001e07983 */ /* 0x0003640000300a00 */
[----:B------:R1:W5:Y:S02]  /*b0fb0*/  LDL.LU.64 R230, [R1+0x3a90] ;  /* 0x003a900001e67983 */ /* 0x0003640000300a00 */
[----:B------:R1:W5:Y:S01]  /*b0fc0*/  LDL.LU.64 R228, [R1+0x3a88] ;  /* 0x003a880001e47983 */ /* 0x0003620000300a00 */
[----:B------:R-:W-:Y:S01]  /*b0fd0*/  STL.64 [R1+0xc0], R40 ;  /* 0x0000c02801007387 */ /* 0x000fe20000100a00 */
[----:B------:R2:W-:Y:S02]  /*b0fe0*/  STL.64 [R1+0xc8], R42 ;  /* 0x0000c82a01007387 */ /* 0x0005e40000100a00 */
[C---:B--2---:R-:W-:Y:S08]  /*b0ff0*/  HMMA.1688.F32.TF32 R40, R28.reuse, R54, R24 ;  /* 0x000000361c28723c */ /* 0x044ff00000081018 */
[C---:B------:R-:W-:Y:S08]  /*b1000*/  HMMA.1688.F32.TF32 R24, R28.reuse, R86, R20 ;  /* 0x000000561c18723c */ /* 0x040ff00000081014 */
[C---:B------:R-:W-:Y:S08]  /*b1010*/  HMMA.1688.F32.TF32 R20, R28.reuse, R122, R36 ;  /* 0x0000007a1c14723c */ /* 0x040ff00000081024 */
[C---:B------:R-:W-:Y:S01]  /*b1020*/  HMMA.1688.F32.TF32 R8, R28.reuse, R118, R8 ;  /* 0x000000761c08723c */ /* 0x040fe20000081008 */
[----:B------:R-:W-:Y:S01]  /*b1030*/  STL.64 [R1+0x4d0], R40 ;  /* 0x0004d02801007387 */ /* 0x000fe20000100a00 */
[----:B------:R-:W-:Y:S05]  /*b1040*/  STL.64 [R1+0x4d8], R42 ;  /* 0x0004d82a01007387 */ /* 0x000fea0000100a00 */
[----:B------:R-:W-:Y:S02]  /*b1050*/  STL.64 [R1+0x4c0], R24 ;  /* 0x0004c01801007387 */ /* 0x000fe40000100a00 */
[----:B------:R-:W-:Y:S06]  /*b1060*/  STL.64 [R1+0x4c8], R26 ;  /* 0x0004c81a01007387 */ /* 0x000fec0000100a00 */
[----:B------:R-:W-:Y:S01]  /*b1070*/  STL.64 [R1+0x4b0], R20 ;  /* 0x0004b01401007387 */ /* 0x000fe20000100a00 */
[----:B------:R-:W-:Y:S02]  /*b1080*/  STL.64 [R1+0x4b8], R22 ;  /* 0x0004b81601007387 */ /* 0x000fe40000100a00 */
[----:B------:R-:W-:Y:S02]  /*b1090*/  STL.64 [R1+0x4a0], R16 ;  /* 0x0004a01001007387 */ /* 0x000fe40000100a00 */
[----:B------:R2:W-:Y:S01]  /*b10a0*/  STL.64 [R1+0x4a8], R18 ;  /* 0x0004a81201007387 */ /* 0x0005e20000100a00 */
[----:B------:R-:W-:Y:S01]  /*b10b0*/  STL.64 [R1+0x490], R12 ;  /* 0x0004900c01007387 */ /* 0x000fe20000100a00 */
[----:B------:R3:W-:Y:S01]  /*b10c0*/  STL.64 [R1+0x498], R14 ;  /* 0x0004980e01007387 */ /* 0x0007e20000100a00 */
[C---:B--2---:R-:W-:Y:S08]  /*b10d0*/  HMMA.1688.F32.TF32 R16, R28.reuse, R110, R32 ;  /* 0x0000006e1c10723c */ /* 0x044ff00000081020 */
[C---:B---3--:R-:W-:Y:S01]  /*b10e0*/  HMMA.1688.F32.TF32 R12, R28.reuse, R134, R68 ;  /* 0x000000861c0c723c */ /* 0x048fe20000081044 */
[----:B------:R-:W-:Y:S01]  /*b10f0*/  STL.64 [R1+0x480], R8 ;  /* 0x0004800801007387 */ /* 0x000fe20000100a00 */
[----:B------:R-:W-:Y:S06]  /*b1100*/  STL.64 [R1+0x488], R10 ;  /* 0x0004880a01007387 */ /* 0x000fec0000100a00 */
[C---:B------:R-:W-:Y:S01]  /*b1110*/  HMMA.1688.F32.TF32 R20, R28.reuse, R146, R88 ;  /* 0x000000921c14723c */ /* 0x040fe20000081058 */
[----:B------:R-:W-:Y:S01]  /*b1120*/  LDS R8, [R0+0x96100] ;  /* 0x0961000000087984 */ /* 0x000fe20000000800 */
[----:B------:R-:W-:Y:S04]  /*b1130*/  LDS R10, [R0+0x97100] ;  /* 0x09710000000a7984 */ /* 0x000fe80000000800 */
[----:B------:R-:W-:Y:S04]  /*b1140*/  LDS R9, [R2+0x96100] ;  /* 0x0961000002097984 */ /* 0x000fe80000000800 */
[----:B------:R-:W2:Y:S04]  /*b1150*/  LDS R11, [R2+0x97100] ;  /* 0x09710000020b7984 */ /* 0x000ea80000000800 */
[----:B------:R-:W-:Y:S01]  /*b1160*/  STL.64 [R1+0x470], R16 ;  /* 0x0004701001007387 */ /* 0x000fe20000100a00 */
[----:B------:R3:W-:Y:S02]  /*b1170*/  STL.64 [R1+0x478], R18 ;  /* 0x0004781201007387 */ /* 0x0007e40000100a00 */
[----:B------:R-:W-:Y:S02]  /*b1180*/  STL.64 [R1+0x460], R12 ;  /* 0x0004600c01007387 */ /* 0x000fe40000100a00 */
[----:B------:R4:W-:Y:S01]  /*b1190*/  STL.64 [R1+0x468], R14 ;  /* 0x0004680e01007387 */ /* 0x0009e20000100a00 */
[C---:B---3--:R-:W-:Y:S08]  /*b11a0*/  HMMA.1688.F32.TF32 R16, R28.reuse, R138, R72 ;  /* 0x0000008a1c10723c */ /* 0x048ff00000081048 */
[C---:B----4-:R-:W-:Y:S11]  /*b11b0*/  HMMA.1688.F32.TF32 R12, R28.reuse, R142, R80 ;  /* 0x0000008e1c0c723c */ /* 0x050ff60000081050 */
[----:B------:R-:W-:Y:S04]  /*b11c0*/  @!UPT UIADD3 URZ, URZ, URZ, URZ ;  /* 0x0000003f3f3ff290 */ /* 0x000fe8000fffe03f */
[----:B------:R-:W-:Y:S01]  /*b11d0*/  STL.64 [R1+0x560], R16 ;  /* 0x0005601001007387 */ /* 0x000fe20000100a00 */
[----:B------:R3:W-:Y:S07]  /*b11e0*/  STL.64 [R1+0x568], R18 ;  /* 0x0005681201007387 */ /* 0x0007ee0000100a00 */
[----:B------:R-:W-:Y:S02]  /*b11f0*/  STL.64 [R1+0x550], R12 ;  /* 0x0005500c01007387 */ /* 0x000fe40000100a00 */
[----:B------:R4:W-:Y:S01]  /*b1200*/  STL.64 [R1+0x558], R14 ;  /* 0x0005580e01007387 */ /* 0x0009e20000100a00 */
[C---:B---3--:R-:W-:Y:S08]  /*b1210*/  HMMA.1688.F32.TF32 R16, R28.reuse, R150, R96 ;  /* 0x000000961c10723c */ /* 0x048ff00000081060 */
[C---:B----4-:R-:W-:Y:S01]  /*b1220*/  HMMA.1688.F32.TF32 R12, R28.reuse, R154, R232 ;  /* 0x0000009a1c0c723c */ /* 0x050fe200000810e8 */
[----:B------:R-:W-:Y:S01]  /*b1230*/  STL.64 [R1+0x540], R20 ;  /* 0x0005401401007387 */ /* 0x000fe20000100a00 */
[----:B------:R3:W-:Y:S06]  /*b1240*/  STL.64 [R1+0x548], R22 ;  /* 0x0005481601007387 */ /* 0x0007ec0000100a00 */
[C---:B---3--:R-:W-:Y:S07]  /*b1250*/  HMMA.1688.F32.TF32 R20, R28.reuse, R158, R124 ;  /* 0x0000009e1c14723c */ /* 0x048fee000008107c */
[----:B------:R-:W-:Y:S01]  /*b1260*/  STL.64 [R1+0x530], R16 ;  /* 0x0005301001007387 */ /* 0x000fe20000100a00 */
[----:B------:R3:W-:Y:S07]  /*b1270*/  STL.64 [R1+0x538], R18 ;  /* 0x0005381201007387 */ /* 0x0007ee0000100a00 */
[----:B------:R-:W-:Y:S02]  /*b1280*/  STL.64 [R1+0x500], R12 ;  /* 0x0005000c01007387 */ /* 0x000fe40000100a00 */
[----:B------:R4:W-:Y:S01]  /*b1290*/  STL.64 [R1+0x508], R14 ;  /* 0x0005080e01007387 */ /* 0x0009e20000100a00 */
[C---:B---3--:R-:W-:Y:S08]  /*b12a0*/  HMMA.1688.F32.TF32 R16, R28.reuse, R162, R112 ;  /* 0x000000a21c10723c */ /* 0x048ff00000081070 */
[----:B----4-:R-:W-:Y:S01]  /*b12b0*/  HMMA.1688.F32.TF32 R12, R28, R166, R100 ;  /* 0x000000a61c0c723c */ /* 0x010fe20000081064 */
        /* <DEDUP_REMOVED lines=28> */
[----:B------:R-:W-:Y:S02]  /*b1480*/  STL.64 [R1+0x148], R22 ;  /* 0x0001481601007387 */ /* 0x000fe40000100a00 */
[----:B------:R-:W3:Y:S11]  /*b1490*/  LDL.LU R236, [R1+0x750] ;  /* 0x0007500001ec7983 */ /* 0x000ef60000300800 */
[----:B------:R4:W-:Y:S01]  /*b14a0*/  STL.64 [R1+0x150], R16 ;  /* 0x0001501001007387 */ /* 0x0009e20000100a00 */
[----:B------:R1:W-:Y:S07]  /*b14b0*/  STL.64 [R1+0x158], R18 ;  /* 0x0001581201007387 */ /* 0x0003ee0000100a00 */
[----:B------:R-:W-:Y:S02]  /*b14c0*/  STL.64 [R1+0x160], R12 ;  /* 0x0001600c01007387 */ /* 0x000fe40000100a00 */
[----:B------:R-:W-:Y:S01]  /*b14d0*/  STL.64 [R1+0x168], R14 ;  /* 0x0001680e01007387 */ /* 0x000fe20000100a00 */
        /* <DEDUP_REMOVED lines=51> */
[----:B----4-:R-:W4:Y:S01]  /*b1810*/  LDL.LU R16, [R1+0x700] ;  /* 0x0007000001107983 */ /* 0x010f220000300800 */
[----:B------:R-:W4:Y:S01]  /*b1820*/  LDL.LU R17, [R1+0x704] ;  /* 0x0007040001117983 */ /* 0x000f220000300800 */
[----:B-1----:R-:W4:Y:S02]  /*b1830*/  LDL.LU R18, [R1+0x708] ;  /* 0x0007080001127983 */ /* 0x002f240000300800 */
[----:B------:R-:W4:Y:S02]  /*b1840*/  LDL.LU R19, [R1+0x70c] ;  /* 0x00070c0001137983 */ /* 0x000f240000300800 */
        /* <DEDUP_REMOVED lines=34> */
[----:B------:R-:W4:Y:S02]  /*b1a70*/  LDL R242, [R1+0x718] ;  /* 0x0007180001f27983 */ /* 0x000f240000100800 */
[----:B------:R-:W4:Y:S02]  /*b1a80*/  LDL R243, [R1+0x71c] ;  /* 0x00071c0001f37983 */ /* 0x000f240000100800 */
[----:B------:R-:W4:Y:S01]  /*b1a90*/  LDL.LU R44, [R1+0x740] ;  /* 0x00074000012c7983 */ /* 0x000f220000300800 */
[----:B------:R-:W4:Y:S01]  /*b1aa0*/  LDL.LU R45, [R1+0x744] ;  /* 0x00074400012d7983 */ /* 0x000f220000300800 */
[----:B------:R-:W4:Y:S02]  /*b1ab0*/  LDL.LU R46, [R1+0x748] ;  /* 0x00074800012e7983 */ /* 0x000f240000300800 */
[----:B------:R-:W4:Y:S01]  /*b1ac0*/  LDL.LU R47, [R1+0x74c] ;  /* 0x00074c00012f7983 */ /* 0x000f220000300800 */
[----:B------:R-:W-:Y:S04]  /*b1ad0*/  LDS R12, [R252+0x96180] ;  /* 0x09618000fc0c7984 */ /* 0x000fe80000000800 */
[----:B------:R-:W-:Y:S04]  /*b1ae0*/  LDS R14, [R252+0x97180] ;  /* 0x09718000fc0e7984 */ /* 0x000fe80000000800 */
[----:B------:R-:W-:Y:S04]  /*b1af0*/  LDS R13, [R3+0x96180] ;  /* 0x09618000030d7984 */ /* 0x000fe80000000800 */
[----:B------:R-:W1:Y:S01]  /*b1b00*/  LDS R15, [R3+0x97180] ;  /* 0x09718000030f7984 */ /* 0x000e620000000800 */
[C---:B--2---:R-:W-:Y:S08]  /*b1b10*/  HMMA.1688.F32.TF32 R24, R4.reuse, R146, R24 ;  /* 0x000000920418723c */ /* 0x044ff00000081018 */
[C---:B---3--:R-:W-:Y:S08]  /*b1b20*/  HMMA.1688.F32.TF32 R28, R4.reuse, R142, R40 ;  /* 0x0000008e041c723c */ /* 0x048ff00000081028 */
        /* <DEDUP_REMOVED lines=8> */
[C---:B--2---:R-:W-:Y:S08]  /*b1bb0*/  HMMA.1688.F32.TF32 R28, R4.reuse, R154, R36 ;  /* 0x0000009a041c723c */ /* 0x044ff00000081024 */
[C---:B----4-:R-:W-:Y:S08]  /*b1bc0*/  HMMA.1688.F32.TF32 R24, R4.reuse, R158, R16 ;  /* 0x0000009e0418723c */ /* 0x050ff00000081010 */
[C---:B---3--:R-:W-:Y:S08]  /*b1bd0*/  HMMA.1688.F32.TF32 R20, R4.reuse, R162, R32 ;  /* 0x000000a20414723c */ /* 0x048ff00000081020 */
[----:B------:R-:W-:Y:S08]  /*b1be0*/  HMMA.1688.F32.TF32 R16, R4, R166, R68 ;  /* 0x000000a60410723c */ /* 0x000ff00000081044 */
[C---:B------:R-:W-:Y:S01]  /*b1bf0*/  HMMA.1688.F32.TF32 R4, R8.reuse, R54, R72 ;  /* 0x000000360804723c */ /* 0x040fe20000081048 */
[----:B------:R-:W-:Y:S01]  /*b1c00*/  STL.64 [R1+0x210], R28 ;  /* 0x0002101c01007387 */ /* 0x000fe20000100a00 */
[----:B------:R-:W-:Y:S02]  /*b1c10*/  STL.64 [R1+0x218], R30 ;  /* 0x0002181e01007387 */ /* 0x000fe40000100a00 */
[----:B------:R-:W-:Y:S02]  /*b1c20*/  STL.64 [R1+0x220], R24 ;  /* 0x0002201801007387 */ /* 0x000fe40000100a00 */
[----:B------:R-:W-:Y:S01]  /*b1c30*/  STL.64 [R1+0x228], R26 ;  /* 0x0002281a01007387 */ /* 0x000fe20000100a00 */
        /* <DEDUP_REMOVED lines=44> */
[----:B----4-:R-:W-:Y:S01]  /*b1f00*/  HMMA.1688.F32.TF32 R4, R8, R166, R240 ;  /* 0x000000a60804723c */ /* 0x010fe200000810f0 */
[----:B------:R-:W-:Y:S04]  /*b1f10*/  LDS R240, [R0+0x96180] ;  /* 0x0961800000f07984 */ /* 0x000fe80000000800 */
[----:B------:R2:W-:Y:S04]  /*b1f20*/  LDS R242, [R0+0x97180] ;  /* 0x0971800000f27984 */ /* 0x0005e80000000800 */
[----:B------:R-:W-:Y:S04]  /*b1f30*/  LDS R241, [R2+0x96180] ;  /* 0x0961800002f17984 */ /* 0x000fe80000000800 */
[----:B------:R3:W4:Y:S04]  /*b1f40*/  LDS R243, [R2+0x97180] ;  /* 0x0971800002f37984 */ /* 0x0007280000000800 */
[----:B------:R-:W-:Y:S01]  /*b1f50*/  STL.64 [R1+0x600], R20 ;  /* 0x0006001401007387 */ /* 0x000fe20000100a00 */
[----:B------:R-:W-:Y:S02]  /*b1f60*/  STL.64 [R1+0x608], R22 ;  /* 0x0006081601007387 */ /* 0x000fe40000100a00 */
[----:B------:R-:W-:Y:S02]  /*b1f70*/  STL.64 [R1+0x5f0], R16 ;  /* 0x0005f01001007387 */ /* 0x000fe40000100a00 */
[----:B------:R-:W-:Y:S01]  /*b1f80*/  STL.64 [R1+0x5f8], R18 ;  /* 0x0005f81201007387 */ /* 0x000fe20000100a00 */
[----:B------:R-:W-:Y:S01]  /*b1f90*/  STL.64 [R1+0x510], R4 ;  /* 0x0005100401007387 */ /* 0x000fe20000100a00 */
[----:B------:R1:W-:Y:S02]  /*b1fa0*/  STL.64 [R1+0x518], R6 ;  /* 0x0005180601007387 */ /* 0x0003e40000100a00 */
[----:B--2---:R-:W2:Y:S02]  /*b1fb0*/  LDL.LU R0, [R1+0x3a80] ;  /* 0x003a800001007983 */ /* 0x004ea40000300800 */
[----:B---3--:R-:W3:Y:S01]  /*b1fc0*/  LDL.LU R2, [R1+0x3a7c] ;  /* 0x003a7c0001027983 */ /* 0x008ee20000300800 */
[----:B------:R-:W2:Y:S01]  /*b1fd0*/  LDL.LU R48, [R1+0x940] ;  /* 0x0009400001307983 */ /* 0x000ea20000300800 */
[C---:B-1----:R-:W-:Y:S11]  /*b1fe0*/  HMMA.1688.F32.TF32 R4, R12.reuse, R54, R44 ;  /* 0x000000360c04723c */ /* 0x042ff6000008102c */
        /* <DEDUP_REMOVED lines=31> */
[----:B------:R-:W1:Y:S02]  /*b21e0*/  LDL.LU R96, [R1+0x860] ;  /* 0x0008600001607983 */ /* 0x000e640000300800 */
[----:B------:R-:W1:Y:S02]  /*b21f0*/  LDL.LU R97, [R1+0x864] ;  /* 0x0008640001617983 */ /* 0x000e640000300800 */
[----:B------:R-:W1:Y:S01]  /*b2200*/  LDL.LU R98, [R1+0x868] ;  /* 0x0008680001627983 */ /* 0x000e620000300800 */
[----:B------:R-:W1:Y:S01]  /*b2210*/  LDL.LU R99, [R1+0x86c] ;  /* 0x00086c0001637983 */ /* 0x000e620000300800 */
        /* <DEDUP_REMOVED lines=28> */
[C---:B--2---:R-:W-:Y:S08]  /*b23e0*/  HMMA.1688.F32.TF32 R8, R12.reuse, R122, R88 ;  /* 0x0000007a0c08723c */ /* 0x044ff00000081058 */
[C---:B---3--:R-:W-:Y:S08]  /*b23f0*/  HMMA.1688.F32.TF32 R16, R12.reuse, R86, R80 ;  /* 0x000000560c10723c */ /* 0x048ff00000081050 */
[C---:B-1----:R-:W-:Y:S11]  /*b2400*/  HMMA.1688.F32.TF32 R4, R12.reuse, R106, R96 ;  /* 0x0000006a0c04723c */ /* 0x042ff60000081060 */
[----:B------:R-:W-:Y:S04]  /*b2410*/  @!UPT UIADD3 URZ, URZ, URZ, URZ ;  /* 0x0000003f3f3ff290 */ /* 0x000fe8000fffe03f */
[----:B------:R-:W-:Y:S01]  /*b2420*/  STL.64 [R1+0x260], R16 ;  /* 0x0002601001007387 */ /* 0x000fe20000100a00 */
[----:B------:R-:W-:Y:S02]  /*b2430*/  STL.64 [R1+0x268], R18 ;  /* 0x0002681201007387 */ /* 0x000fe40000100a00 */
[----:B------:R-:W-:Y:S02]  /*b2440*/  STL.64 [R1+0x270], R8 ;  /* 0x0002700801007387 */ /* 0x000fe40000100a00 */
[----:B------:R-:W-:Y:S03]  /*b2450*/  STL.64 [R1+0x278], R10 ;  /* 0x0002780a01007387 */ /* 0x000fe60000100a00 */
[----:B------:R-:W-:Y:S01]  /*b2460*/  STL.64 [R1+0x280], R4 ;  /* 0x0002800401007387 */ /* 0x000fe20000100a00 */
[----:B------:R1:W-:Y:S02]  /*b2470*/  STL.64 [R1+0x288], R6 ;  /* 0x0002880601007387 */ /* 0x0003e40000100a00 */
[C---:B-1----:R-:W-:Y:S08]  /*b2480*/  HMMA.1688.F32.TF32 R4, R12.reuse, R130, R232 ;  /* 0x000000820c04723c */ /* 0x042ff000000810e8 */
[C---:B----4-:R-:W-:Y:S08]  /*b2490*/  HMMA.1688.F32.TF32 R16, R12.reuse, R134, R100 ;  /* 0x000000860c10723c */ /* 0x050ff00000081064 */
[----:B------:R-:W-:Y:S01]  /*b24a0*/  HMMA.1688.F32.TF32 R8, R12, R138, R92 ;  /* 0x0000008a0c08723c */ /* 0x000fe2000008105c */
[----:B------:R-:W-:-:S02]  /*b24b0*/  IMAD.MOV.U32 R148, RZ, RZ, R110 ;  /* 0x000000ffff947224 */ /* 0x000fc400078e006e */
[----:B------:R-:W-:Y:S02]  /*b24c0*/  IMAD.MOV.U32 R144, RZ, RZ, R111 ;  /* 0x000000ffff907224 */ /* 0x000fe400078e006f */
[----:B------:R-:W-:Y:S02]  /*b24d0*/  IMAD.MOV.U32 R137, RZ, RZ, R106 ;  /* 0x000000ffff897224 */ /* 0x000fe400078e006a */
[----:B------:R-:W-:Y:S02]  /*b24e0*/  IMAD.MOV.U32 R136, RZ, RZ, R107 ;  /* 0x000000ffff887224 */ /* 0x000fe400078e006b */
[----:B------:R-:W-:Y:S02]  /*b24f0*/  IMAD.MOV.U32 R141, RZ, RZ, R130 ;  /* 0x000000ffff8d7224 */ /* 0x000fe400078e0082 */
[----:B------:R-:W-:Y:S01]  /*b2500*/  IMAD.MOV.U32 R140, RZ, RZ, R131 ;  /* 0x000000ffff8c7224 */ /* 0x000fe200078e0083 */
[----:B------:R-:W-:Y:S01]  /*b2510*/  MOV R133, R118 ;  /* 0x0000007600857202 */ /* 0x000fe20000000f00 */
[----:B------:R-:W-:Y:S01]  /*b2520*/  IMAD.MOV.U32 R132, RZ, RZ, R119 ;  /* 0x000000ffff847224 */ /* 0x000fe200078e0077 */
[----:B------:R-:W1:Y:S04]  /*b2530*/  LDS R232, [R252+0x98000] ;  /* 0x09800000fce87984 */ /* 0x000e680000000800 */
[----:B------:R-:W2:Y:S04]  /*b2540*/  LDS R234, [R252+0x99000] ;  /* 0x09900000fcea7984 */ /* 0x000ea80000000800 */
[----:B------:R-:W3:Y:S04]  /*b2550*/  LDS R233, [R3+0x98000] ;  /* 0x0980000003e97984 */ /* 0x000ee80000000800 */
[----:B------:R-:W4:Y:S04]  /*b2560*/  LDS R235, [R3+0x99000] ;  /* 0x0990000003eb7984 */ /* 0x000f280000000800 */
[----:B------:R-:W-:Y:S01]  /*b2570*/  STL.64 [R1+0x290], R4 ;  /* 0x0002900401007387 */ /* 0x000fe20000100a00 */
[----:B------:R1:W-:Y:S02]  /*b2580*/  STL.64 [R1+0x298], R6 ;  /* 0x0002980601007387 */ /* 0x0003e40000100a00 */
[C---:B-1----:R-:W-:Y:S11]  /*b2590*/  HMMA.1688.F32.TF32 R4, R12.reuse, R118, R124 ;  /* 0x000000760c04723c */ /* 0x042ff6000008107c */
[----:B------:R-:W-:Y:S11]  /*b25a0*/  @!UPT UIADD3 URZ, URZ, URZ, URZ ;  /* 0x0000003f3f3ff290 */ /* 0x000ff6000fffe03f */
[----:B------:R-:W-:Y:S01]  /*b25b0*/  @!UPT UIADD3 URZ, URZ, URZ, URZ ;  /* 0x0000003f3f3ff290 */ /* 0x000fe2000fffe03f */
[----:B------:R-:W-:Y:S01]  /*b25c0*/  STL.64 [R1+0x2a0], R4 ;  /* 0x0002a00401007387 */ /* 0x000fe20000100a00 */
[----:B------:R1:W-:Y:S02]  /*b25d0*/  STL.64 [R1+0x2a8], R6 ;  /* 0x0002a80601007387 */ /* 0x0003e40000100a00 */
[C---:B-1----:R-:W-:Y:S11]  /*b25e0*/  HMMA.1688.F32.TF32 R4, R12.reuse, R110, R112 ;  /* 0x0000006e0c04723c */ /* 0x042ff60000081070 */
[----:B------:R-:W-:Y:S11]  /*b25f0*/  @!UPT UIADD3 URZ, URZ, URZ, URZ ;  /* 0x0000003f3f3ff290 */ /* 0x000ff6000fffe03f */
[----:B------:R-:W-:Y:S01]  /*b2600*/  @!UPT UIADD3 URZ, URZ, URZ, URZ ;  /* 0x0000003f3f3ff290 */ /* 0x000fe2000fffe03f */
[----:B------:R-:W-:Y:S01]  /*b2610*/  STL.64 [R1+0x2b0], R4 ;  /* 0x0002b00401007387 */ /* 0x000fe20000100a00 */
[----:B------:R1:W-:Y:S02]  /*b2620*/  STL.64 [R1+0x2b8], R6 ;  /* 0x0002b80601007387 */ /* 0x0003e40000100a00 */
[C---:B-1----:R-:W-:Y:S01]  /*b2630*/  HMMA.1688.F32.TF32 R4, R12.reuse, R142, R56 ;  /* 0x0000008e0c04723c */ /* 0x042fe20000081038 */
[----:B------:R-:W-:Y:S01]  /*b2640*/  STL.64 [R1+0x2c0], R16 ;  /* 0x0002c01001007387 */ /* 0x000fe20000100a00 */
[----:B------:R1:W-:Y:S02]  /*b2650*/  STL.64 [R1+0x2c8], R18 ;  /* 0x0002c81201007387 */ /* 0x0003e40000100a00 */
[----:B------:R-:W2:Y:S02]  /*b2660*/  LDL.LU R56, [R1+0x9a0] ;  /* 0x0009a00001387983 */ /* 0x000ea40000300800 */
[----:B------:R-:W-:Y:S01]  /*b2670*/  STL.64 [R1+0x2d0], R8 ;  /* 0x0002d00801007387 */ /* 0x000fe20000100a00 */
[----:B------:R-:W-:Y:S11]  /*b2680*/  STL.64 [R1+0x2d8], R10 ;  /* 0x0002d80a01007387 */ /* 0x000ff60000100a00 */
[----:B------:R-:W-:Y:S05]  /*b2690*/  @!UPT UIADD3 URZ, URZ, URZ, URZ ;  /* 0x0000003f3f3ff290 */ /* 0x000fea000fffe03f */
[----:B------:R-:W-:Y:S01]  /*b26a0*/  STL.64 [R1+0x2e0], R4 ;  /* 0x0002e00401007387 */ /* 0x000fe20000100a00 */
[----:B------:R3:W-:Y:S01]  /*b26b0*/  STL.64 [R1+0x2e8], R6 ;  /* 0x0002e80601007387 */ /* 0x0007e20000100a00 */
[C---:B-1----:R-:W-:Y:S01]  /*b26c0*/  HMMA.1688.F32.TF32 R16, R12.reuse, R150, R64 ;  /* 0x000000960c10723c */ /* 0x042fe20000081040 */
[----:B------:R-:W2:Y:S01]  /*b26d0*/  LDL.LU R57, [R1+0x9a4] ;  /* 0x0009a40001397983 */ /* 0x000ea20000300800 */
[----:B------:R-:W2:Y:S01]  /*b26e0*/  LDL.LU R58, [R1+0x9a8] ;  /* 0x0009a800013a7983 */ /* 0x000ea20000300800 */
[----:B------:R-:W2:Y:S05]  /*b26f0*/  LDL.LU R59, [R1+0x9ac] ;  /* 0x0009ac00013b7983 */ /* 0x000eaa0000300800 */
[C---:B---3--:R-:W-:Y:S08]  /*b2700*/  HMMA.1688.F32.TF32 R4, R12.reuse, R146, R76 ;  /* 0x000000920c04723c */ /* 0x048ff0000008104c */
[C---:B------:R-:W-:Y:S11]  /*b2710*/  HMMA.1688.F32.TF32 R8, R12.reuse, R154, R60 ;  /* 0x0000009a0c08723c */ /* 0x040ff6000008103c */
        /* <DEDUP_REMOVED lines=8> */
[----:B------:R1:W-:Y:S02]  /*b27a0*/  STL.64 [R1+0x318], R10 ;  /* 0x0003180a01007387 */ /* 0x0003e40000100a00 */
[C---:B-1----:R-:W-:Y:S11]  /*b27b0*/  HMMA.1688.F32.TF32 R8, R12.reuse, R162, R236 ;  /* 0x000000a20c08723c */ /* 0x042ff600000810ec */
[----:B------:R-:W-:Y:S03]  /*b27c0*/  @!UPT UIADD3 URZ, URZ, URZ, URZ ;  /* 0x0000003f3f3ff290 */ /* 0x000fe6000fffe03f */
[----:B------:R-:W-:Y:S01]  /*b27d0*/  STL.64 [R1+0x320], R4 ;  /* 0x0003200401007387 */ /* 0x000fe20000100a00 */
[----:B------:R1:W-:Y:S02]  /*b27e0*/  STL.64 [R1+0x328], R6 ;  /* 0x0003280601007387 */ /* 0x0003e40000100a00 */
[----:B------:R-:W3:Y:S02]  /*b27f0*/  LDL.LU R93, [R1+0x9c4] ;  /* 0x0009c400015d7983 */ /* 0x000ee40000300800 */
[----:B------:R-:W3:Y:S01]  /*b2800*/  LDL.LU R94, [R1+0x9c8] ;  /* 0x0009c800015e7983 */ /* 0x000ee20000300800 */
[----:B------:R-:W3:Y:S01]  /*b2810*/  LDL.LU R95, [R1+0x9cc] ;  /* 0x0009cc00015f7983 */ /* 0x000ee20000300800 */
[----:B-1----:R-:W-:Y:S01]  /*b2820*/  HMMA.1688.F32.TF32 R4, R12, R166, R44 ;  /* 0x000000a60c04723c */ /* 0x002fe2000008102c */
[----:B------:R-:W-:Y:S02]  /*b2830*/  IMAD.MOV.U32 R236, RZ, RZ, R2 ;  /* 0x000000ffffec7224 */ /* 0x000fe400078e0002 */
[----:B------:R-:W-:Y:S01]  /*b2840*/  STL.64 [R1+0x340], R8 ;  /* 0x0003400801007387 */ /* 0x000fe20000100a00 */
[----:B------:R-:W-:Y:S02]  /*b2850*/  STL.64 [R1+0x348], R10 ;  /* 0x0003480a01007387 */ /* 0x000fe40000100a00 */
[----:B------:R-:W4:Y:S11]  /*b2860*/  LDL.LU R2, [R1+0x3a78] ;  /* 0x003a780001027983 */ /* 0x000f360000300800 */
[----:B------:R-:W-:Y:S06]  /*b2870*/  @!UPT UIADD3 URZ, URZ, URZ, URZ ;  /* 0x0000003f3f3ff290 */ /* 0x000fec000fffe03f */
[----:B------:R-:W-:Y:S01]  /*b2880*/  STL.64 [R1+0x330], R4 ;  /* 0x0003300401007387 */ /* 0x000fe20000100a00 */
[----:B------:R-:W-:Y:S02]  /*b2890*/  STL.64 [R1+0x338], R6 ;  /* 0x0003380601007387 */ /* 0x000fe40000100a00 */
[----:B------:R-:W4:Y:S02]  /*b28a0*/  LDL.LU R237, [R1+0x9e4] ;  /* 0x0009e40001ed7983 */ /* 0x000f240000300800 */
[----:B------:R-:W4:Y:S02]  /*b28b0*/  LDL.LU R238, [R1+0x9e8] ;  /* 0x0009e80001ee7983 */ /* 0x000f240000300800 */
[----:B------:R-:W-:Y:S02]  /*b28c0*/  IMAD.MOV.U32 R239, RZ, RZ, R0 ;  /* 0x000000ffffef7224 */ /* 0x000fe400078e0000 */
[----:B------:R-:W4:Y:S01]  /*b28d0*/  LDL.LU R0, [R1+0x3a74] ;  /* 0x003a740001007983 */ /* 0x000f220000300800 */
[C---:B--2---:R-:W-:Y:S11]  /*b28e0*/  HMMA.1688.F32.TF32 R60, R240.reuse, R54, R56 ;  /* 0x00000036f03c723c */ /* 0x044ff60000081038 */
[----:B------:R-:W-:Y:S11]  /*b28f0*/  @!UPT UIADD3 URZ, URZ, URZ, URZ ;  /* 0x0000003f3f3ff290 */ /* 0x000ff6000fffe03f */
[----:B------:R-:W-:Y:S01]  /*b2900*/  @!UPT UIADD3 URZ, URZ, URZ, URZ ;  /* 0x0000003f3f3ff290 */ /* 0x000fe2000fffe03f */
[----:B------:R-:W-:Y:S01]  /*b2910*/  STL.64 [R1+0x730], R60 ;  /* 0x0007303c01007387 */ /* 0x000fe20000100a00 */
[----:B------:R-:W-:Y:S01]  /*b2920*/  STL.64 [R1+0x738], R62 ;  /* 0x0007383e01007387 */ /* 0x000fe20000100a00 */
[C---:B---3--:R-:W-:Y:S02]  /*b2930*/  HMMA.1688.F32.TF32 R88, R240.reuse, R86, R92 ;  /* 0x00000056f058723c */ /* 0x048fe4000008105c */
[----:B----4-:R-:W1:Y:S04]  /*b2940*/  LDSM.16.M88.4 R4, [R2+0x180] ;  /* 0x000180000204783b */ /* 0x010e680000000200 */
[----:B------:R-:W2:Y:S04]  /*b2950*/  LDSM.16.M88.4 R8, [R2+0x4180] ;  /* 0x004180000208783b */ /* 0x000ea80000000200 */
[----:B------:R-:W3:Y:S04]  /*b2960*/  LDSM.16.M88.4 R12, [R2+0x8180] ;  /* 0x00818000020c783b */ /* 0x000ee80000000200 */
[----:B------:R-:W4:Y:S04]  /*b2970*/  LDSM.16.M88.4 R16, [R2+0xc180] ;  /* 0x00c180000210783b */ /* 0x000f280000000200 */
        /* <DEDUP_REMOVED lines=11> */
[----:B------:R2:W1:Y:S01]  /*b2a30*/  LDSM.16.M88.4 R64, [R2+0x3c180] ;  /* 0x03c180000240783b */ /* 0x0004620000000200 */
[----:B------:R-:W-:Y:S03]  /*b2a40*/  HMMA.1688.F32.TF32 R108, R240, R122, R236 ;  /* 0x0000007af06c723c */ /* 0x000fe600000810ec */
[----:B--2---:R2:W5:Y:S01]  /*b2a50*/  LDL.LU R2, [R1+0x3a70] ;  /* 0x003a700001027983 */ /* 0x0045620000300800 */
[----:B------:R-:W-:Y:S02]  /*b2a60*/  STL.64 [R1+0x720], R88 ;  /* 0x0007205801007387 */ /* 0x000fe40000100a00 */
[----:B------:R-:W-:Y:S01]  /*b2a70*/  STL.64 [R1+0x728], R90 ;  /* 0x0007285a01007387 */ /* 0x000fe20000100a00 */
[----:B------:R-:W1:Y:S04]  /*b2a80*/  LDSM.16.M88.4 R68, [R0+0x180] ;  /* 0x000180000044783b */ /* 0x000e680000000200 */
[----:B------:R-:W1:Y:S04]  /*b2a90*/  LDSM.16.M88.4 R72, [R0+0x4180] ;  /* 0x004180000048783b */ /* 0x000e680000000200 */
[----:B------:R-:W1:Y:S04]  /*b2aa0*/  LDSM.16.M88.4 R76, [R0+0x8180] ;  /* 0x00818000004c783b */ /* 0x000e680000000200 */
[----:B------:R-:W1:Y:S04]  /*b2ab0*/  LDSM.16.M88.4 R80, [R0+0xc180] ;  /* 0x00c180000050783b */ /* 0x000e680000000200 */
[----:B------:R-:W1:Y:S01]  /*b2ac0*/  LDSM.16.M88.4 R84, [R0+0x10180] ;  /* 0x010180000054783b */ /* 0x000e620000000200 */
[----:B------:R-:W1:Y:S03]  /*b2ad0*/  LDSM.16.M88.4 R88, [R0+0x14180] ;  /* 0x014180000058783b */ /* 0x000e660000000200 */
        /* <DEDUP_REMOVED lines=9> */
[----:B------:R-:W-:Y:S01]  /*b2b70*/  STL.64 [R1+0x710], R108 ;  /* 0x0007106c01007387 */ /* 0x000fe20000100a00 */
[----:B------:R-:W-:Y:S01]  /*b2b80*/  MOV R164, R110 ;  /* 0x0000006e00a47202 */ /* 0x000fe20000000f00 */
[----:B------:R-:W-:-:S02]  /*b2b90*/  IMAD.MOV.U32 R160, RZ, RZ, R111 ;  /* 0x000000ffffa07224 */ /* 0x000fc400078e006f */
[----:B------:R2:W1:Y:S04]  /*b2ba0*/  LDSM.16.M88.4 R108, [R0+0x28180] ;  /* 0x02818000006c783b */ /* 0x0004680000000200 */
[----:B--2---:R2:W5:Y:S02]  /*b2bb0*/  LDL.LU R0, [R1+0x3a6c] ;  /* 0x003a6c0001007983 */ /* 0x0045640000300800 */
[----:B-1-34-:R-:W-:Y:S04]  /*b2bc0*/  STL.64 [R1+0x3d00], R106 ;  /* 0x003d006a01007387 */ /* 0x01afe80000100a00 */
[----:B------:R-:W-:Y:S04]  /*b2bd0*/  STL.64 [R1+0x3cf8], R104 ;  /* 0x003cf86801007387 */ /* 0x000fe80000100a00 */
        /* <DEDUP_REMOVED lines=8> */
[----:B------:R-:W4:Y:S04]  /*b2c60*/  LDL.LU R236, [R1+0xae0] ;  /* 0x000ae00001ec7983 */ /* 0x000f280000300800 */
[----:B------:R-:W4:Y:S04]  /*b2c70*/  LDL.LU R237, [R1+0xae4] ;  /* 0x000ae40001ed7983 */ /* 0x000f280000300800 */
[----:B------:R-:W4:Y:S04]  /*b2c80*/  LDL.LU R238, [R1+0xae8] ;  /* 0x000ae80001ee7983 */ /* 0x000f280000300800 */
[----:B------:R-:W4:Y:S01]  /*b2c90*/  LDL.LU R239, [R1+0xaec] ;  /* 0x000aec0001ef7983 */ /* 0x000f220000300800 */
[----:B-1----:R-:W-:Y:S01]  /*b2ca0*/  MOV R110, R137 ;  /* 0x00000089006e7202 */ /* 0x002fe20000000f00 */
[----:B------:R-:W-:-:S02]  /*b2cb0*/  IMAD.MOV.U32 R111, RZ, RZ, R136 ;  /* 0x000000ffff6f7224 */ /* 0x000fc400078e0088 */
[----:B------:R1:W-:Y:S01]  /*b2cc0*/  STL.64 [R1+0x3cb0], R126 ;  /* 0x003cb07e01007387 */ /* 0x0003e20000100a00 */
[----:B---3--:R-:W-:Y:S02]  /*b2cd0*/  IMAD.MOV.U32 R118, RZ, RZ, R141 ;  /* 0x000000ffff767224 */ /* 0x008fe400078e008d */
[----:B------:R-:W-:Y:S01]  /*b2ce0*/  IMAD.MOV.U32 R119, RZ, RZ, R140 ;  /* 0x000000ffff777224 */ /* 0x000fe200078e008c */
[----:B------:R-:W-:Y:S04]  /*b2cf0*/  STL.64 [R1+0x3ca8], R124 ;  /* 0x003ca87c01007387 */ /* 0x000fe80000100a00 */
[----:B------:R-:W3:Y:S04]  /*b2d00*/  LDL.LU R112, [R1+0xb60] ;  /* 0x000b600001707983 */ /* 0x000ee80000300800 */
[----:B------:R-:W3:Y:S01]  /*b2d10*/  LDL.LU R113, [R1+0xb64] ;  /* 0x000b640001717983 */ /* 0x000ee20000300800 */
[----:B-1----:R-:W-:-:S02]  /*b2d20*/  IMAD.MOV.U32 R126, RZ, RZ, R148 ;  /* 0x000000ffff7e7224 */ /* 0x002fc400078e0094 */
[----:B------:R-:W-:Y:S01]  /*b2d30*/  IMAD.MOV.U32 R127, RZ, RZ, R144 ;  /* 0x000000ffff7f7224 */ /* 0x000fe200078e0090 */
[----:B------:R-:W3:Y:S04]  /*b2d40*/  LDL.LU R114, [R1+0xb68] ;  /* 0x000b680001727983 */ /* 0x000ee80000300800 */
[----:B------:R-:W3:Y:S04]  /*b2d50*/  LDL.LU R115, [R1+0xb6c] ;  /* 0x000b6c0001737983 */ /* 0x000ee80000300800 */
[----:B--2---:R-:W2:Y:S04]  /*b2d60*/  LDL.LU R104, [R1+0xb70] ;  /* 0x000b700001687983 */ /* 0x004ea80000300800 */
[----:B------:R-:W2:Y:S04]  /*b2d70*/  LDL.LU R105, [R1+0xb74] ;  /* 0x000b740001697983 */ /* 0x000ea80000300800 */
[----:B------:R-:W2:Y:S04]  /*b2d80*/  LDL.LU R106, [R1+0xb78] ;  /* 0x000b7800016a7983 */ /* 0x000ea80000300800 */
[----:B------:R-:W2:Y:S04]  /*b2d90*/  LDL.LU R107, [R1+0xb7c] ;  /* 0x000b7c00016b7983 */ /* 0x000ea80000300800 */
[----:B------:R-:W4:Y:S04]  /*b2da0*/  LDL.LU R120, [R1+0xb50] ;  /* 0x000b500001787983 */ /* 0x000f280000300800 */
[----:B------:R-:W4:Y:S04]  /*b2db0*/  LDL.LU R121, [R1+0xb54] ;  /* 0x000b540001797983 */ /* 0x000f280000300800 */
[----:B------:R-:W4:Y:S04]  /*b2dc0*/  LDL.LU R122, [R1+0xb58] ;  /* 0x000b5800017a7983 */ /* 0x000f280000300800 */
[----:B------:R-:W4:Y:S04]  /*b2dd0*/  LDL.LU R123, [R1+0xb5c] ;  /* 0x000b5c00017b7983 */ /* 0x000f280000300800 */
[----:B------:R-:W-:Y:S04]  /*b2de0*/  STL.64 [R1+0x3ca0], R130 ;  /* 0x003ca08201007387 */ /* 0x000fe80000100a00 */
[----:B------:R1:W-:Y:S04]  /*b2df0*/  STL.64 [R1+0x3c98], R128 ;  /* 0x003c988001007387 */ /* 0x0003e80000100a00 */
[----:B-1----:R-:W4:Y:S04]  /*b2e00*/  LDL.LU R128, [R1+0xb40] ;  /* 0x000b400001807983 */ /* 0x002f280000300800 */
        /* <DEDUP_REMOVED lines=9> */
[----:B------:R1:W-:Y:S04]  /*b2ea0*/  STL.64 [R1+0x3c80], R246 ;  /* 0x003c80f601007387 */ /* 0x0003e80000100a00 */
[----:B------:R4:W-:Y:S01]  /*b2eb0*/  STL.64 [R1+0x3c78], R244 ;  /* 0x003c78f401007387 */ /* 0x0009e20000100a00 */
[----:B-1----:R-:W-:-:S02]  /*b2ec0*/  IMAD.MOV.U32 R246, RZ, RZ, R133 ;  /* 0x000000fffff67224 */ /* 0x002fc400078e0085 */
[----:B------:R-:W-:Y:S01]  /*b2ed0*/  IMAD.MOV.U32 R247, RZ, RZ, R132 ;  /* 0x000000fffff77224 */ /* 0x000fe200078e0084 */
[----:B------:R-:W-:Y:S04]  /*b2ee0*/  STL [R1+0x3b6c], R164 ;  /* 0x003b6ca401007387 */ /* 0x000fe80000100800 */
[----:B------:R1:W-:Y:S04]  /*b2ef0*/  STL [R1+0x3b68], R160 ;  /* 0x003b68a001007387 */ /* 0x0003e80000100800 */
[----:B-----5:R-:W-:Y:S04]  /*b2f00*/  STL [R1+0x3b64], R2 ;  /* 0x003b640201007387 */ /* 0x020fe80000100800 */
[----:B------:R-:W-:Y:S04]  /*b2f10*/  STL [R1+0x3b60], R0 ;  /* 0x003b600001007387 */ /* 0x000fe80000100800 */
[----:B------:R-:W-:Y:S04]  /*b2f20*/  STL [R1+0x3adc], R149 ;  /* 0x003adc9501007387 */ /* 0x000fe80000100800 */
[----:B------:R-:W-:Y:S04]  /*b2f30*/  STL [R1+0x3ad8], R145 ;  /* 0x003ad89101007387 */ /* 0x000fe80000100800 */
[----:B------:R-:W-:Y:S04]  /*b2f40*/  STL [R1+0x3ad4], R157 ;  /* 0x003ad49d01007387 */ /* 0x000fe80000100800 */
[----:B------:R-:W-:Y:S04]  /*b2f50*/  STL [R1+0x3ad0], R153 ;  /* 0x003ad09901007387 */ /* 0x000fe80000100800 */
[----:B------:R-:W-:Y:S04]  /*b2f60*/  STL [R1+0x3acc], R165 ;  /* 0x003acca501007387 */ /* 0x000fe80000100800 */
[----:B------:R-:W-:Y:S01]  /*b2f70*/  STL [R1+0x3ac8], R161 ;  /* 0x003ac8a101007387 */ /* 0x000fe20000100800 */
[C---:B---3--:R-:W-:Y:S08]  /*b2f80*/  HMMA.1688.F32.TF32 R116, R240.reuse, R118, R112 ;  /* 0x00000076f074723c */ /* 0x048ff00000081070 */
[C---:B--2---:R-:W-:Y:S01]  /*b2f90*/  HMMA.1688.F32.TF32 R108, R240.reuse, R110, R104 ;  /* 0x0000006ef06c723c */ /* 0x044fe20000081068 */
[----:B------:R-:W2:Y:S04]  /*b2fa0*/  LDL.LU.64 R106, [R1+0x3d00] ;  /* 0x003d0000016a7983 */ /* 0x000ea80000300a00 */
[----:B------:R-:W3:Y:S03]  /*b2fb0*/  LDL.LU.64 R104, [R1+0x3cf8] ;  /* 0x003cf80001687983 */ /* 0x000ee60000300a00 */
[----:B----4-:R-:W-:Y:S08]  /*b2fc0*/  HMMA.1688.F32.TF32 R244, R240, R246, R120 ;  /* 0x000000f6f0f4723c */ /* 0x010ff00000081078 */
[----:B-1----:R-:W-:-:S07]  /*b2fd0*/  IMAD.MOV.U32 R160, RZ, RZ, R119 ;  /* 0x000000ffffa07224 */ /* 0x002fce00078e0077 */
[----:B------:R-:W-:Y:S04]  /*b2fe0*/  STL.64 [R1+0x740], R108 ;  /* 0x0007406c01007387 */ /* 0x000fe80000100a00 */
[----:B------:R1:W-:Y:S01]  /*b2ff0*/  STL.64 [R1+0x748], R110 ;  /* 0x0007486e01007387 */ /* 0x0003e20000100a00 */
[----:B------:R-:W-:-:S03]  /*b3000*/  IMAD.MOV.U32 R164, RZ, RZ, R118 ;  /* 0x000000ffffa47224 */ /* 0x000fc600078e0076 */
[----:B-1----:R-:W4:Y:S04]  /*b3010*/  LDL.LU.64 R110, [R1+0x3cf0] ;  /* 0x003cf000016e7983 */ /* 0x002f280000300a00 */
[----:B------:R-:W2:Y:S04]  /*b3020*/  LDL.LU.64 R108, [R1+0x3ce8] ;  /* 0x003ce800016c7983 */ /* 0x000ea80000300a00 */
[----:B------:R-:W2:Y:S04]  /*b3030*/  LDL.LU.64 R114, [R1+0x3ce0] ;  /* 0x003ce00001727983 */ /* 0x000ea80000300a00 */
[----:B------:R-:W2:Y:S04]  /*b3040*/  LDL.LU.64 R112, [R1+0x3cd8] ;  /* 0x003cd80001707983 */ /* 0x000ea80000300a00 */
[----:B------:R1:W-:Y:S04]  /*b3050*/  STL.64 [R1+0x680], R116 ;  /* 0x0006807401007387 */ /* 0x0003e80000100a00 */
[----:B------:R-:W2:Y:S04]  /*b3060*/  LDL.LU.64 R118, [R1+0x3cd0] ;  /* 0x003cd00001767983 */ /* 0x000ea80000300a00 */
[----:B-1----:R-:W2:Y:S04]  /*b3070*/  LDL.LU.64 R116, [R1+0x3cc8] ;  /* 0x003cc80001747983 */ /* 0x002ea80000300a00 */
[----:B------:R-:W-:Y:S04]  /*b3080*/  STL [R1+0x3b74], R160 ;  /* 0x003b74a001007387 */ /* 0x000fe80000100800 */
[----:B------:R-:W-:Y:S04]  /*b3090*/  STL [R1+0x3b70], R164 ;  /* 0x003b70a401007387 */ /* 0x000fe80000100800 */
        /* <DEDUP_REMOVED lines=11> */
[----:B------:R1:W-:Y:S01]  /*b3150*/  STL.64 [R1+0x660], R124 ;  /* 0x0006607c01007387 */ /* 0x0003e20000100a00 */
[----:B------:R-:W-:Y:S01]  /*b3160*/  MOV R160, R126 ;  /* 0x0000007e00a07202 */ /* 0x000fe20000000f00 */
[----:B------:R-:W-:Y:S02]  /*b3170*/  IMAD.MOV.U32 R164, RZ, RZ, R127 ;  /* 0x000000ffffa47224 */ /* 0x000fe400078e007f */
[----:B-1----:R-:W-:Y:S03]  /*b3180*/  HMMA.1688.F32.TF32 R124, R240, R134, R236 ;  /* 0x00000086f07c723c */ /* 0x002fe600000810ec */
[----:B------:R-:W-:Y:S04]  /*b3190*/  STL [R1+0x3b7c], R164 ;  /* 0x003b7ca401007387 */ /* 0x000fe80000100800 */
[----:B------:R-:W-:Y:S04]  /*b31a0*/  STL [R1+0x3b78], R160 ;  /* 0x003b78a001007387 */ /* 0x000fe80000100800 */
[----:B------:R-:W3:Y:S01]  /*b31b0*/  LDL.LU R128, [R1+0xbb0] ;  /* 0x000bb00001807983 */ /* 0x000ee20000300800 */
[----:B------:R-:W-:-:S02]  /*b31c0*/  IMAD.MOV.U32 R2, RZ, RZ, R248 ;  /* 0x000000ffff027224 */ /* 0x000fc400078e00f8 */
[----:B------:R-:W-:Y:S01]  /*b31d0*/  IMAD.MOV.U32 R0, RZ, RZ, R249 ;  /* 0x000000ffff007224 */ /* 0x000fe200078e00f9 */
[----:B------:R-:W-:Y:S01]  /*b31e0*/  LDS R236, [R252+0x9a000] ;  /* 0x09a00000fcec7984 */ /* 0x000fe20000000800 */
[----:B------:R-:W-:Y:S02]  /*b31f0*/  IMAD.MOV.U32 R165, RZ, RZ, R250 ;  /* 0x000000ffffa57224 */ /* 0x000fe400078e00fa */
[----:B------:R-:W-:Y:S01]  /*b3200*/  IMAD.MOV.U32 R161, RZ, RZ, R251 ;  /* 0x000000ffffa17224 */ /* 0x000fe200078e00fb */
[----:B------:R-:W-:Y:S04]  /*b3210*/  LDS R238, [R252+0x9b000] ;  /* 0x09b00000fcee7984 */ /* 0x000fe80000000800 */
[----:B------:R-:W-:Y:S04]  /*b3220*/  LDS R237, [R3+0x9a000] ;  /* 0x09a0000003ed7984 */ /* 0x000fe80000000800 */
[----:B------:R1:W-:Y:S04]  /*b3230*/  STL.64 [R1+0x650], R124 ;  /* 0x0006507c01007387 */ /* 0x0003e80000100a00 */
[----:B------:R1:W-:Y:S04]  /*b3240*/  STL.64 [R1+0x658], R126 ;  /* 0x0006587e01007387 */ /* 0x0003e80000100a00 */
        /* <DEDUP_REMOVED lines=11> */
[----:B------:R-:W-:Y:S04]  /*b3300*/  STL [R1+0x3b8c], R161 ;  /* 0x003b8ca101007387 */ /* 0x000fe80000100800 */
[----:B------:R1:W-:Y:S04]  /*b3310*/  STL [R1+0x3b88], R165 ;  /* 0x003b88a501007387 */ /* 0x0003e80000100800 */
[----:B------:R-:W-:Y:S04]  /*b3320*/  STL [R1+0x3b84], R0 ;  /* 0x003b840001007387 */ /* 0x000fe80000100800 */
[----:B------:R1:W-:Y:S04]  /*b3330*/  STL [R1+0x3b80], R2 ;  /* 0x003b800201007387 */ /* 0x0003e80000100800 */
[----:B------:R-:W1:Y:S01]  /*b3340*/  LDS R239, [R3+0x9b000] ;  /* 0x09b0000003ef7984 */ /* 0x000e620000000800 */
[C---:B--2---:R-:W-:Y:S11]  /*b3350*/  HMMA.1688.F32.TF32 R244, R240.reuse, R142, R244 ;  /* 0x0000008ef0f4723c */ /* 0x044ff600000810f4 */
[----:B------:R-:W-:Y:S11]  /*b3360*/  @!UPT UIADD3 URZ, URZ, URZ, URZ ;  /* 0x0000003f3f3ff290 */ /* 0x000ff6000fffe03f */
[----:B------:R-:W-:Y:S02]  /*b3370*/  @!UPT UIADD3 URZ, URZ, URZ, URZ ;  /* 0x0000003f3f3ff290 */ /* 0x000fe4000fffe03f */
[----:B------:R-:W-:Y:S01]  /*b3380*/  MOV R157, R244 ;  /* 0x000000f4009d7202 */ /* 0x000fe20000000f00 */
[----:B------:R-:W-:Y:S01]  /*b3390*/  IMAD.MOV.U32 R156, RZ, RZ, R245 ;  /* 0x000000ffff9c7224 */ /* 0x000fe200078e00f5 */
[----:B------:R-:W2:Y:S01]  /*b33a0*/  LDL.LU R244, [R1+0xb90] ;  /* 0x000b900001f47983 */ /* 0x000ea20000300800 */
[----:B------:R-:W-:Y:S02]  /*b33b0*/  IMAD.MOV.U32 R153, RZ, RZ, R246 ;  /* 0x000000ffff997224 */ /* 0x000fe400078e00f6 */
[----:B------:R-:W-:Y:S01]  /*b33c0*/  IMAD.MOV.U32 R152, RZ, RZ, R247 ;  /* 0x000000ffff987224 */ /* 0x000fe200078e00f7 */
[----:B------:R-:W2:Y:S04]  /*b33d0*/  LDL.LU R245, [R1+0xb94] ;  /* 0x000b940001f57983 */ /* 0x000ea80000300800 */
[----:B------:R-:W2:Y:S04]  /*b33e0*/  LDL.LU R246, [R1+0xb98] ;  /* 0x000b980001f67983 */ /* 0x000ea80000300800 */
[----:B------:R-:W2:Y:S04]  /*b33f0*/  LDL.LU R247, [R1+0xb9c] ;  /* 0x000b9c0001f77983 */ /* 0x000ea80000300800 */
[----:B------:R-:W-:Y:S04]  /*b3400*/  STL [R1+0x3b9c], R152 ;  /* 0x003b9c9801007387 */ /* 0x000fe80000100800 */
[----:B------:R-:W-:Y:S04]  /*b3410*/  STL [R1+0x3b98], R153 ;  /* 0x003b989901007387 */ /* 0x000fe80000100800 */
[----:B------:R-:W-:Y:S04]  /*b3420*/  STL [R1+0x3b94], R156 ;  /* 0x003b949c01007387 */ /* 0x000fe80000100800 */
[----:B------:R-:W-:Y:S01]  /*b3430*/  STL [R1+0x3b90], R157 ;  /* 0x003b909d01007387 */ /* 0x000fe20000100800 */
[C---:B---3--:R-:W-:Y:S08]  /*b3440*/  HMMA.1688.F32.TF32 R128, R240.reuse, R150, R128 ;  /* 0x00000096f080723c */ /* 0x048ff00000081080 */
[C---:B----4-:R-:W-:Y:S08]  /*b3450*/  HMMA.1688.F32.TF32 R124, R240.reuse, R146, R124 ;  /* 0x00000092f07c723c */ /* 0x050ff0000008107c */
[----:B------:R-:W-:Y:S08]  /*b3460*/  HMMA.1688.F32.TF32 R248, R240, R154, R248 ;  /* 0x0000009af0f8723c */ /* 0x000ff000000810f8 */
[----:B------:R-:W-:-:S02]  /*b3470*/  IMAD.MOV.U32 R160, RZ, RZ, R131 ;  /* 0x000000ffffa07224 */ /* 0x000fc400078e0083 */
[----:B------:R-:W-:-:S06]  /*b3480*/  IMAD.MOV.U32 R164, RZ, RZ, R130 ;  /* 0x000000ffffa47224 */ /* 0x000fcc00078e0082 */
[----:B-1----:R-:W-:Y:S01]  /*b3490*/  IMAD.MOV.U32 R165, RZ, RZ, R127 ;  /* 0x000000ffffa57224 */ /* 0x002fe200078e007f */
[----:B------:R1:W-:Y:S01]  /*b34a0*/  STL.64 [R1+0x6e0], R124 ;  /* 0x0006e07c01007387 */ /* 0x0003e20000100a00 */
[----:B------:R-:W-:-:S03]  /*b34b0*/  IMAD.MOV.U32 R161, RZ, RZ, R126 ;  /* 0x000000ffffa17224 */ /* 0x000fc600078e007e */
[----:B------:R-:W3:Y:S01]  /*b34c0*/  LDL.LU.64 R126, [R1+0x3cb0] ;  /* 0x003cb000017e7983 */ /* 0x000ee20000300a00 */
[----:B------:R-:W-:Y:S01]  /*b34d0*/  IMAD.MOV.U32 R2, RZ, RZ, R129 ;  /* 0x000000ffff027224 */ /* 0x000fe200078e0081 */
[----:B------:R-:W-:Y:S02]  /*b34e0*/  MOV R0, R128 ;  /* 0x0000008000007202 */ /* 0x000fe40000000f00 */
[----:B-1----:R-:W4:Y:S04]  /*b34f0*/  LDL.LU.64 R124, [R1+0x3ca8] ;  /* 0x003ca800017c7983 */ /* 0x002f280000300a00 */
[----:B------:R-:W-:Y:S04]  /*b3500*/  STL [R1+0x3ba4], R165 ;  /* 0x003ba4a501007387 */ /* 0x000fe80000100800 */
[----:B------:R-:W-:Y:S04]  /*b3510*/  STL [R1+0x3ba0], R161 ;  /* 0x003ba0a101007387 */ /* 0x000fe80000100800 */
[----:B------:R-:W3:Y:S01]  /*b3520*/  LDL.LU.64 R130, [R1+0x3ca0] ;  /* 0x003ca00001827983 */ /* 0x000ee20000300a00 */
[----:B------:R-:W-:-:S03]  /*b3530*/  MOV R141, R250 ;  /* 0x000000fa008d7202 */ /* 0x000fc60000000f00 */
[----:B------:R-:W3:Y:S01]  /*b3540*/  LDL.LU.64 R128, [R1+0x3c98] ;  /* 0x003c980001807983 */ /* 0x000ee20000300a00 */
[----:B------:R-:W-:-:S03]  /*b3550*/  IMAD.MOV.U32 R140, RZ, RZ, R251 ;  /* 0x000000ffff8c7224 */ /* 0x000fc600078e00fb */
[----:B------:R-:W-:Y:S01]  /*b3560*/  STL [R1+0x3bec], R160 ;  /* 0x003beca001007387 */ /* 0x000fe20000100800 */
[----:B------:R-:W-:-:S03]  /*b3570*/  IMAD.MOV.U32 R145, RZ, RZ, R248 ;  /* 0x000000ffff917224 */ /* 0x000fc600078e00f8 */
[----:B------:R-:W-:Y:S01]  /*b3580*/  STL [R1+0x3be8], R164 ;  /* 0x003be8a401007387 */ /* 0x000fe20000100800 */
[----:B------:R-:W-:-:S03]  /*b3590*/  IMAD.MOV.U32 R144, RZ, RZ, R249 ;  /* 0x000000ffff907224 */ /* 0x000fc600078e00f9 */
[----:B------:R-:W-:Y:S04]  /*b35a0*/  STL [R1+0x3be4], R2 ;  /* 0x003be40201007387 */ /* 0x000fe80000100800 */
[----:B------:R-:W-:Y:S04]  /*b35b0*/  STL [R1+0x3be0], R0 ;  /* 0x003be00001007387 */ /* 0x000fe80000100800 */
[----:B------:R-:W3:Y:S04]  /*b35c0*/  LDL.LU.64 R250, [R1+0x3c90] ;  /* 0x003c900001fa7983 */ /* 0x000ee80000300a00 */
[----:B------:R-:W3:Y:S04]  /*b35d0*/  LDL.LU.64 R248, [R1+0x3c88] ;  /* 0x003c880001f87983 */ /* 0x000ee80000300a00 */
[----:B------:R-:W-:Y:S04]  /*b35e0*/  STL.64 [R1+0x3c60], R142 ;  /* 0x003c608e01007387 */ /* 0x000fe80000100a00 */
[----:B------:R1:W-:Y:S04]  /*b35f0*/  STL.64 [R1+0x3c58], R140 ;  /* 0x003c588c01007387 */ /* 0x0003e80000100a00 */
[----:B-1----:R-:W3:Y:S04]  /*b3600*/  LDL.LU R140, [R1+0xa10] ;  /* 0x000a1000018c7983 */ /* 0x002ee80000300800 */
[----:B------:R-:W3:Y:S04]  /*b3610*/  LDL.LU R141, [R1+0xa14] ;  /* 0x000a1400018d7983 */ /* 0x000ee80000300800 */
[----:B------:R-:W3:Y:S04]  /*b3620*/  LDL.LU R142, [R1+0xa18] ;  /* 0x000a1800018e7983 */ /* 0x000ee80000300800 */
[----:B------:R-:W3:Y:S04]  /*b3630*/  LDL.LU R143, [R1+0xa1c] ;  /* 0x000a1c00018f7983 */ /* 0x000ee80000300800 */
[----:B------:R-:W-:Y:S04]  /*b3640*/  STL [R1+0x3bf4], R144 ;  /* 0x003bf49001007387 */ /* 0x000fe80000100800 */
[----:B------:R-:W-:Y:S01]  /*b3650*/  STL [R1+0x3bf0], R145 ;  /* 0x003bf09101007387 */ /* 0x000fe20000100800 */
[----:B--2---:R-:W-:Y:S11]  /*b3660*/  HMMA.1688.F32.TF32 R244, R240, R158, R244 ;  /* 0x0000009ef0f4723c */ /* 0x004ff600000810f4 */
[----:B------:R-:W-:Y:S11]  /*b3670*/  @!UPT UIADD3 URZ, URZ, URZ, URZ ;  /* 0x0000003f3f3ff290 */ /* 0x000ff6000fffe03f */
[----:B------:R-:W-:Y:S02]  /*b3680*/  @!UPT UIADD3 URZ, URZ, URZ, URZ ;  /* 0x0000003f3f3ff290 */ /* 0x000fe4000fffe03f */
[----:B------:R-:W-:Y:S02]  /*b3690*/  IMAD.MOV.U32 R152, RZ, RZ, R246 ;  /* 0x000000ffff987224 */ /* 0x000fe400078e00f6 */
[----:B------:R-:W-:Y:S02]  /*b36a0*/  IMAD.MOV.U32 R153, RZ, RZ, R247 ;  /* 0x000000ffff997224 */ /* 0x000fe400078e00f7 */
[----:B------:R-:W-:Y:S01]  /*b36b0*/  IMAD.MOV.U32 R148, RZ, RZ, R244 ;  /* 0x000000ffff947224 */ /* 0x000fe200078e00f4 */
[----:B------:R-:W2:Y:S01]  /*b36c0*/  LDL.LU.64 R246, [R1+0x3c80] ;  /* 0x003c800001f67983 */ /* 0x000ea20000300a00 */
[----:B------:R-:W-:-:S03]  /*b36d0*/  IMAD.MOV.U32 R149, RZ, RZ, R245 ;  /* 0x000000ffff957224 */ /* 0x000fc600078e00f5 */
[----:B------:R-:W2:Y:S04]  /*b36e0*/  LDL.LU.64 R244, [R1+0x3c78] ;  /* 0x003c780001f47983 */ /* 0x000ea80000300a00 */
[----:B------:R-:W-:Y:S04]  /*b36f0*/  STL.64 [R1+0x3c70], R154 ;  /* 0x003c709a01007387 */ /* 0x000fe80000100a00 */
[----:B------:R1:W-:Y:S04]  /*b3700*/  STL.64 [R1+0x3c68], R152 ;  /* 0x003c689801007387 */ /* 0x0003e80000100a00 */
[----:B-1----:R-:W2:Y:S04]  /*b3710*/  LDL.LU R152, [R1+0xb80] ;  /* 0x000b800001987983 */ /* 0x002ea80000300800 */
[----:B------:R-:W2:Y:S04]  /*b3720*/  LDL.LU R153, [R1+0xb84] ;  /* 0x000b840001997983 */ /* 0x000ea80000300800 */
[----:B------:R-:W2:Y:S04]  /*b3730*/  LDL.LU R154, [R1+0xb88] ;  /* 0x000b8800019a7983 */ /* 0x000ea80000300800 */
[----:B------:R-:W2:Y:S01]  /*b3740*/  LDL.LU R155, [R1+0xb8c] ;  /* 0x000b8c00019b7983 */ /* 0x000ea20000300800 */
[C---:B------:R-:W-:Y:S08]  /*b3750*/  HMMA.1688.F32.TF32 R228, R232.reuse, R4, R228 ;  /* 0x00000004e8e4723c */ /* 0x040ff000000810e4 */
[C---:B------:R-:W-:Y:S08]  /*b3760*/  HMMA.1688.F32.TF32 R224, R232.reuse, R8, R224 ;  /* 0x00000008e8e0723c */ /* 0x040ff000000810e0 */
[----:B------:R-:W-:Y:S08]  /*b3770*/  HMMA.1688.F32.TF32 R220, R232, R12, R220 ;  /* 0x0000000ce8dc723c */ /* 0x000ff000000810dc */
[----:B------:R-:W-:Y:S08]  /*b3780*/  HMMA.1688.F32.TF32 R228, R236, R6, R228 ;  /* 0x00000006ece4723c */ /* 0x000ff000000810e4 */
[----:B------:R-:W-:Y:S08]  /*b3790*/  HMMA.1688.F32.TF32 R216, R232, R16, R216 ;  /* 0x00000010e8d8723c */ /* 0x000ff000000810d8 */
[----:B------:R-:W-:Y:S08]  /*b37a0*/  HMMA.1688.F32.TF32 R224, R236, R10, R224 ;  /* 0x0000000aece0723c */ /* 0x000ff000000810e0 */
[C---:B------:R-:W-:Y:S08]  /*b37b0*/  HMMA.1688.F32.TF32 R212, R232.reuse, R20, R212 ;  /* 0x00000014e8d4723c */ /* 0x040ff000000810d4 */
[C---:B------:R-:W-:Y:S08]  /*b37c0*/  HMMA.1688.F32.TF32 R208, R232.reuse, R24, R208 ;  /* 0x00000018e8d0723c */ /* 0x040ff000000810d0 */
[C---:B------:R-:W-:Y:S08]  /*b37d0*/  HMMA.1688.F32.TF32 R204, R232.reuse, R28, R204 ;  /* 0x0000001ce8cc723c */ /* 0x040ff000000810cc */
[----:B------:R-:W-:Y:S08]  /*b37e0*/  HMMA.1688.F32.TF32 R200, R232, R32, R200 ;  /* 0x00000020e8c8723c */ /* 0x000ff000000810c8 */
[----:B---3--:R-:W-:Y:S08]  /*b37f0*/  HMMA.1688.F32.TF32 R140, R240, R166, R140 ;  /* 0x000000a6f08c723c */ /* 0x008ff0000008108c */
        /* <DEDUP_REMOVED lines=11> */
[----:B------:R-:W-:Y:S01]  /*b38b0*/  LDS R235, [R3+0x9f000] ;  /* 0x09f0000003eb7984 */ /* 0x000fe20000000800 */
[C---:B------:R-:W-:Y:S08]  /*b38c0*/  HMMA.1688.F32.TF32 R220, R236.reuse, R14, R220 ;  /* 0x0000000eecdc723c */ /* 0x040ff000000810dc */
[C---:B------:R-:W-:Y:S08]  /*b38d0*/  HMMA.1688.F32.TF32 R216, R236.reuse, R18, R216 ;  /* 0x00000012ecd8723c */ /* 0x040ff000000810d8 */
[C---:B------:R-:W-:Y:S08]  /*b38e0*/  HMMA.1688.F32.TF32 R212, R236.reuse, R22, R212 ;  /* 0x00000016ecd4723c */ /* 0x040ff000000810d4 */
[C---:B------:R-:W-:Y:S08]  /*b38f0*/  HMMA.1688.F32.TF32 R208, R236.reuse, R26, R208 ;  /* 0x0000001aecd0723c */ /* 0x040ff000000810d0 */
[C---:B------:R-:W-:Y:S08]  /*b3900*/  HMMA.1688.F32.TF32 R204, R236.reuse, R30, R204 ;  /* 0x0000001eeccc723c */ /* 0x040ff000000810cc */
[----:B------:R-:W-:Y:S08]  /*b3910*/  HMMA.1688.F32.TF32 R200, R236, R34, R200 ;  /* 0x00000022ecc8723c */ /* 0x000ff000000810c8 */
[----:B--2---:R-:W-:Y:S01]  /*b3920*/  HMMA.1688.F32.TF32 R152, R240, R162, R152 ;  /* 0x000000a2f098723c */ /* 0x004fe20000081098 */
[----:B------:R-:W-:Y:S04]  /*b3930*/  LDS R240, [R252+0x9c000] ;  /* 0x09c00000fcf07984 */ /* 0x000fe80000000800 */
[----:B------:R-:W-:Y:S04]  /*b3940*/  LDS R242, [R252+0x9d000] ;  /* 0x09d00000fcf27984 */ /* 0x000fe80000000800 */
[----:B------:R-:W-:Y:S04]  /*b3950*/  LDS R241, [R3+0x9c000] ;  /* 0x09c0000003f17984 */ /* 0x000fe80000000800 */
[----:B------:R-:W1:Y:S11]  /*b3960*/  LDS R243, [R3+0x9d000] ;  /* 0x09d0000003f37984 */ /* 0x000e760000000800 */
[----:B------:R-:W-:Y:S01]  /*b3970*/  MOV R136, R152 ;  /* 0x0000009800887202 */ /* 0x000fe20000000f00 */
[----:B------:R-:W-:-:S02]  /*b3980*/  IMAD.MOV.U32 R137, RZ, RZ, R153 ;  /* 0x000000ffff897224 */ /* 0x000fc400078e0099 */
[----:B------:R-:W-:Y:S01]  /*b3990*/  IMAD.MOV.U32 R165, RZ, RZ, R154 ;  /* 0x000000ffffa57224 */ /* 0x000fe200078e009a */
[C---:B-1----:R-:W-:Y:S08]  /*b39a0*/  HMMA.1688.F32.TF32 R228, R240.reuse, R68, R228 ;  /* 0x00000044f0e4723c */ /* 0x042ff000000810e4 */
[----:B------:R-:W-:Y:S01]  /*b39b0*/  HMMA.1688.F32.TF32 R224, R240, R72, R224 ;  /* 0x00000048f0e0723c */ /* 0x000fe200000810e0 */
[----:B------:R-:W-:-:S07]  /*b39c0*/  IMAD.MOV.U32 R161, RZ, RZ, R155 ;  /* 0x000000ffffa17224 */ /* 0x000fce00078e009b */
[----:B------:R-:W-:Y:S08]  /*b39d0*/  HMMA.1688.F32.TF32 R220, R240, R76, R220 ;  /* 0x0000004cf0dc723c */ /* 0x000ff000000810dc */
[----:B------:R-:W-:Y:S08]  /*b39e0*/  HMMA.1688.F32.TF32 R228, R232, R70, R228 ;  /* 0x00000046e8e4723c */ /* 0x000ff000000810e4 */
[----:B------:R-:W-:Y:S08]  /*b39f0*/  HMMA.1688.F32.TF32 R216, R240, R80, R216 ;  /* 0x00000050f0d8723c */ /* 0x000ff000000810d8 */
[----:B------:R-:W-:Y:S08]  /*b3a00*/  HMMA.1688.F32.TF32 R152, R232, R74, R224 ;  /* 0x0000004ae898723c */ /* 0x000ff000000810e0 */
[----:B------:R-:W-:Y:S01]  /*b3a10*/  HMMA.1688.F32.TF32 R212, R240, R84, R212 ;  /* 0x00000054f0d4723c */ /* 0x000fe200000810d4 */
[----:B------:R-:W-:Y:S01]  /*b3a20*/  STL [R1+0x3bfc], R149 ;  /* 0x003bfc9501007387 */ /* 0x000fe20000100800 */
[----:B------:R-:W-:Y:S01]  /*b3a30*/  IMAD.MOV.U32 R132, RZ, RZ, R140 ;  /* 0x000000ffff847224 */ /* 0x000fe200078e008c */
[----:B------:R-:W-:Y:S01]  /*b3a40*/  MOV R156, R142 ;  /* 0x0000008e009c7202 */ /* 0x000fe20000000f00 */
[----:B------:R-:W-:Y:S01]  /*b3a50*/  IMAD.MOV.U32 R133, RZ, RZ, R141 ;  /* 0x000000ffff857224 */ /* 0x000fe200078e008d */
[----:B------:R-:W-:Y:S01]  /*b3a60*/  STL [R1+0x3bf8], R148 ;  /* 0x003bf89401007387 */ /* 0x000fe20000100800 */
[----:B------:R-:W-:-:S02]  /*b3a70*/  IMAD.MOV.U32 R157, RZ, RZ, R143 ;  /* 0x000000ffff9d7224 */ /* 0x000fc400078e008f */
[----:B------:R-:W-:Y:S01]  /*b3a80*/  HMMA.1688.F32.TF32 R140, R232, R78, R220 ;  /* 0x0000004ee88c723c */ /* 0x000fe200000810dc */
[----:B------:R-:W-:Y:S04]  /*b3a90*/  STL.64 [R1+0x16b0], R228 ;  /* 0x0016b0e401007387 */ /* 0x000fe80000100a00 */
[----:B------:R-:W-:Y:S03]  /*b3aa0*/  STL.64 [R1+0x16b8], R230 ;  /* 0x0016b8e601007387 */ /* 0x000fe60000100a00 */
[----:B------:R-:W-:Y:S01]  /*b3ab0*/  HMMA.1688.F32.TF32 R208, R240, R88, R208 ;  /* 0x00000058f0d0723c */ /* 0x000fe200000810d0 */
[----:B------:R-:W-:Y:S04]  /*b3ac0*/  STL.64 [R1+0x16a0], R152 ;  /* 0x0016a09801007387 */ /* 0x000fe80000100a00 */
[----:B------:R1:W-:Y:S03]  /*b3ad0*/  STL.64 [R1+0x16a8], R154 ;  /* 0x0016a89a01007387 */ /* 0x0003e60000100a00 */
[----:B------:R-:W-:Y:S08]  /*b3ae0*/  HMMA.1688.F32.TF32 R216, R232, R82, R216 ;  /* 0x00000052e8d8723c */ /* 0x000ff000000810d8 */
[----:B------:R-:W-:Y:S08]  /*b3af0*/  HMMA.1688.F32.TF32 R204, R240, R92, R204 ;  /* 0x0000005cf0cc723c */ /* 0x000ff000000810cc */
[----:B-1----:R-:W-:Y:S08]  /*b3b00*/  HMMA.1688.F32.TF32 R152, R232, R86, R212 ;  /* 0x00000056e898723c */ /* 0x002ff000000810d4 */
[----:B------:R-:W-:Y:S01]  /*b3b10*/  HMMA.1688.F32.TF32 R200, R240, R96, R200 ;  /* 0x00000060f0c8723c */ /* 0x000fe200000810c8 */
[----:B------:R-:W-:Y:S04]  /*b3b20*/  STL.64 [R1+0x1690], R140 ;  /* 0x0016908c01007387 */ /* 0x000fe80000100a00 */
[----:B------:R1:W-:Y:S03]  /*b3b30*/  STL.64 [R1+0x1698], R142 ;  /* 0x0016988e01007387 */ /* 0x0003e60000100a00 */
[----:B------:R-:W-:Y:S01]  /*b3b40*/  HMMA.1688.F32.TF32 R196, R236, R38, R196 ;  /* 0x00000026ecc4723c */ /* 0x000fe200000810c4 */
[----:B------:R-:W-:Y:S04]  /*b3b50*/  STL.64 [R1+0x1670], R216 ;  /* 0x001670d801007387 */ /* 0x000fe80000100a00 */
[----:B------:R-:W-:Y:S03]  /*b3b60*/  STL.64 [R1+0x1678], R218 ;  /* 0x001678da01007387 */ /* 0x000fe60000100a00 */
[C---:B-1----:R-:W-:Y:S01]  /*b3b70*/  HMMA.1688.F32.TF32 R140, R232.reuse, R90, R208 ;  /* 0x0000005ae88c723c */ /* 0x042fe200000810d0 */
[----:B------:R-:W-:Y:S04]  /*b3b80*/  STL.64 [R1+0x1660], R152 ;  /* 0x0016609801007387 */ /* 0x000fe80000100a00 */
[----:B------:R1:W-:Y:S03]  /*b3b90*/  STL.64 [R1+0x1668], R154 ;  /* 0x0016689a01007387 */ /* 0x0003e60000100a00 */
[----:B------:R-:W-:Y:S08]  /*b3ba0*/  HMMA.1688.F32.TF32 R204, R232, R94, R204 ;  /* 0x0000005ee8cc723c */ /* 0x000ff000000810cc */
[----:B------:R-:W-:Y:S08]  /*b3bb0*/  HMMA.1688.F32.TF32 R192, R236, R42, R192 ;  /* 0x0000002aecc0723c */ /* 0x000ff000000810c0 */
[----:B-1----:R-:W-:Y:S08]  /*b3bc0*/  HMMA.1688.F32.TF32 R152, R232, R98, R200 ;  /* 0x00000062e898723c */ /* 0x002ff000000810c8 */
[C---:B------:R-:W-:Y:S08]  /*b3bd0*/  HMMA.1688.F32.TF32 R188, R236.reuse, R46, R188 ;  /* 0x0000002eecbc723c */ /* 0x040ff000000810bc */
[C---:B------:R-:W-:Y:S08]  /*b3be0*/  HMMA.1688.F32.TF32 R184, R236.reuse, R50, R184 ;  /* 0x00000032ecb8723c */ /* 0x040ff000000810b8 */
[C---:B------:R-:W-:Y:S08]  /*b3bf0*/  HMMA.1688.F32.TF32 R180, R236.reuse, R54, R180 ;  /* 0x00000036ecb4723c */ /* 0x040ff000000810b4 */
[C---:B------:R-:W-:Y:S08]  /*b3c00*/  HMMA.1688.F32.TF32 R176, R236.reuse, R58, R176 ;  /* 0x0000003aecb0723c */ /* 0x040ff000000810b0 */
[C---:B------:R-:W-:Y:S08]  /*b3c10*/  HMMA.1688.F32.TF32 R172, R236.reuse, R62, R172 ;  /* 0x0000003eecac723c */ /* 0x040ff000000810ac */
[----:B------:R-:W-:Y:S01]  /*b3c20*/  HMMA.1688.F32.TF32 R168, R236, R66, R168 ;  /* 0x00000042eca8723c */ /* 0x000fe200000810a8 */
[----:B------:R1:W-:Y:S04]  /*b3c30*/  STL.64 [R1+0x1650], R140 ;  /* 0x0016508c01007387 */ /* 0x0003e80000100a00 */
[----:B------:R2:W-:Y:S03]  /*b3c40*/  STL.64 [R1+0x1658], R142 ;  /* 0x0016588e01007387 */ /* 0x0005e60000100a00 */
[C---:B------:R-:W-:Y:S01]  /*b3c50*/  HMMA.1688.F32.TF32 R196, R240.reuse, R100, R196 ;  /* 0x00000064f0c4723c */ /* 0x040fe200000810c4 */
[----:B------:R-:W-:Y:S04]  /*b3c60*/  LDS R236, [R252+0x98080] ;  /* 0x09808000fcec7984 */ /* 0x000fe80000000800 */
[----:B-1----:R-:W3:Y:S04]  /*b3c70*/  LDL.LU R140, [R1+0xc0] ;  /* 0x0000c000018c7983 */ /* 0x002ee80000300800 */
[----:B------:R1:W-:Y:S01]  /*b3c80*/  STL.64 [R1+0x1640], R204 ;  /* 0x001640cc01007387 */ /* 0x0003e20000100a00 */
[C---:B------:R-:W-:Y:S03]  /*b3c90*/  HMMA.1688.F32.TF32 R192, R240.reuse, R104, R192 ;  /* 0x00000068f0c0723c */ /* 0x040fe600000810c0 */
[----:B------:R1:W-:Y:S04]  /*b3ca0*/  STL.64 [R1+0x1648], R206 ;  /* 0x001648ce01007387 */ /* 0x0003e80000100a00 */
[----:B------:R1:W-:Y:S01]  /*b3cb0*/  STL.64 [R1+0x1630], R152 ;  /* 0x0016309801007387 */ /* 0x0003e20000100a00 */
[C---:B------:R-:W-:Y:S03]  /*b3cc0*/  HMMA.1688.F32.TF32 R188, R240.reuse, R108, R188 ;  /* 0x0000006cf0bc723c */ /* 0x040fe600000810bc */
[----:B------:R1:W-:Y:S04]  /*b3cd0*/  STL.64 [R1+0x1638], R154 ;  /* 0x0016389a01007387 */ /* 0x0003e80000100a00 */
[----:B------:R-:W3:Y:S01]  /*b3ce0*/  LDL.LU R141, [R1+0xc4] ;  /* 0x0000c400018d7983 */ /* 0x000ee20000300800 */
[C---:B------:R-:W-:Y:S03]  /*b3cf0*/  HMMA.1688.F32.TF32 R184, R240.reuse, R112, R184 ;  /* 0x00000070f0b8723c */ /* 0x040fe600000810b8 */
[----:B--2---:R-:W3:Y:S04]  /*b3d00*/  LDL.LU R142, [R1+0xc8] ;  /* 0x0000c800018e7983 */ /* 0x004ee80000300800 */
[----:B------:R-:W3:Y:S01]  /*b3d10*/  LDL.LU R143, [R1+0xcc] ;  /* 0x0000cc00018f7983 */ /* 0x000ee20000300800 */
[C---:B------:R-:W-:Y:S03]  /*b3d20*/  HMMA.1688.F32.TF32 R180, R240.reuse, R116, R180 ;  /* 0x00000074f0b4723c */ /* 0x040fe600000810b4 */
[----:B------:R-:W-:Y:S04]  /*b3d30*/  LDS R238, [R252+0x99080] ;  /* 0x09908000fcee7984 */ /* 0x000fe80000000800 */
[----:B------:R-:W-:Y:S01]  /*b3d40*/  LDS R237, [R3+0x98080] ;  /* 0x0980800003ed7984 */ /* 0x000fe20000000800 */
[C---:B------:R-:W-:Y:S03]  /*b3d50*/  HMMA.1688.F32.TF32 R176, R240.reuse, R120, R176 ;  /* 0x00000078f0b0723c */ /* 0x040fe600000810b0 */
[----:B------:R-:W2:Y:S04]  /*b3d60*/  LDS R239, [R3+0x99080] ;  /* 0x0990800003ef7984 */ /* 0x000ea80000000800 */
[----:B------:R-:W-:Y:S01]  /*b3d70*/  LDS R200, [R252+0x9a080] ;  /* 0x09a08000fcc87984 */ /* 0x000fe20000000800 */
[C---:B----4-:R-:W-:Y:S03]  /*b3d80*/  HMMA.1688.F32.TF32 R172, R240.reuse, R124, R172 ;  /* 0x0000007cf0ac723c */ /* 0x050fe600000810ac */
[----:B------:R-:W-:Y:S04]  /*b3d90*/  LDS R202, [R252+0x9b080] ;  /* 0x09b08000fcca7984 */ /* 0x000fe80000000800 */
[----:B------:R-:W-:Y:S01]  /*b3da0*/  LDS R201, [R3+0x9a080] ;  /* 0x09a0800003c97984 */ /* 0x000fe20000000800 */
[----:B------:R-:W-:Y:S03]  /*b3db0*/  HMMA.1688.F32.TF32 R168, R240, R128, R168 ;  /* 0x00000080f0a8723c */ /* 0x000fe600000810a8 */
[----:B------:R-:W4:Y:S04]  /*b3dc0*/  LDL.LU R240, [R1+0xb0] ;  /* 0x0000b00001f07983 */ /* 0x000f280000300800 */
[----:B------:R-:W4:Y:S04]  /*b3dd0*/  LDL.LU R241, [R1+0xb4] ;  /* 0x0000b40001f17983 */ /* 0x000f280000300800 */
[----:B------:R-:W4:Y:S04]  /*b3de0*/  LDL.LU R242, [R1+0xb8] ;  /* 0x0000b80001f27983 */ /* 0x000f280000300800 */
[----:B------:R-:W4:Y:S04]  /*b3df0*/  LDL.LU R243, [R1+0xbc] ;  /* 0x0000bc0001f37983 */ /* 0x000f280000300800 */
[----:B------:R-:W2:Y:S04]  /*b3e00*/  LDL.LU R228, [R1+0xa0] ;  /* 0x0000a00001e47983 */ /* 0x000ea80000300800 */
        /* <DEDUP_REMOVED lines=17> */
[----:B-1----:R-:W4:Y:S04]  /*b3f20*/  LDL.LU R204, [R1+0x40] ;  /* 0x0000400001cc7983 */ /* 0x002f280000300800 */
[----:B------:R-:W4:Y:S01]  /*b3f30*/  LDL.LU R205, [R1+0x44] ;  /* 0x0000440001cd7983 */ /* 0x000f220000300800 */
[C---:B------:R-:W-:Y:S03]  /*b3f40*/  HMMA.1688.F32.TF32 R188, R232.reuse, R110, R188 ;  /* 0x0000006ee8bc723c */ /* 0x040fe600000810bc */
[----:B------:R-:W4:Y:S04]  /*b3f50*/  LDL.LU R206, [R1+0x48] ;  /* 0x0000480001ce7983 */ /* 0x000f280000300800 */
[----:B------:R-:W4:Y:S04]  /*b3f60*/  LDL.LU R207, [R1+0x4c] ;  /* 0x00004c0001cf7983 */ /* 0x000f280000300800 */
[----:B------:R-:W4:Y:S04]  /*b3f70*/  LDL.LU R212, [R1+0x60] ;  /* 0x0000600001d47983 */ /* 0x000f280000300800 */
[----:B------:R-:W4:Y:S04]  /*b3f80*/  LDL.LU R213, [R1+0x64] ;  /* 0x0000640001d57983 */ /* 0x000f280000300800 */
        /* <DEDUP_REMOVED lines=11> */
[----:B------:R1:W-:Y:S04]  /*b4040*/  STL.64 [R1+0x1700], R196 ;  /* 0x001700c401007387 */ /* 0x0003e80000100a00 */
[----:B------:R1:W-:Y:S04]  /*b4050*/  STL.64 [R1+0x1708], R198 ;  /* 0x001708c601007387 */ /* 0x0003e80000100a00 */
[----:B------:R-:W2:Y:S04]  /*b4060*/  LDS R203, [R3+0x9b080] ;  /* 0x09b0800003cb7984 */ /* 0x000ea80000000800 */
[----:B-1----:R-:W4:Y:S04]  /*b4070*/  LDL.LU R196, [R1+0x30] ;  /* 0x0000300001c47983 */ /* 0x002f280000300800 */
[----:B------:R-:W4:Y:S04]  /*b4080*/  LDL.LU R197, [R1+0x34] ;  /* 0x0000340001c57983 */ /* 0x000f280000300800 */
[----:B------:R-:W4:Y:S04]  /*b4090*/  LDL.LU R198, [R1+0x38] ;  /* 0x0000380001c67983 */ /* 0x000f280000300800 */
[----:B------:R-:W4:Y:S04]  /*b40a0*/  LDL.LU R199, [R1+0x3c] ;  /* 0x00003c0001c77983 */ /* 0x000f280000300800 */
[----:B------:R1:W-:Y:S04]  /*b40b0*/  STL.64 [R1+0x16f0], R192 ;  /* 0x0016f0c001007387 */ /* 0x0003e80000100a00 */
[----:B------:R1:W-:Y:S04]  /*b40c0*/  STL.64 [R1+0x16f8], R194 ;  /* 0x0016f8c201007387 */ /* 0x0003e80000100a00 */
        /* <DEDUP_REMOVED lines=12> */
[----:B-1----:R-:W4:Y:S04]  /*b4190*/  LDL.LU R184, [R1] ;  /* 0x0000000001b87983 */ /* 0x002f280000300800 */
[----:B------:R-:W4:Y:S04]  /*b41a0*/  LDL.LU R185, [R1+0x4] ;  /* 0x0000040001b97983 */ /* 0x000f280000300800 */
[----:B------:R-:W4:Y:S04]  /*b41b0*/  LDL.LU R186, [R1+0x8] ;  /* 0x0000080001ba7983 */ /* 0x000f280000300800 */
[----:B------:R-:W4:Y:S01]  /*b41c0*/  LDL.LU R187, [R1+0xc] ;  /* 0x00000c0001bb7983 */ /* 0x000f220000300800 */
[C---:B------:R-:W-:Y:S11]  /*b41d0*/  HMMA.1688.F32.TF32 R180, R232.reuse, R118, R180 ;  /* 0x00000076e8b4723c */ /* 0x040ff600000810b4 */
[----:B------:R-:W-:Y:S11]  /*b41e0*/  @!UPT UIADD3 URZ, URZ, URZ, URZ ;  /* 0x0000003f3f3ff290 */ /* 0x000ff6000fffe03f */
[----:B------:R-:W-:Y:S01]  /*b41f0*/  @!UPT UIADD3 URZ, URZ, URZ, URZ ;  /* 0x0000003f3f3ff290 */ /* 0x000fe2000fffe03f */
[----:B------:R-:W-:Y:S04]  /*b4200*/  STL.64 [R1+0x17a0], R180 ;  /* 0x0017a0b401007387 */ /* 0x000fe80000100a00 */
[----:B------:R1:W-:Y:S02]  /*b4210*/  STL.64 [R1+0x17a8], R182 ;  /* 0x0017a8b601007387 */ /* 0x0003e40000100a00 */
[C---:B-1----:R-:W-:Y:S08]  /*b4220*/  HMMA.1688.F32.TF32 R180, R232.reuse, R122, R176 ;  /* 0x0000007ae8b4723c */ /* 0x042ff000000810b0 */
[C---:B------:R-:W-:Y:S08]  /*b4230*/  HMMA.1688.F32.TF32 R176, R232.reuse, R126, R172 ;  /* 0x0000007ee8b0723c */ /* 0x040ff000000810ac */
[----:B------:R-:W-:Y:S08]  /*b4240*/  HMMA.1688.F32.TF32 R172, R232, R130, R168 ;  /* 0x00000082e8ac723c */ /* 0x000ff000000810a8 */
[C---:B--2---:R-:W-:Y:S01]  /*b4250*/  HMMA.1688.F32.TF32 R248, R236.reuse, R8, R248 ;  /* 0x00000008ecf8723c */ /* 0x044fe200000810f8 */
[----:B------:R-:W-:Y:S04]  /*b4260*/  STL.64 [R1+0x1790], R180 ;  /* 0x001790b401007387 */ /* 0x000fe80000100a00 */
[----:B------:R4:W-:Y:S03]  /*b4270*/  STL.64 [R1+0x1798], R182 ;  /* 0x001798b601007387 */ /* 0x0009e60000100a00 */
[----:B------:R-:W-:Y:S01]  /*b4280*/  HMMA.1688.F32.TF32 R244, R236, R12, R244 ;  /* 0x0000000cecf4723c */ /* 0x000fe200000810f4 */
[----:B------:R-:W-:Y:S04]  /*b4290*/  STL.64 [R1+0x17e0], R176 ;  /* 0x0017e0b001007387 */ /* 0x000fe80000100a00 */
[----:B------:R1:W-:Y:S04]  /*b42a0*/  STL.64 [R1+0x17e8], R178 ;  /* 0x0017e8b201007387 */ /* 0x0003e80000100a00 */
[----:B------:R-:W-:Y:S04]  /*b42b0*/  STL.64 [R1+0x17d0], R172 ;  /* 0x0017d0ac01007387 */ /* 0x000fe80000100a00 */
[----:B------:R2:W-:Y:S03]  /*b42c0*/  STL.64 [R1+0x17d8], R174 ;  /* 0x0017d8ae01007387 */ /* 0x0005e60000100a00 */
[C---:B------:R-:W-:Y:S08]  /*b42d0*/  HMMA.1688.F32.TF32 R248, R200.reuse, R10, R248 ;  /* 0x0000000ac8f8723c */ /* 0x040ff000000810f8 */
[----:B------:R-:W-:Y:S08]  /*b42e0*/  HMMA.1688.F32.TF32 R244, R200, R14, R244 ;  /* 0x0000000ec8f4723c */ /* 0x000ff000000810f4 */
[C---:B---3--:R-:W-:Y:S08]  /*b42f0*/  HMMA.1688.F32.TF32 R220, R236.reuse, R40, R220 ;  /* 0x00000028ecdc723c */ /* 0x048ff000000810dc */
[C---:B----4-:R-:W-:Y:S01]  /*b4300*/  HMMA.1688.F32.TF32 R180, R236.reuse, R24, R196 ;  /* 0x00000018ecb4723c */ /* 0x050fe200000810c4 */
[----:B------:R-:W-:Y:S04]  /*b4310*/  LDS R196, [R252+0x9c080] ;  /* 0x09c08000fcc47984 */ /* 0x000fe80000000800 */
[----:B------:R-:W-:Y:S04]  /*b4320*/  LDS R198, [R252+0x9d080] ;  /* 0x09d08000fcc67984 */ /* 0x000fe80000000800 */
[----:B------:R-:W-:Y:S04]  /*b4330*/  LDS R197, [R3+0x9c080] ;  /* 0x09c0800003c57984 */ /* 0x000fe80000000800 */
[----:B------:R-:W3:Y:S01]  /*b4340*/  LDS R199, [R3+0x9d080] ;  /* 0x09d0800003c77984 */ /* 0x000ee20000000800 */
[C---:B-1----:R-:W-:Y:S08]  /*b4350*/  HMMA.1688.F32.TF32 R176, R236.reuse, R20, R192 ;  /* 0x00000014ecb0723c */ /* 0x042ff000000810c0 */
[C---:B--2---:R-:W-:Y:S08]  /*b4360*/  HMMA.1688.F32.TF32 R172, R236.reuse, R16, R188 ;  /* 0x00000010ecac723c */ /* 0x044ff000000810bc */
[C---:B------:R-:W-:Y:S08]  /*b4370*/  HMMA.1688.F32.TF32 R168, R236.reuse, R4, R184 ;  /* 0x00000004eca8723c */ /* 0x040ff000000810b8 */
[C---:B------:R-:W-:Y:S08]  /*b4380*/  HMMA.1688.F32.TF32 R188, R236.reuse, R32, R208 ;  /* 0x00000020ecbc723c */ /* 0x040ff000000810d0 */
[----:B------:R-:W-:Y:S01]  /*b4390*/  HMMA.1688.F32.TF32 R208, R236, R52, R228 ;  /* 0x00000034ecd0723c */ /* 0x000fe200000810e4 */
[----:B------:R-:W-:Y:S04]  /*b43a0*/  LDS R228, [R252+0x9e080] ;  /* 0x09e08000fce47984 */ /* 0x000fe80000000800 */
[----:B------:R-:W-:Y:S03]  /*b43b0*/  LDS R230, [R252+0x9f080] ;  /* 0x09f08000fce67984 */ /* 0x000fe60000000800 */
[C---:B------:R-:W-:Y:S01]  /*b43c0*/  HMMA.1688.F32.TF32 R168, R200.reuse, R6, R168 ;  /* 0x00000006c8a8723c */ /* 0x040fe200000810a8 */
[----:B------:R-:W-:Y:S04]  /*b43d0*/  LDS R229, [R3+0x9e080] ;  /* 0x09e0800003e57984 */ /* 0x000fe80000000800 */
[----:B------:R-:W1:Y:S03]  /*b43e0*/  LDS R231, [R3+0x9f080] ;  /* 0x09f0800003e77984 */ /* 0x000e660000000800 */
[----:B------:R-:W-:Y:S08]  /*b43f0*/  HMMA.1688.F32.TF32 R172, R200, R18, R172 ;  /* 0x00000012c8ac723c */ /* 0x000ff000000810ac */
[----:B------:R-:W-:Y:S08]  /*b4400*/  HMMA.1688.F32.TF32 R184, R236, R28, R204 ;  /* 0x0000001cecb8723c */ /* 0x000ff000000810cc */
[C---:B---3--:R-:W-:Y:S08]  /*b4410*/  HMMA.1688.F32.TF32 R168, R196.reuse, R68, R168 ;  /* 0x00000044c4a8723c */ /* 0x048ff000000810a8 */
[----:B------:R-:W-:Y:S08]  /*b4420*/  HMMA.1688.F32.TF32 R248, R196, R72, R248 ;  /* 0x00000048c4f8723c */ /* 0x000ff000000810f8 */
[----:B------:R-:W-:Y:S08]  /*b4430*/  HMMA.1688.F32.TF32 R176, R200, R22, R176 ;  /* 0x00000016c8b0723c */ /* 0x000ff000000810b0 */
[----:B------:R-:W-:Y:S08]  /*b4440*/  HMMA.1688.F32.TF32 R244, R196, R76, R244 ;  /* 0x0000004cc4f4723c */ /* 0x000ff000000810f4 */
[----:B------:R-:W-:Y:S08]  /*b4450*/  HMMA.1688.F32.TF32 R180, R200, R26, R180 ;  /* 0x0000001ac8b4723c */ /* 0x000ff000000810b4 */
[----:B------:R-:W-:Y:S08]  /*b4460*/  HMMA.1688.F32.TF32 R204, R236, R48, R216 ;  /* 0x00000030eccc723c */ /* 0x000ff000000810d8 */
[----:B-1----:R-:W-:Y:S08]  /*b4470*/  HMMA.1688.F32.TF32 R168, R228, R70, R168 ;  /* 0x00000046e4a8723c */ /* 0x002ff000000810a8 */
[----:B------:R-:W-:Y:S08]  /*b4480*/  HMMA.1688.F32.TF32 R216, R236, R60, R152 ;  /* 0x0000003cecd8723c */ /* 0x000ff00000081098 */
[----:B------:R-:W-:Y:S08]  /*b4490*/  HMMA.1688.F32.TF32 R172, R196, R80, R172 ;  /* 0x00000050c4ac723c */ /* 0x000ff000000810ac */
[----:B------:R-:W-:Y:S08]  /*b44a0*/  HMMA.1688.F32.TF32 R184, R200, R30, R184 ;  /* 0x0000001ec8b8723c */ /* 0x000ff000000810b8 */
[----:B------:R-:W-:Y:S08]  /*b44b0*/  HMMA.1688.F32.TF32 R152, R228, R74, R248 ;  /* 0x0000004ae498723c */ /* 0x000ff000000810f8 */
[----:B------:R-:W-:Y:S08]  /*b44c0*/  HMMA.1688.F32.TF32 R176, R196, R84, R176 ;  /* 0x00000054c4b0723c */ /* 0x000ff000000810b0 */
[----:B------:R-:W-:Y:S01]  /*b44d0*/  HMMA.1688.F32.TF32 R188, R200, R34, R188 ;  /* 0x00000022c8bc723c */ /* 0x000fe200000810bc */
[----:B------:R-:W-:Y:S07]  /*b44e0*/  STL.64 [R1+0x15d0], R168 ;  /* 0x0015d0a801007387 */ /* 0x000fee0000100a00 */
[C---:B------:R-:W-:Y:S01]  /*b44f0*/  HMMA.1688.F32.TF32 R192, R236.reuse, R36, R212 ;  /* 0x00000024ecc0723c */ /* 0x040fe200000810d4 */
[----:B------:R1:W-:Y:S07]  /*b4500*/  STL.64 [R1+0x15d8], R170 ;  /* 0x0015d8aa01007387 */ /* 0x0003ee0000100a00 */
[C---:B------:R-:W-:Y:S01]  /*b4510*/  HMMA.1688.F32.TF32 R224, R236.reuse, R44, R224 ;  /* 0x0000002cece0723c */ /* 0x040fe200000810e0 */
[----:B------:R-:W-:Y:S07]  /*b4520*/  STL.64 [R1+0x15c0], R152 ;  /* 0x0015c09801007387 */ /* 0x000fee0000100a00 */
[C---:B------:R-:W-:Y:S01]  /*b4530*/  HMMA.1688.F32.TF32 R212, R236.reuse, R56, R240 ;  /* 0x00000038ecd4723c */ /* 0x040fe200000810f0 */
[----:B------:R2:W-:Y:S07]  /*b4540*/  STL.64 [R1+0x15c8], R154 ;  /* 0x0015c89a01007387 */ /* 0x0005ee0000100a00 */
[----:B------:R-:W-:Y:S08]  /*b4550*/  HMMA.1688.F32.TF32 R236, R236, R64, R140 ;  /* 0x00000040ecec723c */ /* 0x000ff0000008108c */
[----:B------:R-:W-:Y:S08]  /*b4560*/  HMMA.1688.F32.TF32 R140, R228, R78, R244 ;  /* 0x0000004ee48c723c */ /* 0x000ff000000810f4 */
[----:B------:R-:W-:Y:S08]  /*b4570*/  HMMA.1688.F32.TF32 R180, R196, R88, R180 ;  /* 0x00000058c4b4723c */ /* 0x000ff000000810b4 */
[----:B-1----:R-:W-:Y:S08]  /*b4580*/  HMMA.1688.F32.TF32 R168, R228, R82, R172 ;  /* 0x00000052e4a8723c */ /* 0x002ff000000810ac */
[----:B------:R-:W-:Y:S08]  /*b4590*/  HMMA.1688.F32.TF32 R184, R196, R92, R184 ;  /* 0x0000005cc4b8723c */ /* 0x000ff000000810b8 */
[----:B--2---:R-:W-:Y:S08]  /*b45a0*/  HMMA.1688.F32.TF32 R152, R228, R86, R176 ;  /* 0x00000056e498723c */ /* 0x004ff000000810b0 */
[----:B------:R-:W-:Y:S01]  /*b45b0*/  HMMA.1688.F32.TF32 R188, R196, R96, R188 ;  /* 0x00000060c4bc723c */ /* 0x000fe200000810bc */
[----:B------:R-:W-:Y:S04]  /*b45c0*/  STL.64 [R1+0x15b0], R140 ;  /* 0x0015b08c01007387 */ /* 0x000fe80000100a00 */
[----:B------:R1:W-:Y:S04]  /*b45d0*/  STL.64 [R1+0x15b8], R142 ;  /* 0x0015b88e01007387 */ /* 0x0003e80000100a00 */
[----:B------:R-:W-:Y:S04]  /*b45e0*/  STL.64 [R1+0x15a0], R168 ;  /* 0x0015a0a801007387 */ /* 0x000fe80000100a00 */
[----:B------:R2:W-:Y:S01]  /*b45f0*/  STL.64 [R1+0x15a8], R170 ;  /* 0x0015a8aa01007387 */ /* 0x0005e20000100a00 */
[C---:B-1----:R-:W-:Y:S03]  /*b4600*/  HMMA.1688.F32.TF32 R140, R228.reuse, R90, R180 ;  /* 0x0000005ae48c723c */ /* 0x042fe600000810b4 */
[----:B------:R-:W-:Y:S04]  /*b4610*/  STL.64 [R1+0x1590], R152 ;  /* 0x0015909801007387 */ /* 0x000fe80000100a00 */
[----:B------:R1:W-:Y:S01]  /*b4620*/  STL.64 [R1+0x1598], R154 ;  /* 0x0015989a01007387 */ /* 0x0003e20000100a00 */
[----:B--2---:R-:W-:Y:S08]  /*b4630*/  HMMA.1688.F32.TF32 R168, R228, R94, R184 ;  /* 0x0000005ee4a8723c */ /* 0x004ff000000810b8 */
[----:B------:R-:W-:Y:S08]  /*b4640*/  HMMA.1688.F32.TF32 R192, R200, R38, R192 ;  /* 0x00000026c8c0723c */ /* 0x000ff000000810c0 */
[----:B-1----:R-:W-:Y:S08]  /*b4650*/  HMMA.1688.F32.TF32 R152, R228, R98, R188 ;  /* 0x00000062e498723c */ /* 0x002ff000000810bc */
[C---:B------:R-:W-:Y:S01]  /*b4660*/  HMMA.1688.F32.TF32 R220, R200.reuse, R42, R220 ;  /* 0x0000002ac8dc723c */ /* 0x040fe200000810dc */
[----:B------:R1:W-:Y:S07]  /*b4670*/  STL.64 [R1+0x1580], R140 ;  /* 0x0015808c01007387 */ /* 0x0003ee0000100a00 */
[C---:B------:R-:W-:Y:S01]  /*b4680*/  HMMA.1688.F32.TF32 R224, R200.reuse, R46, R224 ;  /* 0x0000002ec8e0723c */ /* 0x040fe200000810e0 */
[----:B------:R2:W-:Y:S04]  /*b4690*/  STL.64 [R1+0x1588], R142 ;  /* 0x0015888e01007387 */ /* 0x0005e80000100a00 */
[----:B-1----:R-:W3:Y:S03]  /*b46a0*/  LDL.LU R140, [R1+0x230] ;  /* 0x00023000018c7983 */ /* 0x002ee60000300800 */
[C---:B------:R-:W-:Y:S01]  /*b46b0*/  HMMA.1688.F32.TF32 R204, R200.reuse, R50, R204 ;  /* 0x00000032c8cc723c */ /* 0x040fe200000810cc */
[----:B------:R-:W-:Y:S07]  /*b46c0*/  STL.64 [R1+0x1570], R168 ;  /* 0x001570a801007387 */ /* 0x000fee0000100a00 */
[C---:B------:R-:W-:Y:S01]  /*b46d0*/  HMMA.1688.F32.TF32 R208, R200.reuse, R54, R208 ;  /* 0x00000036c8d0723c */ /* 0x040fe200000810d0 */
[----:B------:R-:W-:Y:S07]  /*b46e0*/  STL.64 [R1+0x1578], R170 ;  /* 0x001578aa01007387 */ /* 0x000fee0000100a00 */
[C---:B------:R-:W-:Y:S08]  /*b46f0*/  HMMA.1688.F32.TF32 R212, R200.reuse, R58, R212 ;  /* 0x0000003ac8d4723c */ /* 0x040ff000000810d4 */
[C---:B------:R-:W-:Y:S08]  /*b4700*/  HMMA.1688.F32.TF32 R216, R200.reuse, R62, R216 ;  /* 0x0000003ec8d8723c */ /* 0x040ff000000810d8 */
[----:B------:R-:W-:Y:S01]  /*b4710*/  HMMA.1688.F32.TF32 R236, R200, R66, R236 ;  /* 0x00000042c8ec723c */ /* 0x000fe200000810ec */
[----:B------:R1:W-:Y:S04]  /*b4720*/  STL.64 [R1+0x1560], R152 ;  /* 0x0015609801007387 */ /* 0x0003e80000100a00 */
[----:B------:R4:W-:Y:S03]  /*b4730*/  STL.64 [R1+0x1568], R154 ;  /* 0x0015689a01007387 */ /* 0x0009e60000100a00 */
[C---:B------:R-:W-:Y:S01]  /*b4740*/  HMMA.1688.F32.TF32 R192, R196.reuse, R100, R192 ;  /* 0x00000064c4c0723c */ /* 0x040fe200000810c0 */
[----:B------:R-:W3:Y:S04]  /*b4750*/  LDL.LU R141, [R1+0x234] ;  /* 0x00023400018d7983 */ /* 0x000ee80000300800 */
[----:B--2---:R-:W3:Y:S04]  /*b4760*/  LDL.LU R142, [R1+0x238] ;  /* 0x00023800018e7983 */ /* 0x004ee80000300800 */
[----:B------:R-:W3:Y:S01]  /*b4770*/  LDL.LU R143, [R1+0x23c] ;  /* 0x00023c00018f7983 */ /* 0x000ee20000300800 */
[C---:B------:R-:W-:Y:S03]  /*b4780*/  HMMA.1688.F32.TF32 R220, R196.reuse, R104, R220 ;  /* 0x00000068c4dc723c */ /* 0x040fe600000810dc */
        /* <DEDUP_REMOVED lines=16> */
[----:B------:R-:W-:Y:S04]  /*b4890*/  LDS R200, [R252+0x98100] ;  /* 0x09810000fcc87984 */ /* 0x000fe80000000800 */
[----:B------:R-:W-:Y:S01]  /*b48a0*/  LDS R202, [R252+0x99100] ;  /* 0x09910000fcca7984 */ /* 0x000fe20000000800 */
[C---:B------:R-:W-:Y:S03]  /*b48b0*/  HMMA.1688.F32.TF32 R216, R196.reuse, R124, R216 ;  /* 0x0000007cc4d8723c */ /* 0x040fe600000810d8 */
[----:B------:R-:W-:Y:S04]  /*b48c0*/  LDS R201, [R3+0x98100] ;  /* 0x0981000003c97984 */ /* 0x000fe80000000800 */
[----:B------:R-:W1:Y:S01]  /*b48d0*/  LDS R203, [R3+0x99100] ;  /* 0x0991000003cb7984 */ /* 0x000e620000000800 */
[----:B------:R-:W-:Y:S03]  /*b48e0*/  HMMA.1688.F32.TF32 R236, R196, R128, R236 ;  /* 0x00000080c4ec723c */ /* 0x000fe600000810ec */
[----:B------:R-:W2:Y:S04]  /*b48f0*/  LDL.LU R196, [R1+0x170] ;  /* 0x0001700001c47983 */ /* 0x000ea80000300800 */
[----:B------:R-:W2:Y:S04]  /*b4900*/  LDL.LU R197, [R1+0x174] ;  /* 0x0001740001c57983 */ /* 0x000ea80000300800 */
        /* <DEDUP_REMOVED lines=30> */
[----:B-1----:R-:W3:Y:S04]  /*b4af0*/  LDL.LU R152, [R1+0x240] ;  /* 0x0002400001987983 */ /* 0x002ee80000300800 */
[----:B------:R-:W3:Y:S04]  /*b4b00*/  LDL.LU R153, [R1+0x244] ;  /* 0x0002440001997983 */ /* 0x000ee80000300800 */
[----:B----4-:R-:W4:Y:S04]  /*b4b10*/  LDL.LU R154, [R1+0x248] ;  /* 0x00024800019a7983 */ /* 0x010f280000300800 */
[----:B------:R-:W4:Y:S04]  /*b4b20*/  LDL.LU R155, [R1+0x24c] ;  /* 0x00024c00019b7983 */ /* 0x000f280000300800 */
[----:B------:R1:W-:Y:S04]  /*b4b30*/  STL.64 [R1+0x15f0], R192 ;  /* 0x0015f0c001007387 */ /* 0x0003e80000100a00 */
[----:B------:R1:W-:Y:S04]  /*b4b40*/  STL.64 [R1+0x15f8], R194 ;  /* 0x0015f8c201007387 */ /* 0x0003e80000100a00 */
[----:B------:R-:W-:Y:S04]  /*b4b50*/  LDS R168, [R252+0x9a100] ;  /* 0x09a10000fca87984 */ /* 0x000fe80000000800 */
[----:B-1----:R-:W4:Y:S04]  /*b4b60*/  LDL.LU R192, [R1+0x120] ;  /* 0x0001200001c07983 */ /* 0x002f280000300800 */
[----:B------:R-:W4:Y:S04]  /*b4b70*/  LDL.LU R193, [R1+0x124] ;  /* 0x0001240001c17983 */ /* 0x000f280000300800 */
[----:B------:R-:W4:Y:S04]  /*b4b80*/  LDL.LU R194, [R1+0x128] ;  /* 0x0001280001c27983 */ /* 0x000f280000300800 */
        /* <DEDUP_REMOVED lines=33> */
[----:B------:R-:W-:Y:S04]  /*b4da0*/  STL.64 [R1+0x17c0], R212 ;  /* 0x0017c0d401007387 */ /* 0x000fe80000100a00 */
[----:B------:R4:W-:Y:S02]  /*b4db0*/  STL.64 [R1+0x17c8], R214 ;  /* 0x0017c8d601007387 */ /* 0x0009e40000100a00 */
[C---:B--2---:R-:W-:Y:S11]  /*b4dc0*/  HMMA.1688.F32.TF32 R196, R200.reuse, R40, R196 ;  /* 0x00000028c8c4723c */ /* 0x044ff600000810c4 */
[----:B------:R-:W-:Y:S04]  /*b4dd0*/  @!UPT UIADD3 URZ, URZ, URZ, URZ ;  /* 0x0000003f3f3ff290 */ /* 0x000fe8000fffe03f */
[----:B------:R-:W-:Y:S04]  /*b4de0*/  STL.64 [R1+0x17b0], R208 ;  /* 0x0017b0d001007387 */ /* 0x000fe80000100a00 */
[----:B------:R1:W-:Y:S01]  /*b4df0*/  STL.64 [R1+0x17b8], R210 ;  /* 0x0017b8d201007387 */ /* 0x0003e20000100a00 */
[C---:B---3--:R-:W-:Y:S08]  /*b4e00*/  HMMA.1688.F32.TF32 R216, R200.reuse, R24, R188 ;  /* 0x00000018c8d8723c */ /* 0x048ff000000810bc */
[C---:B------:R-:W-:Y:S08]  /*b4e10*/  HMMA.1688.F32.TF32 R188, R200.reuse, R56, R232 ;  /* 0x00000038c8bc723c */ /* 0x040ff000000810e8 */
[C---:B------:R-:W-:Y:S08]  /*b4e20*/  HMMA.1688.F32.TF32 R232, R200.reuse, R64, R140 ;  /* 0x00000040c8e8723c */ /* 0x040ff0000008108c */
[C---:B------:R-:W-:Y:S08]  /*b4e30*/  HMMA.1688.F32.TF32 R240, R200.reuse, R8, R240 ;  /* 0x00000008c8f0723c */ /* 0x040ff000000810f0 */
[----:B------:R-:W-:Y:S11]  /*b4e40*/  HMMA.1688.F32.TF32 R172, R200, R36, R172 ;  /* 0x00000024c8ac723c */ /* 0x000ff600000810ac */
[----:B------:R-:W-:Y:S05]  /*b4e50*/  @!UPT UIADD3 URZ, URZ, URZ, URZ ;  /* 0x0000003f3f3ff290 */ /* 0x000fea000fffe03f */
[C---:B------:R-:W-:Y:S08]  /*b4e60*/  HMMA.1688.F32.TF32 R240, R168.reuse, R10, R240 ;  /* 0x0000000aa8f0723c */ /* 0x040ff000000810f0 */
[----:B------:R-:W-:Y:S08]  /*b4e70*/  HMMA.1688.F32.TF32 R216, R168, R26, R216 ;  /* 0x0000001aa8d8723c */ /* 0x000ff000000810d8 */
[C---:B----4-:R-:W-:Y:S08]  /*b4e80*/  HMMA.1688.F32.TF32 R212, R200.reuse, R20, R192 ;  /* 0x00000014c8d4723c */ /* 0x050ff000000810c0 */
[C---:B------:R-:W-:Y:S08]  /*b4e90*/  HMMA.1688.F32.TF32 R192, R200.reuse, R60, R152 ;  /* 0x0000003cc8c0723c */ /* 0x040ff00000081098 */
[C---:B-1----:R-:W-:Y:S08]  /*b4ea0*/  HMMA.1688.F32.TF32 R208, R200.reuse, R16, R220 ;  /* 0x00000010c8d0723c */ /* 0x042ff000000810dc */
[C---:B------:R-:W-:Y:S08]  /*b4eb0*/  HMMA.1688.F32.TF32 R220, R200.reuse, R28, R184 ;  /* 0x0000001cc8dc723c */ /* 0x040ff000000810b8 */
[C---:B------:R-:W-:Y:S08]  /*b4ec0*/  HMMA.1688.F32.TF32 R228, R200.reuse, R12, R224 ;  /* 0x0000000cc8e4723c */ /* 0x040ff000000810e0 */
[C---:B------:R-:W-:Y:S01]  /*b4ed0*/  HMMA.1688.F32.TF32 R224, R200.reuse, R32, R176 ;  /* 0x00000020c8e0723c */ /* 0x040fe200000810b0 */
[----:B------:R-:W-:Y:S04]  /*b4ee0*/  LDS R176, [R252+0x9c100] ;  /* 0x09c10000fcb07984 */ /* 0x000fe80000000800 */
[----:B------:R-:W-:Y:S04]  /*b4ef0*/  LDS R178, [R252+0x9d100] ;  /* 0x09d10000fcb27984 */ /* 0x000fe80000000800 */
[----:B------:R-:W-:Y:S04]  /*b4f00*/  LDS R177, [R3+0x9c100] ;  /* 0x09c1000003b17984 */ /* 0x000fe80000000800 */
[----:B------:R-:W1:Y:S01]  /*b4f10*/  LDS R179, [R3+0x9d100] ;  /* 0x09d1000003b37984 */ /* 0x000e620000000800 */
        /* <DEDUP_REMOVED lines=23> */
[----:B------:R-:W-:Y:S03]  /*b5090*/  LDS R170, [R252+0x99180] ;  /* 0x09918000fcaa7984 */ /* 0x000fe60000000800 */
[C---:B-1----:R-:W-:Y:S01]  /*b50a0*/  HMMA.1688.F32.TF32 R236, R176.reuse, R68, R236 ;  /* 0x00000044b0ec723c */ /* 0x042fe200000810ec */
[----:B------:R-:W-:Y:S04]  /*b50b0*/  LDS R169, [R3+0x98180] ;  /* 0x0981800003a97984 */ /* 0x000fe80000000800 */
[----:B------:R-:W1:Y:S03]  /*b50c0*/  LDS R171, [R3+0x99180] ;  /* 0x0991800003ab7984 */ /* 0x000e660000000800 */
        /* <DEDUP_REMOVED lines=15> */
[C---:B--2---:R-:W-:Y:S08]  /*b51c0*/  HMMA.1688.F32.TF32 R176, R228.reuse, R70, R236 ;  /* 0x00000046e4b0723c */ /* 0x044ff000000810ec */
[C---:B------:R-:W-:Y:S08]  /*b51d0*/  HMMA.1688.F32.TF32 R152, R228.reuse, R74, R240 ;  /* 0x0000004ae498723c */ /* 0x040ff000000810f0 */
[C---:B------:R-:W-:Y:S07]  /*b51e0*/  HMMA.1688.F32.TF32 R140, R228.reuse, R78, R200 ;  /* 0x0000004ee48c723c */ /* 0x040fee00000810c8 */
[----:B------:R-:W-:Y:S04]  /*b51f0*/  STL.64 [R1+0x1480], R176 ;  /* 0x001480b001007387 */ /* 0x000fe80000100a00 */
[----:B------:R2:W-:Y:S04]  /*b5200*/  STL.64 [R1+0x1488], R178 ;  /* 0x001488b201007387 */ /* 0x0005e80000100a00 */
[----:B------:R-:W-:Y:S04]  /*b5210*/  STL.64 [R1+0x1470], R152 ;  /* 0x0014709801007387 */ /* 0x000fe80000100a00 */
[----:B------:R3:W-:Y:S01]  /*b5220*/  STL.64 [R1+0x1478], R154 ;  /* 0x0014789a01007387 */ /* 0x0007e20000100a00 */
[C---:B--2---:R-:W-:Y:S08]  /*b5230*/  HMMA.1688.F32.TF32 R176, R228.reuse, R82, R208 ;  /* 0x00000052e4b0723c */ /* 0x044ff000000810d0 */
[C---:B---3--:R-:W-:Y:S01]  /*b5240*/  HMMA.1688.F32.TF32 R152, R228.reuse, R86, R212 ;  /* 0x00000056e498723c */ /* 0x048fe200000810d4 */
[----:B------:R-:W-:Y:S04]  /*b5250*/  STL.64 [R1+0x1460], R140 ;  /* 0x0014608c01007387 */ /* 0x000fe80000100a00 */
[----:B------:R2:W-:Y:S10]  /*b5260*/  STL.64 [R1+0x1468], R142 ;  /* 0x0014688e01007387 */ /* 0x0005f40000100a00 */
[----:B------:R-:W-:Y:S01]  /*b5270*/  STL.64 [R1+0x14d0], R176 ;  /* 0x0014d0b001007387 */ /* 0x000fe20000100a00 */
[C---:B--2---:R-:W-:Y:S03]  /*b5280*/  HMMA.1688.F32.TF32 R140, R228.reuse, R90, R216 ;  /* 0x0000005ae48c723c */ /* 0x044fe600000810d8 */
[----:B------:R2:W-:Y:S04]  /*b5290*/  STL.64 [R1+0x14d8], R178 ;  /* 0x0014d8b201007387 */ /* 0x0005e80000100a00 */
[----:B------:R-:W-:Y:S04]  /*b52a0*/  STL.64 [R1+0x14c0], R152 ;  /* 0x0014c09801007387 */ /* 0x000fe80000100a00 */
[----:B------:R3:W-:Y:S01]  /*b52b0*/  STL.64 [R1+0x14c8], R154 ;  /* 0x0014c89a01007387 */ /* 0x0007e20000100a00 */
[C---:B--2---:R-:W-:Y:S08]  /*b52c0*/  HMMA.1688.F32.TF32 R176, R228.reuse, R94, R220 ;  /* 0x0000005ee4b0723c */ /* 0x044ff000000810dc */
[C---:B---3--:R-:W-:Y:S03]  /*b52d0*/  HMMA.1688.F32.TF32 R152, R228.reuse, R98, R224 ;  /* 0x00000062e498723c */ /* 0x048fe600000810e0 */
[----:B------:R2:W-:Y:S04]  /*b52e0*/  STL.64 [R1+0x14b0], R140 ;  /* 0x0014b08c01007387 */ /* 0x0005e80000100a00 */
[----:B------:R3:W-:Y:S04]  /*b52f0*/  STL.64 [R1+0x14b8], R142 ;  /* 0x0014b88e01007387 */ /* 0x0007e80000100a00 */
[----:B--2---:R-:W2:Y:S04]  /*b5300*/  LDL.LU R140, [R1+0x330] ;  /* 0x00033000018c7983 */ /* 0x004ea80000300800 */
[----:B------:R-:W-:Y:S04]  /*b5310*/  STL.64 [R1+0x14a0], R176 ;  /* 0x0014a0b001007387 */ /* 0x000fe80000100a00 */
[----:B------:R-:W-:Y:S04]  /*b5320*/  STL.64 [R1+0x14a8], R178 ;  /* 0x0014a8b201007387 */ /* 0x000fe80000100a00 */
[----:B------:R4:W-:Y:S04]  /*b5330*/  STL.64 [R1+0x1490], R152 ;  /* 0x0014909801007387 */ /* 0x0009e80000100a00 */
[----:B------:R1:W-:Y:S04]  /*b5340*/  STL.64 [R1+0x1498], R154 ;  /* 0x0014989a01007387 */ /* 0x0003e80000100a00 */
        /* <DEDUP_REMOVED lines=52> */
[----:B------:R1:W-:Y:S01]  /*b5690*/  STL.64 [R1+0x1508], R174 ;  /* 0x001508ae01007387 */ /* 0x0003e20000100a00 */
[C---:B------:R-:W-:Y:S03]  /*b56a0*/  HMMA.1688.F32.TF32 R184, R228.reuse, R118, R184 ;  /* 0x00000076e4b8723c */ /* 0x040fe600000810b8 */
        /* <DEDUP_REMOVED lines=36> */
[C---:B---3--:R-:W-:Y:S08]  /*b58f0*/  HMMA.1688.F32.TF32 R192, R168.reuse, R56, R248 ;  /* 0x00000038a8c0723c */ /* 0x048ff000000810f8 */
[C---:B--2---:R-:W-:Y:S07]  /*b5900*/  HMMA.1688.F32.TF32 R232, R168.reuse, R64, R140 ;  /* 0x00000040a8e8723c */ /* 0x044fee000008108c */
[----:B------:R-:W-:Y:S01]  /*b5910*/  STL.64 [R1+0x1750], R184 ;  /* 0x001750b801007387 */ /* 0x000fe20000100a00 */
[C---:B----4-:R-:W-:Y:S03]  /*b5920*/  HMMA.1688.F32.TF32 R200, R168.reuse, R40, R200 ;  /* 0x00000028a8c8723c */ /* 0x050fe600000810c8 */
[----:B------:R2:W-:Y:S04]  /*b5930*/  STL.64 [R1+0x1758], R186 ;  /* 0x001758ba01007387 */ /* 0x0005e80000100a00 */
[----:B------:R-:W3:Y:S01]  /*b5940*/  LDL.LU R140, [R1+0xc70] ;  /* 0x000c7000018c7983 */ /* 0x000ee20000300800 */
[C---:B-1----:R-:W-:Y:S03]  /*b5950*/  HMMA.1688.F32.TF32 R188, R168.reuse, R52, R244 ;  /* 0x00000034a8bc723c */ /* 0x042fe600000810f4 */
[----:B------:R-:W3:Y:S04]  /*b5960*/  LDL.LU R141, [R1+0xc74] ;  /* 0x000c7400018d7983 */ /* 0x000ee80000300800 */
[----:B------:R-:W3:Y:S01]  /*b5970*/  LDL.LU R142, [R1+0xc78] ;  /* 0x000c7800018e7983 */ /* 0x000ee20000300800 */
[C---:B------:R-:W-:Y:S03]  /*b5980*/  HMMA.1688.F32.TF32 R224, R168.reuse, R32, R224 ;  /* 0x00000020a8e0723c */ /* 0x040fe600000810e0 */
[----:B------:R-:W3:Y:S05]  /*b5990*/  LDL.LU R143, [R1+0xc7c] ;  /* 0x000c7c00018f7983 */ /* 0x000eea0000300800 */
[C---:B------:R-:W-:Y:S08]  /*b59a0*/  HMMA.1688.F32.TF32 R216, R168.reuse, R24, R216 ;  /* 0x00000018a8d8723c */ /* 0x040ff000000810d8 */
[C---:B------:R-:W-:Y:S08]  /*b59b0*/  HMMA.1688.F32.TF32 R212, R168.reuse, R20, R212 ;  /* 0x00000014a8d4723c */ /* 0x040ff000000810d4 */
[C---:B------:R-:W-:Y:S08]  /*b59c0*/  HMMA.1688.F32.TF32 R208, R168.reuse, R16, R208 ;  /* 0x00000010a8d0723c */ /* 0x040ff000000810d0 */
[C---:B------:R-:W-:Y:S08]  /*b59d0*/  HMMA.1688.F32.TF32 R236, R168.reuse, R4, R236 ;  /* 0x00000004a8ec723c */ /* 0x040ff000000810ec */
[C---:B------:R-:W-:Y:S08]  /*b59e0*/  HMMA.1688.F32.TF32 R240, R168.reuse, R8, R240 ;  /* 0x00000008a8f0723c */ /* 0x040ff000000810f0 */
[----:B------:R-:W-:Y:S08]  /*b59f0*/  HMMA.1688.F32.TF32 R220, R168, R28, R220 ;  /* 0x0000001ca8dc723c */ /* 0x000ff000000810dc */
[----:B------:R-:W-:Y:S08]  /*b5a00*/  HMMA.1688.F32.TF32 R236, R176, R6, R236 ;  /* 0x00000006b0ec723c */ /* 0x000ff000000810ec */
[C---:B------:R-:W-:Y:S08]  /*b5a10*/  HMMA.1688.F32.TF32 R172, R168.reuse, R36, R172 ;  /* 0x00000024a8ac723c */ /* 0x040ff000000810ac */
[C---:B--2---:R-:W-:Y:S08]  /*b5a20*/  HMMA.1688.F32.TF32 R184, R168.reuse, R48, R196 ;  /* 0x00000030a8b8723c */ /* 0x044ff000000810c4 */
[C---:B------:R-:W-:Y:S01]  /*b5a30*/  HMMA.1688.F32.TF32 R196, R168.reuse, R60, R152 ;  /* 0x0000003ca8c4723c */ /* 0x040fe20000081098 */
[----:B------:R-:W2:Y:S04]  /*b5a40*/  LDL.LU R152, [R1+0xc80] ;  /* 0x000c800001987983 */ /* 0x000ea80000300800 */
[----:B------:R-:W2:Y:S03]  /*b5a50*/  LDL.LU R153, [R1+0xc84] ;  /* 0x000c840001997983 */ /* 0x000ea60000300800 */
[C---:B------:R-:W-:Y:S01]  /*b5a60*/  HMMA.1688.F32.TF32 R204, R168.reuse, R44, R204 ;  /* 0x0000002ca8cc723c */ /* 0x040fe200000810cc */
[----:B------:R-:W2:Y:S04]  /*b5a70*/  LDL.LU R154, [R1+0xc88] ;  /* 0x000c8800019a7983 */ /* 0x000ea80000300800 */
[----:B------:R-:W2:Y:S03]  /*b5a80*/  LDL.LU R155, [R1+0xc8c] ;  /* 0x000c8c00019b7983 */ /* 0x000ea60000300800 */
[----:B------:R-:W-:Y:S01]  /*b5a90*/  HMMA.1688.F32.TF32 R228, R168, R12, R180 ;  /* 0x0000000ca8e4723c */ /* 0x000fe200000810b4 */
[----:B------:R-:W-:Y:S04]  /*b5aa0*/  LDS R180, [R252+0x9c180] ;  /* 0x09c18000fcb47984 */ /* 0x000fe80000000800 */
[----:B------:R-:W-:Y:S04]  /*b5ab0*/  LDS R182, [R252+0x9d180] ;  /* 0x09d18000fcb67984 */ /* 0x000fe80000000800 */
[----:B------:R-:W-:Y:S04]  /*b5ac0*/  LDS R181, [R3+0x9c180] ;  /* 0x09c1800003b57984 */ /* 0x000fe80000000800 */
[----:B------:R-:W1:Y:S01]  /*b5ad0*/  LDS R183, [R3+0x9d180] ;  /* 0x09d1800003b77984 */ /* 0x000e620000000800 */
[C---:B------:R-:W-:Y:S03]  /*b5ae0*/  HMMA.1688.F32.TF32 R240, R176.reuse, R10, R240 ;  /* 0x0000000ab0f0723c */ /* 0x040fe600000810f0 */
[----:B------:R-:W4:Y:S04]  /*b5af0*/  LDL.64 R246, [R1+0x1f8] ;  /* 0x0001f80001f67983 */ /* 0x000f280000100a00 */
[----:B------:R-:W3:Y:S03]  /*b5b00*/  LDL.64 R250, [R1+0x1e8] ;  /* 0x0001e80001fa7983 */ /* 0x000ee60000100a00 */
[----:B------:R-:W-:Y:S01]  /*b5b10*/  HMMA.1688.F32.TF32 R168, R176, R14, R228 ;  /* 0x0000000eb0a8723c */ /* 0x000fe200000810e4 */
[----:B------:R-:W-:Y:S04]  /*b5b20*/  LDS R228, [R252+0x9e180] ;  /* 0x09e18000fce47984 */ /* 0x000fe80000000800 */
[----:B------:R-:W-:Y:S04]  /*b5b30*/  LDS R230, [R252+0x9f180] ;  /* 0x09f18000fce67984 */ /* 0x000fe80000000800 */
[----:B------:R-:W-:Y:S04]  /*b5b40*/  LDS R229, [R3+0x9e180] ;  /* 0x09e1800003e57984 */ /* 0x000fe80000000800 */
[----:B------:R-:W1:Y:S02]  /*b5b50*/  LDS R231, [R3+0x9f180] ;  /* 0x09f1800003e77984 */ /* 0x000e640000000800 */
[----:B-1----:R-:W-:Y:S08]  /*b5b60*/  HMMA.1688.F32.TF32 R236, R180, R68, R236 ;  /* 0x00000044b4ec723c */ /* 0x002ff000000810ec */
        /* <DEDUP_REMOVED lines=15> */
[----:B------:R-:W-:Y:S01]  /*b5c60*/  HMMA.1688.F32.TF32 R236, R228, R70, R236 ;  /* 0x00000046e4ec723c */ /* 0x000fe200000810ec */
[----:B------:R-:W-:Y:S04]  /*b5c70*/  LDS R177, [R3+0x96200] ;  /* 0x0962000003b17984 */ /* 0x000fe80000000800 */
[----:B------:R-:W3:Y:S03]  /*b5c80*/  LDS R179, [R3+0x97200] ;  /* 0x0972000003b37984 */ /* 0x000ee60000000800 */
        /* <DEDUP_REMOVED lines=15> */
[----:B------:R-:W2:Y:S04]  /*b5d80*/  LDL.64 R182, [R1+0x208] ;  /* 0x0002080001b67983 */ /* 0x000ea80000100a00 */
        /* <DEDUP_REMOVED lines=10> */
[----:B------:R1:W-:Y:S02]  /*b5e30*/  STL.64 [R1+0x13c8], R242 ;  /* 0x0013c8f201007387 */ /* 0x0003e40000100a00 */
[C---:B-1----:R-:W-:Y:S08]  /*b5e40*/  HMMA.1688.F32.TF32 R240, R228.reuse, R82, R208 ;  /* 0x00000052e4f0723c */ /* 0x042ff000000810d0 */
[C---:B------:R-:W-:Y:S01]  /*b5e50*/  HMMA.1688.F32.TF32 R208, R228.reuse, R86, R212 ;  /* 0x00000056e4d0723c */ /* 0x040fe200000810d4 */
[----:B------:R-:W-:Y:S04]  /*b5e60*/  STL.64 [R1+0x13b0], R168 ;  /* 0x0013b0a801007387 */ /* 0x000fe80000100a00 */
[----:B------:R1:W-:Y:S03]  /*b5e70*/  STL.64 [R1+0x13b8], R170 ;  /* 0x0013b8aa01007387 */ /* 0x0003e60000100a00 */
[C---:B------:R-:W-:Y:S07]  /*b5e80*/  HMMA.1688.F32.TF32 R212, R228.reuse, R94, R220 ;  /* 0x0000005ee4d4723c */ /* 0x040fee00000810dc */
[----:B------:R-:W-:Y:S01]  /*b5e90*/  STL.64 [R1+0x13a0], R240 ;  /* 0x0013a0f001007387 */ /* 0x000fe20000100a00 */
[C---:B-1----:R-:W-:Y:S03]  /*b5ea0*/  HMMA.1688.F32.TF32 R168, R228.reuse, R90, R216 ;  /* 0x0000005ae4a8723c */ /* 0x042fe600000810d8 */
[----:B------:R-:W-:Y:S04]  /*b5eb0*/  STL.64 [R1+0x13a8], R242 ;  /* 0x0013a8f201007387 */ /* 0x000fe80000100a00 */
[----:B------:R-:W-:Y:S04]  /*b5ec0*/  STL.64 [R1+0x1390], R208 ;  /* 0x001390d001007387 */ /* 0x000fe80000100a00 */
[----:B------:R1:W-:Y:S02]  /*b5ed0*/  STL.64 [R1+0x1398], R210 ;  /* 0x001398d201007387 */ /* 0x0003e40000100a00 */
[C---:B-1----:R-:W-:Y:S10]  /*b5ee0*/  HMMA.1688.F32.TF32 R208, R228.reuse, R98, R224 ;  /* 0x00000062e4d0723c */ /* 0x042ff400000810e0 */
[----:B------:R-:W-:Y:S04]  /*b5ef0*/  STL.64 [R1+0x1380], R168 ;  /* 0x001380a801007387 */ /* 0x000fe80000100a00 */
[----:B------:R-:W-:Y:S04]  /*b5f00*/  STL.64 [R1+0x1388], R170 ;  /* 0x001388aa01007387 */ /* 0x000fe80000100a00 */
[----:B------:R-:W-:Y:S04]  /*b5f10*/  STL.64 [R1+0x1370], R212 ;  /* 0x001370d401007387 */ /* 0x000fe80000100a00 */
[----:B------:R-:W-:Y:S01]  /*b5f20*/  STL.64 [R1+0x1378], R214 ;  /* 0x001378d601007387 */ /* 0x000fe20000100a00 */
[----:B------:R-:W-:Y:S03]  /*b5f30*/  HMMA.1688.F32.TF32 R184, R228, R114, R184 ;  /* 0x00000072e4b8723c */ /* 0x000fe600000810b8 */
[----:B------:R-:W-:Y:S04]  /*b5f40*/  LDS R168, [R252+0x98200] ;  /* 0x09820000fca87984 */ /* 0x000fe80000000800 */
[----:B------:R-:W-:Y:S04]  /*b5f50*/  LDS R170, [R252+0x99200] ;  /* 0x09920000fcaa7984 */ /* 0x000fe80000000800 */
[----:B------:R-:W-:Y:S04]  /*b5f60*/  STL.64 [R1+0x1360], R208 ;  /* 0x001360d001007387 */ /* 0x000fe80000100a00 */
[----:B------:R1:W-:Y:S01]  /*b5f70*/  STL.64 [R1+0x1368], R210 ;  /* 0x001368d201007387 */ /* 0x0003e20000100a00 */
[----:B---3--:R-:W-:Y:S03]  /*b5f80*/  HMMA.1688.F32.TF32 R240, R176, R250, R140 ;  /* 0x000000fab0f0723c */ /* 0x008fe6000008108c */
[----:B------:R-:W-:Y:S04]  /*b5f90*/  LDS R169, [R3+0x98200] ;  /* 0x0982000003a97984 */ /* 0x000fe80000000800 */
[----:B------:R-:W3:Y:S01]  /*b5fa0*/  LDS R171, [R3+0x99200] ;  /* 0x0992000003ab7984 */ /* 0x000ee20000000800 */
[C---:B-1----:R-:W-:Y:S08]  /*b5fb0*/  HMMA.1688.F32.TF32 R208, R228.reuse, R102, R172 ;  /* 0x00000066e4d0723c */ /* 0x042ff000000810ac */
[C---:B------:R-:W-:Y:S08]  /*b5fc0*/  HMMA.1688.F32.TF32 R172, R228.reuse, R106, R200 ;  /* 0x0000006ae4ac723c */ /* 0x040ff000000810c8 */
[C---:B------:R-:W-:Y:S07]  /*b5fd0*/  HMMA.1688.F32.TF32 R200, R228.reuse, R110, R204 ;  /* 0x0000006ee4c8723c */ /* 0x040fee00000810cc */
        /* <DEDUP_REMOVED lines=18> */
[----:B------:R-:W-:Y:S04]  /*b6100*/  STL.64 [R1+0x1620], R172 ;  /* 0x001620ac01007387 */ /* 0x000fe80000100a00 */
[----:B------:R-:W-:Y:S04]  /*b6110*/  STL.64 [R1+0x1628], R174 ;  /* 0x001628ae01007387 */ /* 0x000fe80000100a00 */
[----:B----4-:R1:W-:Y:S04]  /*b6120*/  STL.64 [R1+0x3c50], R246 ;  /* 0x003c50f601007387 */ /* 0x0103e80000100a00 */
        /* <DEDUP_REMOVED lines=19> */
[C---:B--2---:R-:W-:Y:S03]  /*b6260*/  HMMA.1688.F32.TF32 R232, R176.reuse, R182, R236 ;  /* 0x000000b6b0e8723c */ /* 0x044fe600000810ec */
[----:B------:R-:W3:Y:S04]  /*b6270*/  LDL.LU R211, [R1+0xc5c] ;  /* 0x000c5c0001d37983 */ /* 0x000ee80000300800 */
[----:B------:R-:W2:Y:S01]  /*b6280*/  LDL.LU R224, [R1+0xc60] ;  /* 0x000c600001e07983 */ /* 0x000ea20000300800 */
[----:B------:R-:W-:Y:S03]  /*b6290*/  HMMA.1688.F32.TF32 R236, R176, R246, R152 ;  /* 0x000000f6b0ec723c */ /* 0x000fe60000081098 */
[----:B------:R-:W2:Y:S04]  /*b62a0*/  LDL.LU R225, [R1+0xc64] ;  /* 0x000c640001e17983 */ /* 0x000ea80000300800 */
[----:B------:R-:W2:Y:S04]  /*b62b0*/  LDL.LU R226, [R1+0xc68] ;  /* 0x000c680001e27983 */ /* 0x000ea80000300800 */
[----:B------:R-:W2:Y:S04]  /*b62c0*/  LDL.LU R227, [R1+0xc6c] ;  /* 0x000c6c0001e37983 */ /* 0x000ea80000300800 */
[----:B------:R-:W2:Y:S04]  /*b62d0*/  LDL.64 R154, [R1+0x1d8] ;  /* 0x0001d800019a7983 */ /* 0x000ea80000100a00 */
[----:B------:R-:W3:Y:S04]  /*b62e0*/  LDL.64 R142, [R1+0x1c8] ;  /* 0x0001c800018e7983 */ /* 0x000ee80000100a00 */
[----:B------:R-:W4:Y:S04]  /*b62f0*/  LDL.LU R212, [R1+0xc40] ;  /* 0x000c400001d47983 */ /* 0x000f280000300800 */
[----:B------:R-:W4:Y:S04]  /*b6300*/  LDL.LU R213, [R1+0xc44] ;  /* 0x000c440001d57983 */ /* 0x000f280000300800 */
[----:B------:R-:W4:Y:S01]  /*b6310*/  LDL.LU R214, [R1+0xc48] ;  /* 0x000c480001d67983 */ /* 0x000f220000300800 */
[----:B------:R-:W-:-:S03]  /*b6320*/  IMAD.MOV.U32 R2, RZ, RZ, R182 ;  /* 0x000000ffff027224 */ /* 0x000fc600078e00b6 */
[----:B------:R-:W4:Y:S01]  /*b6330*/  LDL.LU R215, [R1+0xc4c] ;  /* 0x000c4c0001d77983 */ /* 0x000f220000300800 */
[----:B------:R-:W-:-:S03]  /*b6340*/  IMAD.MOV.U32 R0, RZ, RZ, R183 ;  /* 0x000000ffff007224 */ /* 0x000fc600078e00b7 */
[----:B-1----:R-:W4:Y:S04]  /*b6350*/  LDL.64 R246, [R1+0x1b8] ;  /* 0x0001b80001f67983 */ /* 0x002f280000100a00 */
[----:B------:R-:W4:Y:S04]  /*b6360*/  LDL.64 R222, [R1+0x1a8] ;  /* 0x0001a80001de7983 */ /* 0x000f280000100a00 */
        /* <DEDUP_REMOVED lines=24> */
[----:B--2---:R-:W-:Y:S01]  /*b64f0*/  HMMA.1688.F32.TF32 R224, R176, R154, R224 ;  /* 0x0000009ab0e0723c */ /* 0x004fe200000810e0 */
[----:B------:R-:W-:-:S02]  /*b6500*/  IMAD.MOV.U32 R145, RZ, RZ, R154 ;  /* 0x000000ffff917224 */ /* 0x000fc400078e009a */
[----:B------:R-:W-:Y:S01]  /*b6510*/  IMAD.MOV.U32 R144, RZ, RZ, R155 ;  /* 0x000000ffff907224 */ /* 0x000fe200078e009b */
[----:B---3--:R-:W-:Y:S01]  /*b6520*/  MOV R149, R142 ;  /* 0x0000008e00957202 */ /* 0x008fe20000000f00 */
[----:B------:R-:W2:Y:S01]  /*b6530*/  LDL.LU.64 R154, [R1+0x3c70] ;  /* 0x003c7000019a7983 */ /* 0x000ea20000300a00 */
[----:B------:R-:W-:Y:S02]  /*b6540*/  IMAD.MOV.U32 R148, RZ, RZ, R143 ;  /* 0x000000ffff947224 */ /* 0x000fe400078e008f */
[C---:B------:R-:W-:Y:S01]  /*b6550*/  HMMA.1688.F32.TF32 R208, R176.reuse, R142, R208 ;  /* 0x0000008eb0d0723c */ /* 0x040fe200000810d0 */
[----:B------:R-:W3:Y:S04]  /*b6560*/  LDL.LU.64 R152, [R1+0x3c68] ;  /* 0x003c680001987983 */ /* 0x000ee80000300a00 */
[----:B------:R-:W3:Y:S04]  /*b6570*/  LDL.LU.64 R142, [R1+0x3c60] ;  /* 0x003c6000018e7983 */ /* 0x000ee80000300a00 */
[----:B------:R-:W3:Y:S01]  /*b6580*/  LDL.LU.64 R140, [R1+0x3c58] ;  /* 0x003c5800018c7983 */ /* 0x000ee20000300a00 */
[----:B----4-:R-:W-:Y:S01]  /*b6590*/  HMMA.1688.F32.TF32 R216, R176, R222, R216 ;  /* 0x000000deb0d8723c */ /* 0x010fe200000810d8 */
[----:B------:R-:W-:-:S02]  /*b65a0*/  IMAD.MOV.U32 R245, RZ, RZ, R222 ;  /* 0x000000fffff57224 */ /* 0x000fc400078e00de */
[----:B------:R-:W-:-:S05]  /*b65b0*/  IMAD.MOV.U32 R244, RZ, RZ, R223 ;  /* 0x000000fffff47224 */ /* 0x000fca00078e00df */
[----:B------:R-:W-:Y:S01]  /*b65c0*/  HMMA.1688.F32.TF32 R220, R176, R134, R180 ;  /* 0x00000086b0dc723c */ /* 0x000fe200000810b4 */
[----:B------:R-:W-:Y:S04]  /*b65d0*/  LDS R180, [R252+0x9a200] ;  /* 0x09a20000fcb47984 */ /* 0x000fe80000000800 */
[----:B------:R-:W-:Y:S04]  /*b65e0*/  LDS R182, [R252+0x9b200] ;  /* 0x09b20000fcb67984 */ /* 0x000fe80000000800 */
[----:B------:R-:W-:Y:S04]  /*b65f0*/  LDS R181, [R3+0x9a200] ;  /* 0x09a2000003b57984 */ /* 0x000fe80000000800 */
[----:B------:R-:W1:Y:S01]  /*b6600*/  LDS R183, [R3+0x9b200] ;  /* 0x09b2000003b77984 */ /* 0x000e620000000800 */
        /* <DEDUP_REMOVED lines=10> */
[C---:B-1----:R-:W-:Y:S08]  /*b66b0*/  HMMA.1688.F32.TF32 R232, R180.reuse, R6, R232 ;  /* 0x00000006b4e8723c */ /* 0x042ff000000810e8 */
        /* <DEDUP_REMOVED lines=13> */
[C---:B--2---:R-:W-:Y:S08]  /*b6790*/  HMMA.1688.F32.TF32 R204, R176.reuse, R154, R204 ;  /* 0x0000009ab0cc723c */ /* 0x044ff000000810cc */
[----:B---3--:R-:W-:Y:S08]  /*b67a0*/  HMMA.1688.F32.TF32 R184, R176, R142, R184 ;  /* 0x0000008eb0b8723c */ /* 0x008ff000000810b8 */
[C---:B------:R-:W-:Y:S01]  /*b67b0*/  HMMA.1688.F32.TF32 R176, R168.reuse, R16, R224 ;  /* 0x00000010a8b0723c */ /* 0x040fe200000810e0 */
[----:B------:R-:W-:Y:S04]  /*b67c0*/  LDS R224, [R252+0x9c200] ;  /* 0x09c20000fce07984 */ /* 0x000fe80000000800 */
[----:B------:R-:W-:Y:S04]  /*b67d0*/  LDS R226, [R252+0x9d200] ;  /* 0x09d20000fce27984 */ /* 0x000fe80000000800 */
[----:B------:R-:W-:Y:S04]  /*b67e0*/  LDS R225, [R3+0x9c200] ;  /* 0x09c2000003e17984 */ /* 0x000fe80000000800 */
[----:B------:R-:W1:Y:S01]  /*b67f0*/  LDS R227, [R3+0x9d200] ;  /* 0x09d2000003e37984 */ /* 0x000e620000000800 */
[C---:B------:R-:W-:Y:S08]  /*b6800*/  HMMA.1688.F32.TF32 R204, R168.reuse, R52, R204 ;  /* 0x00000034a8cc723c */ /* 0x040ff000000810cc */
[----:B------:R-:W-:Y:S01]  /*b6810*/  HMMA.1688.F32.TF32 R184, R168, R40, R184 ;  /* 0x00000028a8b8723c */ /* 0x000fe200000810b8 */
[----:B------:R-:W-:Y:S04]  /*b6820*/  LDS R168, [R252+0x9e200] ;  /* 0x09e20000fca87984 */ /* 0x000fe80000000800 */
[----:B------:R-:W-:Y:S04]  /*b6830*/  LDS R170, [R252+0x9f200] ;  /* 0x09f20000fcaa7984 */ /* 0x000fe80000000800 */
[----:B------:R-:W-:Y:S04]  /*b6840*/  LDS R169, [R3+0x9e200] ;  /* 0x09e2000003a97984 */ /* 0x000fe80000000800 */
[----:B------:R-:W2:Y:S01]  /*b6850*/  LDS R171, [R3+0x9f200] ;  /* 0x09f2000003ab7984 */ /* 0x000ea20000000800 */
[----:B------:R-:W-:Y:S08]  /*b6860*/  HMMA.1688.F32.TF32 R176, R180, R18, R176 ;  /* 0x00000012b4b0723c */ /* 0x000ff000000810b0 */
[C---:B-1----:R-:W-:Y:S08]  /*b6870*/  HMMA.1688.F32.TF32 R232, R224.reuse, R68, R232 ;  /* 0x00000044e0e8723c */ /* 0x042ff000000810e8 */
[C---:B------:R-:W-:Y:S01]  /*b6880*/  HMMA.1688.F32.TF32 R236, R224.reuse, R72, R236 ;  /* 0x00000048e0ec723c */ /* 0x040fe200000810ec */
[----:B------:R-:W-:Y:S04]  /*b6890*/  STL.64 [R1+0x3c28], R134 ;  /* 0x003c288601007387 */ /* 0x000fe80000100a00 */
[----:B------:R-:W-:Y:S03]  /*b68a0*/  STL.64 [R1+0x3c20], R132 ;  /* 0x003c208401007387 */ /* 0x000fe60000100a00 */
[----:B------:R-:W-:Y:S01]  /*b68b0*/  HMMA.1688.F32.TF32 R240, R224, R76, R240 ;  /* 0x0000004ce0f0723c */ /* 0x000fe200000810f0 */
[----:B------:R-:W-:Y:S04]  /*b68c0*/  STL.64 [R1+0x3c38], R138 ;  /* 0x003c388a01007387 */ /* 0x000fe80000100a00 */
[----:B------:R2:W-:Y:S03]  /*b68d0*/  STL.64 [R1+0x3c30], R136 ;  /* 0x003c308801007387 */ /* 0x0005e60000100a00 */
[----:B------:R-:W-:Y:S08]  /*b68e0*/  HMMA.1688.F32.TF32 R212, R180, R26, R212 ;  /* 0x0000001ab4d4723c */ /* 0x000ff000000810d4 */
[----:B------:R-:W-:Y:S08]  /*b68f0*/  HMMA.1688.F32.TF32 R176, R224, R80, R176 ;  /* 0x00000050e0b0723c */ /* 0x000ff000000810b0 */
[----:B--2---:R-:W-:Y:S08]  /*b6900*/  HMMA.1688.F32.TF32 R136, R168, R70, R232 ;  /* 0x00000046a888723c */ /* 0x004ff000000810e8 */
[----:B------:R-:W-:Y:S08]  /*b6910*/  HMMA.1688.F32.TF32 R216, R180, R30, R216 ;  /* 0x0000001eb4d8723c */ /* 0x000ff000000810d8 */
[----:B------:R-:W-:Y:S08]  /*b6920*/  HMMA.1688.F32.TF32 R132, R168, R74, R236 ;  /* 0x0000004aa884723c */ /* 0x000ff000000810ec */
[----:B------:R-:W-:Y:S08]  /*b6930*/  HMMA.1688.F32.TF32 R208, R224, R84, R208 ;  /* 0x00000054e0d0723c */ /* 0x000ff000000810d0 */
[----:B------:R-:W-:Y:S01]  /*b6940*/  HMMA.1688.F32.TF32 R220, R180, R34, R220 ;  /* 0x00000022b4dc723c */ /* 0x000fe200000810dc */
[----:B------:R-:W-:Y:S04]  /*b6950*/  STL.64 [R1+0x3c48], R142 ;  /* 0x003c488e01007387 */ /* 0x000fe80000100a00 */
[----:B------:R1:W-:Y:S03]  /*b6960*/  STL.64 [R1+0x3c40], R140 ;  /* 0x003c408c01007387 */ /* 0x0003e60000100a00 */
[----:B------:R-:W-:Y:S01]  /*b6970*/  HMMA.1688.F32.TF32 R212, R224, R88, R212 ;  /* 0x00000058e0d4723c */ /* 0x000fe200000810d4 */
[----:B------:R-:W-:Y:S04]  /*b6980*/  STL.64 [R1+0x12e0], R136 ;  /* 0x0012e08801007387 */ /* 0x000fe80000100a00 */
[----:B------:R2:W-:Y:S03]  /*b6990*/  STL.64 [R1+0x12e8], R138 ;  /* 0x0012e88a01007387 */ /* 0x0005e60000100a00 */
[C---:B-1----:R-:W-:Y:S01]  /*b69a0*/  HMMA.1688.F32.TF32 R140, R168.reuse, R78, R240 ;  /* 0x0000004ea88c723c */ /* 0x042fe200000810f0 */
[----:B------:R-:W-:Y:S04]  /*b69b0*/  STL.64 [R1+0x12d0], R132 ;  /* 0x0012d08401007387 */ /* 0x000fe80000100a00 */
[----:B------:R1:W-:Y:S03]  /*b69c0*/  STL.64 [R1+0x12d8], R134 ;  /* 0x0012d88601007387 */ /* 0x0003e60000100a00 */
[----:B--2---:R-:W-:Y:S08]  /*b69d0*/  HMMA.1688.F32.TF32 R136, R168, R82, R176 ;  /* 0x00000052a888723c */ /* 0x004ff000000810b0 */
[C---:B------:R-:W-:Y:S08]  /*b69e0*/  HMMA.1688.F32.TF32 R172, R180.reuse, R38, R172 ;  /* 0x00000026b4ac723c */ /* 0x040ff000000810ac */
[----:B------:R-:W-:Y:S08]  /*b69f0*/  HMMA.1688.F32.TF32 R184, R180, R42, R184 ;  /* 0x0000002ab4b8723c */ /* 0x000ff000000810b8 */
[----:B------:R-:W-:Y:S08]  /*b6a00*/  HMMA.1688.F32.TF32 R216, R224, R92, R216 ;  /* 0x0000005ce0d8723c */ /* 0x000ff000000810d8 */
[----:B-1----:R-:W-:Y:S08]  /*b6a10*/  HMMA.1688.F32.TF32 R132, R168, R86, R208 ;  /* 0x00000056a884723c */ /* 0x002ff000000810d0 */
[----:B------:R-:W-:Y:S01]  /*b6a20*/  HMMA.1688.F32.TF32 R220, R224, R96, R220 ;  /* 0x00000060e0dc723c */ /* 0x000fe200000810dc */
[----:B------:R-:W-:Y:S04]  /*b6a30*/  STL.64 [R1+0x12c0], R140 ;  /* 0x0012c08c01007387 */ /* 0x000fe80000100a00 */
[----:B------:R1:W-:Y:S04]  /*b6a40*/  STL.64 [R1+0x12c8], R142 ;  /* 0x0012c88e01007387 */ /* 0x0003e80000100a00 */
[----:B------:R-:W-:Y:S01]  /*b6a50*/  STL.64 [R1+0xce0], R136 ;  /* 0x000ce08801007387 */ /* 0x000fe20000100a00 */
[C---:B------:R-:W-:Y:S03]  /*b6a60*/  HMMA.1688.F32.TF32 R188, R180.reuse, R46, R188 ;  /* 0x0000002eb4bc723c */ /* 0x040fe600000810bc */
[----:B------:R2:W-:Y:S05]  /*b6a70*/  STL.64 [R1+0xce8], R138 ;  /* 0x000ce88a01007387 */ /* 0x0005ea0000100a00 */
[----:B------:R-:W-:Y:S01]  /*b6a80*/  HMMA.1688.F32.TF32 R200, R180, R50, R200 ;  /* 0x00000032b4c8723c */ /* 0x000fe200000810c8 */
[----:B------:R-:W-:Y:S04]  /*b6a90*/  STL.64 [R1+0xcd0], R132 ;  /* 0x000cd08401007387 */ /* 0x000fe80000100a00 */
[----:B------:R3:W-:Y:S03]  /*b6aa0*/  STL.64 [R1+0xcd8], R134 ;  /* 0x000cd88601007387 */ /* 0x0007e60000100a00 */
[----:B-1----:R-:W-:Y:S08]  /*b6ab0*/  HMMA.1688.F32.TF32 R140, R168, R90, R212 ;  /* 0x0000005aa88c723c */ /* 0x002ff000000810d4 */
[C---:B------:R-:W-:Y:S08]  /*b6ac0*/  HMMA.1688.F32.TF32 R204, R180.reuse, R54, R204 ;  /* 0x00000036b4cc723c */ /* 0x040ff000000810cc */
[C---:B------:R-:W-:Y:S08]  /*b6ad0*/  HMMA.1688.F32.TF32 R192, R180.reuse, R58, R192 ;  /* 0x0000003ab4c0723c */ /* 0x040ff000000810c0 */
[----:B------:R-:W-:Y:S01]  /*b6ae0*/  HMMA.1688.F32.TF32 R196, R180, R62, R196 ;  /* 0x0000003eb4c4723c */ /* 0x000fe200000810c4 */
[----:B------:R-:W-:Y:S01]  /*b6af0*/  IMAD.MOV.U32 R164, RZ, RZ, R246 ;  /* 0x000000ffffa47224 */ /* 0x000fe200078e00f6 */
[----:B------:R-:W-:Y:S01]  /*b6b00*/  LDS R176, [R252+0x98280] ;  /* 0x09828000fcb07984 */ /* 0x000fe20000000800 */
[----:B------:R-:W-:-:S05]  /*b6b10*/  IMAD.MOV.U32 R160, RZ, RZ, R247 ;  /* 0x000000ffffa07224 */ /* 0x000fca00078e00f7 */
[----:B------:R-:W-:Y:S01]  /*b6b20*/  HMMA.1688.F32.TF32 R228, R180, R66, R228 ;  /* 0x00000042b4e4723c */ /* 0x000fe200000810e4 */
[----:B------:R-:W-:Y:S01]  /*b6b30*/  IMAD.MOV.U32 R234, RZ, RZ, R2 ;  /* 0x000000ffffea7224 */ /* 0x000fe200078e0002 */
[----:B------:R-:W-:Y:S01]  /*b6b40*/  LDS R178, [R252+0x99280] ;  /* 0x09928000fcb27984 */ /* 0x000fe20000000800 */
[----:B------:R-:W-:-:S03]  /*b6b50*/  IMAD.MOV.U32 R235, RZ, RZ, R0 ;  /* 0x000000ffffeb7224 */ /* 0x000fc600078e0000 */
[----:B------:R-:W-:Y:S02]  /*b6b60*/  LDS R177, [R3+0x98280] ;  /* 0x0982800003b17984 */ /* 0x000fe40000000800 */
[C---:B--2---:R-:W-:Y:S02]  /*b6b70*/  HMMA.1688.F32.TF32 R136, R168.reuse, R94, R216 ;  /* 0x0000005ea888723c */ /* 0x044fe400000810d8 */
[----:B------:R-:W-:Y:S06]  /*b6b80*/  LDS R179, [R3+0x99280] ;  /* 0x0992800003b37984 */ /* 0x000fec0000000800 */
[----:B---3--:R-:W-:Y:S08]  /*b6b90*/  HMMA.1688.F32.TF32 R132, R168, R98, R220 ;  /* 0x00000062a884723c */ /* 0x008ff000000810dc */
[C---:B------:R-:W-:Y:S01]  /*b6ba0*/  HMMA.1688.F32.TF32 R172, R224.reuse, R100, R172 ;  /* 0x00000064e0ac723c */ /* 0x040fe200000810ac */
[----:B------:R-:W-:Y:S04]  /*b6bb0*/  STL.64 [R1+0x9a0], R140 ;  /* 0x0009a08c01007387 */ /* 0x000fe80000100a00 */
[----:B------:R-:W-:Y:S03]  /*b6bc0*/  STL.64 [R1+0x9a8], R142 ;  /* 0x0009a88e01007387 */ /* 0x000fe60000100a00 */
[C---:B------:R-:W-:Y:S01]  /*b6bd0*/  HMMA.1688.F32.TF32 R184, R224.reuse, R104, R184 ;  /* 0x00000068e0b8723c */ /* 0x040fe200000810b8 */
[----:B------:R-:W-:Y:S04]  /*b6be0*/  STL.64 [R1+0x990], R136 ;  /* 0x0009908801007387 */ /* 0x000fe80000100a00 */
[----:B------:R-:W-:Y:S03]  /*b6bf0*/  STL.64 [R1+0x998], R138 ;  /* 0x0009988a01007387 */ /* 0x000fe60000100a00 */
[C---:B------:R-:W-:Y:S01]  /*b6c00*/  HMMA.1688.F32.TF32 R188, R224.reuse, R108, R188 ;  /* 0x0000006ce0bc723c */ /* 0x040fe200000810bc */
[----:B------:R-:W-:Y:S04]  /*b6c10*/  STL.64 [R1+0x980], R132 ;  /* 0x0009808401007387 */ /* 0x000fe80000100a00 */
[----:B------:R1:W-:Y:S03]  /*b6c20*/  STL.64 [R1+0x988], R134 ;  /* 0x0009888601007387 */ /* 0x0003e60000100a00 */
[----:B------:R-:W-:Y:S01]  /*b6c30*/  HMMA.1688.F32.TF32 R200, R224, R112, R200 ;  /* 0x00000070e0c8723c */ /* 0x000fe200000810c8 */
[----:B------:R-:W-:Y:S04]  /*b6c40*/  LDS R180, [R252+0x96280] ;  /* 0x09628000fcb47984 */ /* 0x000fe80000000800 */
[----:B------:R-:W-:Y:S03]  /*b6c50*/  LDS R182, [R252+0x97280] ;  /* 0x09728000fcb67984 */ /* 0x000fe60000000800 */
[C---:B-1----:R-:W-:Y:S01]  /*b6c60*/  HMMA.1688.F32.TF32 R132, R168.reuse, R102, R172 ;  /* 0x00000066a884723c */ /* 0x042fe200000810ac */
[----:B------:R-:W-:Y:S04]  /*b6c70*/  LDS R181, [R3+0x96280] ;  /* 0x0962800003b57984 */ /* 0x000fe80000000800 */
[----:B------:R-:W1:Y:S03]  /*b6c80*/  LDS R183, [R3+0x97280] ;  /* 0x0972800003b77984 */ /* 0x000e660000000800 */
[----:B------:R-:W-:Y:S08]  /*b6c90*/  HMMA.1688.F32.TF32 R140, R168, R106, R184 ;  /* 0x0000006aa88c723c */ /* 0x000ff000000810b8 */
[----:B------:R-:W-:Y:S07]  /*b6ca0*/  HMMA.1688.F32.TF32 R204, R224, R116, R204 ;  /* 0x00000074e0cc723c */ /* 0x000fee00000810cc */
[----:B------:R-:W-:Y:S01]  /*b6cb0*/  STL.64 [R1+0x1350], R132 ;  /* 0x0013508401007387 */ /* 0x000fe20000100a00 */
[----:B------:R-:W-:Y:S03]  /*b6cc0*/  HMMA.1688.F32.TF32 R136, R168, R110, R188 ;  /* 0x0000006ea888723c */ /* 0x000fe600000810bc */
[----:B------:R2:W-:Y:S05]  /*b6cd0*/  STL.64 [R1+0x1358], R134 ;  /* 0x0013588601007387 */ /* 0x0005ea0000100a00 */
[----:B------:R-:W-:Y:S08]  /*b6ce0*/  HMMA.1688.F32.TF32 R192, R224, R120, R192 ;  /* 0x00000078e0c0723c */ /* 0x000ff000000810c0 */
[----:B--2---:R-:W-:Y:S08]  /*b6cf0*/  HMMA.1688.F32.TF32 R132, R168, R114, R200 ;  /* 0x00000072a884723c */ /* 0x004ff000000810c8 */
[----:B------:R-:W-:Y:S01]  /*b6d00*/  HMMA.1688.F32.TF32 R196, R224, R124, R196 ;  /* 0x0000007ce0c4723c */ /* 0x000fe200000810c4 */
        /* <DEDUP_REMOVED lines=78> */
[----:B------:R1:W-:Y:S01]  /*b71f0*/  STL.64 [R1+0x14e0], R228 ;  /* 0x0014e0e401007387 */ /* 0x0003e20000100a00 */
[----:B------:R-:W-:-:S03]  /*b7200*/  IMAD.MOV.U32 R210, RZ, RZ, R149 ;  /* 0x000000ffffd27224 */ /* 0x000fc600078e0095 */
[----:B------:R1:W-:Y:S01]  /*b7210*/  STL.64 [R1+0x14e8], R230 ;  /* 0x0014e8e601007387 */ /* 0x0003e20000100a00 */
[----:B------:R-:W-:-:S03]  /*b7220*/  IMAD.MOV.U32 R211, RZ, RZ, R148 ;  /* 0x000000ffffd37224 */ /* 0x000fc600078e0094 */
[----:B------:R-:W2:Y:S01]  /*b7230*/  LDL.LU R169, [R1+0x9f4] ;  /* 0x0009f40001a97983 */ /* 0x000ea20000300800 */
[----:B------:R-:W-:-:S03]  /*b7240*/  IMAD.MOV.U32 R214, RZ, RZ, R164 ;  /* 0x000000ffffd67224 */ /* 0x000fc600078e00a4 */
[----:B------:R-:W2:Y:S01]  /*b7250*/  LDL.LU R170, [R1+0x9f8] ;  /* 0x0009f80001aa7983 */ /* 0x000ea20000300800 */
[----:B------:R-:W-:-:S03]  /*b7260*/  IMAD.MOV.U32 R215, RZ, RZ, R160 ;  /* 0x000000ffffd77224 */ /* 0x000fc600078e00a0 */
[----:B------:R-:W2:Y:S04]  /*b7270*/  LDL.LU R171, [R1+0x9fc] ;  /* 0x0009fc0001ab7983 */ /* 0x000ea80000300800 */
[----:B-1----:R-:W2:Y:S04]  /*b7280*/  LDL.LU R228, [R1+0x920] ;  /* 0x0009200001e47983 */ /* 0x002ea80000300800 */
[----:B------:R-:W2:Y:S04]  /*b7290*/  LDL.LU R229, [R1+0x924] ;  /* 0x0009240001e57983 */ /* 0x000ea80000300800 */
[----:B------:R-:W2:Y:S04]  /*b72a0*/  LDL.LU R230, [R1+0x928] ;  /* 0x0009280001e67983 */ /* 0x000ea80000300800 */
[----:B------:R-:W2:Y:S01]  /*b72b0*/  LDL.LU R231, [R1+0x92c] ;  /* 0x00092c0001e77983 */ /* 0x000ea20000300800 */
[C---:B---3--:R-:W-:Y:S08]  /*b72c0*/  HMMA.1688.F32.TF32 R208, R180.reuse, R210, R136 ;  /* 0x000000d2b4d0723c */ /* 0x048ff00000081088 */
[C---:B----4-:R-:W-:Y:S08]  /*b72d0*/  HMMA.1688.F32.TF32 R224, R180.reuse, R226, R140 ;  /* 0x000000e2b4e0723c */ /* 0x050ff0000008108c */
[C---:B--2---:R-:W-:Y:S01]  /*b72e0*/  HMMA.1688.F32.TF32 R232, R180.reuse, R234, R244 ;  /* 0x000000eab4e8723c */ /* 0x044fe200000810f4 */
[----:B------:R-:W2:Y:S04]  /*b72f0*/  LDL.LU.64 R246, [R1+0x3c50] ;  /* 0x003c500001f67983 */ /* 0x000ea80000300a00 */
[----:B------:R-:W3:Y:S04]  /*b7300*/  LDL.LU.64 R142, [R1+0x3c48] ;  /* 0x003c4800018e7983 */ /* 0x000ee80000300a00 */
[----:B------:R-:W4:Y:S04]  /*b7310*/  LDL.LU.64 R140, [R1+0x3c40] ;  /* 0x003c4000018c7983 */ /* 0x000f280000300a00 */
[----:B------:R-:W4:Y:S04]  /*b7320*/  LDL.LU.64 R138, [R1+0x3c38] ;  /* 0x003c3800018a7983 */ /* 0x000f280000300a00 */
[----:B------:R-:W4:Y:S01]  /*b7330*/  LDL.LU.64 R136, [R1+0x3c30] ;  /* 0x003c300001887983 */ /* 0x000f220000300a00 */
[C---:B------:R-:W-:Y:S03]  /*b7340*/  HMMA.1688.F32.TF32 R212, R180.reuse, R214, R132 ;  /* 0x000000d6b4d4723c */ /* 0x040fe60000081084 */
[----:B------:R-:W4:Y:S04]  /*b7350*/  LDL.LU.64 R134, [R1+0x3c28] ;  /* 0x003c280001867983 */ /* 0x000f280000300a00 */
[----:B------:R-:W4:Y:S01]  /*b7360*/  LDL.LU.64 R132, [R1+0x3c20] ;  /* 0x003c200001847983 */ /* 0x000f220000300a00 */
[----:B------:R-:W-:Y:S03]  /*b7370*/  HMMA.1688.F32.TF32 R216, R180, R218, R172 ;  /* 0x000000dab4d8723c */ /* 0x000fe600000810ac */
[----:B------:R-:W-:Y:S04]  /*b7380*/  LDS R172, [R252+0x9a280] ;  /* 0x09a28000fcac7984 */ /* 0x000fe80000000800 */
[----:B------:R-:W-:Y:S04]  /*b7390*/  LDS R174, [R252+0x9b280] ;  /* 0x09b28000fcae7984 */ /* 0x000fe80000000800 */
[----:B------:R-:W-:Y:S04]  /*b73a0*/  LDS R173, [R3+0x9a280] ;  /* 0x09a2800003ad7984 */ /* 0x000fe80000000800 */
[----:B------:R-:W1:Y:S01]  /*b73b0*/  LDS R175, [R3+0x9b280] ;  /* 0x09b2800003af7984 */ /* 0x000e620000000800 */
[----:B------:R-:W-:Y:S08]  /*b73c0*/  HMMA.1688.F32.TF32 R232, R176, R4, R232 ;  /* 0x00000004b0e8723c */ /* 0x000ff000000810e8 */
[C---:B------:R-:W-:Y:S08]  /*b73d0*/  HMMA.1688.F32.TF32 R240, R180.reuse, R250, R240 ;  /* 0x000000fab4f0723c */ /* 0x040ff000000810f0 */
[C---:B------:R-:W-:Y:S08]  /*b73e0*/  HMMA.1688.F32.TF32 R188, R180.reuse, R146, R188 ;  /* 0x00000092b4bc723c */ /* 0x040ff000000810bc */
[C---:B------:R-:W-:Y:S08]  /*b73f0*/  HMMA.1688.F32.TF32 R200, R180.reuse, R150, R200 ;  /* 0x00000096b4c8723c */ /* 0x040ff000000810c8 */
[C---:B------:R-:W-:Y:S08]  /*b7400*/  HMMA.1688.F32.TF32 R204, R180.reuse, R154, R204 ;  /* 0x0000009ab4cc723c */ /* 0x040ff000000810cc */
[C---:B------:R-:W-:Y:S08]  /*b7410*/  HMMA.1688.F32.TF32 R192, R180.reuse, R158, R192 ;  /* 0x0000009eb4c0723c */ /* 0x040ff000000810c0 */
[----:B------:R-:W-:Y:S08]  /*b7420*/  HMMA.1688.F32.TF32 R196, R180, R162, R196 ;  /* 0x000000a2b4c4723c */ /* 0x000ff000000810c4 */
[----:B-1----:R-:W-:Y:S08]  /*b7430*/  HMMA.1688.F32.TF32 R232, R172, R6, R232 ;  /* 0x00000006ace8723c */ /* 0x002ff000000810e8 */
        /* <DEDUP_REMOVED lines=14> */
[C---:B---3--:R-:W-:Y:S08]  /*b7520*/  HMMA.1688.F32.TF32 R184, R180.reuse, R142, R184 ;  /* 0x0000008eb4b8723c */ /* 0x048ff000000810b8 */
[C---:B----4-:R-:W-:Y:S08]  /*b7530*/  HMMA.1688.F32.TF32 R168, R180.reuse, R138, R168 ;  /* 0x0000008ab4a8723c */ /* 0x050ff000000810a8 */
[----:B------:R-:W-:Y:S08]  /*b7540*/  HMMA.1688.F32.TF32 R220, R180, R134, R220 ;  /* 0x00000086b4dc723c */ /* 0x000ff000000810dc */
        /* <DEDUP_REMOVED lines=8> */
[----:B------:R-:W-:Y:S01]  /*b75d0*/  HMMA.1688.F32.TF32 R184, R176, R40, R184 ;  /* 0x00000028b0b8723c */ /* 0x000fe200000810b8 */
[----:B------:R-:W-:Y:S04]  /*b75e0*/  LDS R176, [R252+0x9e280] ;  /* 0x09e28000fcb07984 */ /* 0x000fe80000000800 */
[----:B------:R-:W-:Y:S04]  /*b75f0*/  LDS R178, [R252+0x9f280] ;  /* 0x09f28000fcb27984 */ /* 0x000fe80000000800 */
[----:B------:R-:W-:Y:S04]  /*b7600*/  LDS R177, [R3+0x9e280] ;  /* 0x09e2800003b17984 */ /* 0x000fe80000000800 */
[----:B------:R-:W2:Y:S01]  /*b7610*/  LDS R179, [R3+0x9f280] ;  /* 0x09f2800003b37984 */ /* 0x000ea20000000800 */
        /* <DEDUP_REMOVED lines=14> */
[----:B------:R-:W-:Y:S07]  /*b7700*/  STL.64 [R1+0x3c08], R134 ;  /* 0x003c088601007387 */ /* 0x000fee0000100a00 */
[----:B--2---:R-:W-:Y:S01]  /*b7710*/  HMMA.1688.F32.TF32 R232, R176, R70, R232 ;  /* 0x00000046b0e8723c */ /* 0x004fe200000810e8 */
[----:B------:R1:W-:Y:S04]  /*b7720*/  STL.64 [R1+0x3c00], R132 ;  /* 0x003c008401007387 */ /* 0x0003e80000100a00 */
[----:B------:R-:W-:Y:S04]  /*b7730*/  STL.64 [R1+0x3c18], R138 ;  /* 0x003c188a01007387 */ /* 0x000fe80000100a00 */
[----:B------:R2:W-:Y:S04]  /*b7740*/  STL.64 [R1+0x3c10], R136 ;  /* 0x003c108801007387 */ /* 0x0005e80000100a00 */
[----:B-1----:R-:W3:Y:S04]  /*b7750*/  LDL.LU R132, [R1+0xab0] ;  /* 0x000ab00001847983 */ /* 0x002ee80000300800 */
[----:B------:R-:W3:Y:S04]  /*b7760*/  LDL.LU R133, [R1+0xab4] ;  /* 0x000ab40001857983 */ /* 0x000ee80000300800 */
[----:B------:R-:W3:Y:S04]  /*b7770*/  LDL.LU R134, [R1+0xab8] ;  /* 0x000ab80001867983 */ /* 0x000ee80000300800 */
[----:B------:R-:W3:Y:S01]  /*b7780*/  LDL.LU R135, [R1+0xabc] ;  /* 0x000abc0001877983 */ /* 0x000ee20000300800 */
[C---:B------:R-:W-:Y:S03]  /*b7790*/  HMMA.1688.F32.TF32 R236, R224.reuse, R72, R236 ;  /* 0x00000048e0ec723c */ /* 0x040fe600000810ec */
[----:B--2---:R-:W2:Y:S04]  /*b77a0*/  LDL.LU R136, [R1+0xac0] ;  /* 0x000ac00001887983 */ /* 0x004ea80000300800 */
        /* <DEDUP_REMOVED lines=21> */
[----:B------:R-:W4:Y:S04]  /*b7900*/  LDL.64 R226, [R1+0x208] ;  /* 0x0002080001e27983 */ /* 0x000f280000100a00 */
[----:B------:R1:W-:Y:S04]  /*b7910*/  STL.64 [R1+0x920], R232 ;  /* 0x000920e801007387 */ /* 0x0003e80000100a00 */
[----:B------:R1:W-:Y:S04]  /*b7920*/  STL.64 [R1+0x928], R234 ;  /* 0x000928ea01007387 */ /* 0x0003e80000100a00 */
[----:B-1----:R-:W4:Y:S04]  /*b7930*/  LDL.LU R232, [R1+0xad0] ;  /* 0x000ad00001e87983 */ /* 0x002f280000300800 */
[----:B------:R-:W4:Y:S04]  /*b7940*/  LDL.LU R233, [R1+0xad4] ;  /* 0x000ad40001e97983 */ /* 0x000f280000300800 */
[----:B------:R-:W4:Y:S04]  /*b7950*/  LDL.LU R234, [R1+0xad8] ;  /* 0x000ad80001ea7983 */ /* 0x000f280000300800 */
[----:B------:R-:W4:Y:S01]  /*b7960*/  LDL.LU R235, [R1+0xadc] ;  /* 0x000adc0001eb7983 */ /* 0x000f220000300800 */
[C---:B------:R-:W-:Y:S08]  /*b7970*/  HMMA.1688.F32.TF32 R236, R176.reuse, R74, R236 ;  /* 0x0000004ab0ec723c */ /* 0x040ff000000810ec */
[C---:B------:R-:W-:Y:S08]  /*b7980*/  HMMA.1688.F32.TF32 R240, R176.reuse, R78, R240 ;  /* 0x0000004eb0f0723c */ /* 0x040ff000000810f0 */
[C---:B------:R-:W-:Y:S07]  /*b7990*/  HMMA.1688.F32.TF32 R208, R176.reuse, R86, R208 ;  /* 0x00000056b0d0723c */ /* 0x040fee00000810d0 */
[----:B------:R-:W-:Y:S04]  /*b79a0*/  STL.64 [R1+0x910], R236 ;  /* 0x000910ec01007387 */ /* 0x000fe80000100a00 */
[----:B------:R1:W-:Y:S02]  /*b79b0*/  STL.64 [R1+0x918], R238 ;  /* 0x000918ee01007387 */ /* 0x0003e40000100a00 */
[C---:B-1----:R-:W-:Y:S02]  /*b79c0*/  HMMA.1688.F32.TF32 R236, R176.reuse, R82, R180 ;  /* 0x00000052b0ec723c */ /* 0x042fe400000810b4 */
[----:B------:R-:W-:Y:S04]  /*b79d0*/  STL.64 [R1+0x8f0], R240 ;  /* 0x0008f0f001007387 */ /* 0x000fe80000100a00 */
[----:B------:R-:W-:Y:S02]  /*b79e0*/  STL.64 [R1+0x8f8], R242 ;  /* 0x0008f8f201007387 */ /* 0x000fe40000100a00 */
        /* <DEDUP_REMOVED lines=17> */
[----:B------:R-:W2:Y:S01]  /*b7b00*/  LDS R183, [R3+0x99300] ;  /* 0x0993000003b77984 */ /* 0x000ea20000000800 */
        /* <DEDUP_REMOVED lines=19> */
[----:B------:R-:W-:Y:S04]  /*b7c40*/  STL.64 [R1+0x1410], R184 ;  /* 0x001410b801007387 */ /* 0x000fe80000100a00 */
[----:B------:R-:W-:Y:S01]  /*b7c50*/  STL.64 [R1+0x1418], R186 ;  /* 0x001418ba01007387 */ /* 0x000fe20000100a00 */
[C---:B------:R-:W-:Y:S03]  /*b7c60*/  HMMA.1688.F32.TF32 R236, R172.reuse, R246, R136 ;  /* 0x000000f6acec723c */ /* 0x040fe60000081088 */
[----:B------:R-:W-:Y:S04]  /*b7c70*/  LDS R176, [R252+0x9a300] ;  /* 0x09a30000fcb07984 */ /* 0x000fe80000000800 */
[----:B------:R-:W-:Y:S04]  /*b7c80*/  LDS R177, [R3+0x9a300] ;  /* 0x09a3000003b17984 */ /* 0x000fe80000000800 */
        /* <DEDUP_REMOVED lines=22> */
[----:B------:R-:W2:Y:S01]  /*b7df0*/  LDL.LU R210, [R1+0xa98] ;  /* 0x000a980001d27983 */ /* 0x000ea20000300800 */
[----:B------:R-:W-:-:S03]  /*b7e00*/  IMAD.MOV.U32 R245, RZ, RZ, R226 ;  /* 0x000000fffff57224 */ /* 0x000fc600078e00e2 */
[----:B------:R-:W2:Y:S01]  /*b7e10*/  LDL.LU R211, [R1+0xa9c] ;  /* 0x000a9c0001d37983 */ /* 0x000ea20000300800 */
[----:B------:R-:W-:-:S03]  /*b7e20*/  IMAD.MOV.U32 R244, RZ, RZ, R227 ;  /* 0x000000fffff47224 */ /* 0x000fc600078e00e3 */
[----:B------:R-:W4:Y:S04]  /*b7e30*/  LDL.LU R224, [R1+0xaa0] ;  /* 0x000aa00001e07983 */ /* 0x000f280000300800 */
[----:B------:R-:W4:Y:S01]  /*b7e40*/  LDL.LU R225, [R1+0xaa4] ;  /* 0x000aa40001e17983 */ /* 0x000f220000300800 */
[----:B---3--:R-:W-:Y:S03]  /*b7e50*/  HMMA.1688.F32.TF32 R240, R172, R250, R132 ;  /* 0x000000faacf0723c */ /* 0x008fe60000081084 */
[----:B------:R-:W4:Y:S04]  /*b7e60*/  LDL.LU R226, [R1+0xaa8] ;  /* 0x000aa80001e27983 */ /* 0x000f280000300800 */
[----:B------:R-:W4:Y:S04]  /*b7e70*/  LDL.LU R227, [R1+0xaac] ;  /* 0x000aac0001e37983 */ /* 0x000f280000300800 */
[----:B------:R-:W4:Y:S04]  /*b7e80*/  LDL.64 R138, [R1+0x1d8] ;  /* 0x0001d800018a7983 */ /* 0x000f280000100a00 */
[----:B------:R-:W3:Y:S04]  /*b7e90*/  LDL.64 R134, [R1+0x1c8] ;  /* 0x0001c80001867983 */ /* 0x000ee80000100a00 */
[----:B------:R-:W2:Y:S04]  /*b7ea0*/  LDL.LU R212, [R1+0x900] ;  /* 0x0009000001d47983 */ /* 0x000ea80000300800 */
[----:B------:R-:W2:Y:S04]  /*b7eb0*/  LDL.LU R213, [R1+0x904] ;  /* 0x0009040001d57983 */ /* 0x000ea80000300800 */
[----:B------:R-:W2:Y:S04]  /*b7ec0*/  LDL.LU R214, [R1+0x908] ;  /* 0x0009080001d67983 */ /* 0x000ea80000300800 */
[----:B------:R-:W2:Y:S04]  /*b7ed0*/  LDL.LU R215, [R1+0x90c] ;  /* 0x00090c0001d77983 */ /* 0x000ea80000300800 */
[----:B------:R-:W2:Y:S04]  /*b7ee0*/  LDL.64 R178, [R1+0x1b8] ;  /* 0x0001b80001b27983 */ /* 0x000ea80000100a00 */
[----:B------:R-:W2:Y:S04]  /*b7ef0*/  LDL.64 R230, [R1+0x1a8] ;  /* 0x0001a80001e67983 */ /* 0x000ea80000100a00 */
        /* <DEDUP_REMOVED lines=25> */
[----:B------:R-:W2:Y:S01]  /*b8090*/  LDL.LU R251, [R1+0x36c] ;  /* 0x00036c0001fb7983 */ /* 0x000ea20000300800 */
[----:B----4-:R-:W-:Y:S01]  /*b80a0*/  HMMA.1688.F32.TF32 R224, R172, R138, R224 ;  /* 0x0000008aace0723c */ /* 0x010fe200000810e0 */
[----:B------:R-:W-:-:S02]  /*b80b0*/  IMAD.MOV.U32 R2, RZ, RZ, R138 ;  /* 0x000000ffff027224 */ /* 0x000fc400078e008a */
[----:B------:R-:W-:Y:S02]  /*b80c0*/  IMAD.MOV.U32 R0, RZ, RZ, R139 ;  /* 0x000000ffff007224 */ /* 0x000fe400078e008b */
[----:B------:R-:W4:Y:S01]  /*b80d0*/  LDL.LU.64 R138, [R1+0x3c18] ;  /* 0x003c1800018a7983 */ /* 0x000f220000300a00 */
[----:B---3--:R-:W-:Y:S02]  /*b80e0*/  IMAD.MOV.U32 R160, RZ, RZ, R134 ;  /* 0x000000ffffa07224 */ /* 0x008fe400078e0086 */
[----:B--2---:R-:W-:Y:S01]  /*b80f0*/  HMMA.1688.F32.TF32 R208, R172, R134, R208 ;  /* 0x00000086acd0723c */ /* 0x004fe200000810d0 */
[----:B------:R-:W2:Y:S01]  /*b8100*/  LDL.LU.64 R136, [R1+0x3c10] ;  /* 0x003c100001887983 */ /* 0x000ea20000300a00 */
[----:B------:R-:W-:-:S03]  /*b8110*/  IMAD.MOV.U32 R164, RZ, RZ, R135 ;  /* 0x000000ffffa47224 */ /* 0x000fc600078e0087 */
[----:B------:R-:W3:Y:S04]  /*b8120*/  LDL.LU.64 R134, [R1+0x3c08] ;  /* 0x003c080001867983 */ /* 0x000ee80000300a00 */
[----:B------:R-:W2:Y:S01]  /*b8130*/  LDL.LU.64 R132, [R1+0x3c00] ;  /* 0x003c000001847983 */ /* 0x000ea20000300a00 */
[----:B------:R-:W-:Y:S01]  /*b8140*/  HMMA.1688.F32.TF32 R212, R172, R178, R212 ;  /* 0x000000b2acd4723c */ /* 0x000fe200000810d4 */
[----:B------:R-:W-:Y:S01]  /*b8150*/  MOV R144, R178 ;  /* 0x000000b200907202 */ /* 0x000fe20000000f00 */
[----:B------:R-:W-:Y:S01]  /*b8160*/  IMAD.MOV.U32 R145, RZ, RZ, R179 ;  /* 0x000000ffff917224 */ /* 0x000fe200078e00b3 */
[----:B------:R-:W-:Y:S04]  /*b8170*/  LDS R178, [R252+0x9b300] ;  /* 0x09b30000fcb27984 */ /* 0x000fe80000000800 */
[----:B------:R-:W1:Y:S01]  /*b8180*/  LDS R179, [R3+0x9b300] ;  /* 0x09b3000003b37984 */ /* 0x000e620000000800 */
[----:B------:R-:W-:Y:S01]  /*b8190*/  HMMA.1688.F32.TF32 R232, R180, R4, R232 ;  /* 0x00000004b4e8723c */ /* 0x000fe200000810e8 */
[----:B------:R-:W-:-:S02]  /*b81a0*/  IMAD.MOV.U32 R149, RZ, RZ, R230 ;  /* 0x000000ffff957224 */ /* 0x000fc400078e00e6 */
[----:B------:R-:W-:-:S05]  /*b81b0*/  IMAD.MOV.U32 R148, RZ, RZ, R231 ;  /* 0x000000ffff947224 */ /* 0x000fca00078e00e7 */
        /* <DEDUP_REMOVED lines=24> */
[C---:B----4-:R-:W-:Y:S08]  /*b8340*/  HMMA.1688.F32.TF32 R168, R172.reuse, R138, R168 ;  /* 0x0000008aaca8723c */ /* 0x050ff000000810a8 */
        /* <DEDUP_REMOVED lines=11> */
[----:B------:R-:W3:Y:S01]  /*b8400*/  LDS R183, [R3+0x9f300] ;  /* 0x09f3000003b77984 */ /* 0x000ee20000000800 */
[----:B------:R-:W-:Y:S08]  /*b8410*/  HMMA.1688.F32.TF32 R172, R176, R18, R172 ;  /* 0x00000012b0ac723c */ /* 0x000ff000000810ac */
[C---:B-1----:R-:W-:Y:S08]  /*b8420*/  HMMA.1688.F32.TF32 R232, R224.reuse, R68, R232 ;  /* 0x00000044e0e8723c */ /* 0x042ff000000810e8 */
[C---:B------:R-:W-:Y:S01]  /*b8430*/  HMMA.1688.F32.TF32 R236, R224.reuse, R72, R236 ;  /* 0x00000048e0ec723c */ /* 0x040fe200000810ec */
[----:B------:R-:W-:Y:S04]  /*b8440*/  STL.64 [R1+0x3bb0], R134 ;  /* 0x003bb08601007387 */ /* 0x000fe80000100a00 */
[----:B--2---:R-:W-:Y:S03]  /*b8450*/  STL.64 [R1+0x3ba8], R132 ;  /* 0x003ba88401007387 */ /* 0x004fe60000100a00 */
[----:B------:R-:W-:Y:S01]  /*b8460*/  HMMA.1688.F32.TF32 R240, R224, R76, R240 ;  /* 0x0000004ce0f0723c */ /* 0x000fe200000810f0 */
[----:B------:R-:W-:Y:S04]  /*b8470*/  STL.64 [R1+0x3bc0], R138 ;  /* 0x003bc08a01007387 */ /* 0x000fe80000100a00 */
[----:B------:R3:W-:Y:S03]  /*b8480*/  STL.64 [R1+0x3bb8], R136 ;  /* 0x003bb88801007387 */ /* 0x0007e60000100a00 */
[----:B------:R-:W-:Y:S08]  /*b8490*/  HMMA.1688.F32.TF32 R212, R176, R26, R212 ;  /* 0x0000001ab0d4723c */ /* 0x000ff000000810d4 */
[----:B------:R-:W-:Y:S08]  /*b84a0*/  HMMA.1688.F32.TF32 R172, R224, R80, R172 ;  /* 0x00000050e0ac723c */ /* 0x000ff000000810ac */
[----:B---3--:R-:W-:Y:S08]  /*b84b0*/  HMMA.1688.F32.TF32 R136, R180, R70, R232 ;  /* 0x00000046b488723c */ /* 0x008ff000000810e8 */
        /* <DEDUP_REMOVED lines=15> */
[----:B-1----:R-:W-:Y:S08]  /*b85b0*/  HMMA.1688.F32.TF32 R132, R180, R86, R208 ;  /* 0x00000056b484723c */ /* 0x002ff000000810d0 */
[C---:B------:R-:W-:Y:S01]  /*b85c0*/  HMMA.1688.F32.TF32 R168, R176.reuse, R38, R168 ;  /* 0x00000026b0a8723c */ /* 0x040fe200000810a8 */
        /* <DEDUP_REMOVED lines=17> */
[----:B------:R-:W-:Y:S01]  /*b86e0*/  MOV R242, R247 ;  /* 0x000000f700f27202 */ /* 0x000fe20000000f00 */
[----:B------:R-:W-:Y:S01]  /*b86f0*/  IMAD.MOV.U32 R243, RZ, RZ, R246 ;  /* 0x000000fffff37224 */ /* 0x000fe200078e00f6 */
[----:B------:R-:W-:Y:S02]  /*b8700*/  LDS R172, [R252+0x98380] ;  /* 0x09838000fcac7984 */ /* 0x000fe40000000800 */
[----:B-1----:R-:W-:Y:S02]  /*b8710*/  HMMA.1688.F32.TF32 R132, R180, R98, R220 ;  /* 0x00000062b484723c */ /* 0x002fe400000810dc */
[----:B------:R-:W-:Y:S04]  /*b8720*/  LDS R174, [R252+0x99380] ;  /* 0x09938000fcae7984 */ /* 0x000fe80000000800 */
[----:B------:R-:W-:Y:S02]  /*b8730*/  LDS R173, [R3+0x98380] ;  /* 0x0983800003ad7984 */ /* 0x000fe40000000800 */
[C---:B------:R-:W-:Y:S02]  /*b8740*/  HMMA.1688.F32.TF32 R168, R224.reuse, R100, R168 ;  /* 0x00000064e0a8723c */ /* 0x040fe400000810a8 */
[----:B------:R-:W-:Y:S04]  /*b8750*/  STL.64 [R1+0xb70], R140 ;  /* 0x000b708c01007387 */ /* 0x000fe80000100a00 */
[----:B------:R-:W-:Y:S02]  /*b8760*/  STL.64 [R1+0xb78], R142 ;  /* 0x000b788e01007387 */ /* 0x000fe40000100a00 */
[C---:B------:R-:W-:Y:S02]  /*b8770*/  HMMA.1688.F32.TF32 R184, R224.reuse, R104, R184 ;  /* 0x00000068e0b8723c */ /* 0x040fe400000810b8 */
[----:B------:R-:W-:Y:S04]  /*b8780*/  STL.64 [R1+0xbf0], R136 ;  /* 0x000bf08801007387 */ /* 0x000fe80000100a00 */
[----:B------:R-:W-:Y:S02]  /*b8790*/  STL.64 [R1+0xbf8], R138 ;  /* 0x000bf88a01007387 */ /* 0x000fe40000100a00 */
[C---:B------:R-:W-:Y:S02]  /*b87a0*/  HMMA.1688.F32.TF32 R188, R224.reuse, R108, R188 ;  /* 0x0000006ce0bc723c */ /* 0x040fe400000810bc */
[----:B------:R-:W-:Y:S04]  /*b87b0*/  STL.64 [R1+0xbe0], R132 ;  /* 0x000be08401007387 */ /* 0x000fe80000100a00 */
[----:B------:R1:W-:Y:S02]  /*b87c0*/  STL.64 [R1+0xbe8], R134 ;  /* 0x000be88601007387 */ /* 0x0003e40000100a00 */
[----:B------:R-:W-:Y:S02]  /*b87d0*/  HMMA.1688.F32.TF32 R200, R224, R112, R200 ;  /* 0x00000070e0c8723c */ /* 0x000fe400000810c8 */
[----:B------:R-:W2:Y:S01]  /*b87e0*/  LDL.LU R248, [R1+0x350] ;  /* 0x0003500001f87983 */ /* 0x000ea20000300800 */
[----:B------:R-:W-:-:S02]  /*b87f0*/  IMAD.MOV.U32 R218, RZ, RZ, R149 ;  /* 0x000000ffffda7224 */ /* 0x000fc400078e0095 */
[----:B------:R-:W-:Y:S01]  /*b8800*/  IMAD.MOV.U32 R219, RZ, RZ, R148 ;  /* 0x000000ffffdb7224 */ /* 0x000fe200078e0094 */
[----:B------:R-:W-:Y:S01]  /*b8810*/  MOV R214, R144 ;  /* 0x0000009000d67202 */ /* 0x000fe20000000f00 */
[----:B------:R-:W-:Y:S01]  /*b8820*/  IMAD.MOV.U32 R215, RZ, RZ, R145 ;  /* 0x000000ffffd77224 */ /* 0x000fe200078e0091 */
[----:B------:R-:W-:Y:S01]  /*b8830*/  HMMA.1688.F32.TF32 R204, R224, R116, R204 ;  /* 0x00000074e0cc723c */ /* 0x000fe200000810cc */
[----:B------:R-:W-:Y:S01]  /*b8840*/  IMAD.MOV.U32 R210, RZ, RZ, R160 ;  /* 0x000000ffffd27224 */ /* 0x000fe200078e00a0 */
[----:B------:R-:W-:Y:S01]  /*b8850*/  LDS R176, [R252+0x96380] ;  /* 0x09638000fcb07984 */ /* 0x000fe20000000800 */
[----:B------:R-:W-:-:S03]  /*b8860*/  IMAD.MOV.U32 R211, RZ, RZ, R164 ;  /* 0x000000ffffd37224 */ /* 0x000fc600078e00a4 */
[----:B------:R-:W-:Y:S02]  /*b8870*/  LDS R178, [R252+0x97380] ;  /* 0x09738000fcb27984 */ /* 0x000fe40000000800 */
[C---:B-1----:R-:W-:Y:S02]  /*b8880*/  HMMA.1688.F32.TF32 R132, R180.reuse, R102, R168 ;  /* 0x00000066b484723c */ /* 0x042fe400000810a8 */
[----:B------:R-:W-:Y:S04]  /*b8890*/  LDS R177, [R3+0x96380] ;  /* 0x0963800003b17984 */ /* 0x000fe80000000800 */
[----:B------:R-:W1:Y:S02]  /*b88a0*/  LDS R179, [R3+0x97380] ;  /* 0x0973800003b37984 */ /* 0x000e640000000800 */
[C---:B------:R-:W-:Y:S02]  /*b88b0*/  HMMA.1688.F32.TF32 R140, R180.reuse, R106, R184 ;  /* 0x0000006ab48c723c */ /* 0x040fe400000810b8 */
[----:B------:R-:W3:Y:S06]  /*b88c0*/  LDS R175, [R3+0x99380] ;  /* 0x0993800003af7984 */ /* 0x000eec0000000800 */
[C---:B------:R-:W-:Y:S07]  /*b88d0*/  HMMA.1688.F32.TF32 R136, R180.reuse, R110, R188 ;  /* 0x0000006eb488723c */ /* 0x040fee00000810bc */
[----:B------:R-:W-:Y:S04]  /*b88e0*/  STL.64 [R1+0xc40], R132 ;  /* 0x000c408401007387 */ /* 0x000fe80000100a00 */
[----:B------:R4:W-:Y:S04]  /*b88f0*/  STL.64 [R1+0xc48], R134 ;  /* 0x000c488601007387 */ /* 0x0009e80000100a00 */
[----:B------:R-:W2:Y:S04]  /*b8900*/  LDL.LU R249, [R1+0x354] ;  /* 0x0003540001f97983 */ /* 0x000ea80000300800 */
[----:B------:R-:W2:Y:S01]  /*b8910*/  LDL.LU R250, [R1+0x358] ;  /* 0x0003580001fa7983 */ /* 0x000ea20000300800 */
[C---:B----4-:R-:W-:Y:S03]  /*b8920*/  HMMA.1688.F32.TF32 R132, R180.reuse, R114, R200 ;  /* 0x00000072b484723c */ /* 0x050fe600000810c8 */
[----:B------:R-:W2:Y:S04]  /*b8930*/  LDL.LU R251, [R1+0x35c] ;  /* 0x00035c0001fb7983 */ /* 0x000ea80000300800 */
[----:B------:R-:W-:Y:S04]  /*b8940*/  STL.64 [R1+0xc10], R140 ;  /* 0x000c108c01007387 */ /* 0x000fe80000100a00 */
[----:B------:R-:W-:Y:S04]  /*b8950*/  STL.64 [R1+0xc18], R142 ;  /* 0x000c188e01007387 */ /* 0x000fe80000100a00 */
[----:B------:R-:W4:Y:S04]  /*b8960*/  LDL.LU R168, [R1+0x3d0] ;  /* 0x0003d00001a87983 */ /* 0x000f280000300800 */
[----:B------:R-:W-:Y:S04]  /*b8970*/  STL.64 [R1+0xc80], R136 ;  /* 0x000c808801007387 */ /* 0x000fe80000100a00 */
[----:B------:R-:W-:Y:S04]  /*b8980*/  STL.64 [R1+0xc88], R138 ;  /* 0x000c888a01007387 */ /* 0x000fe80000100a00 */
[----:B------:R-:W-:Y:S04]  /*b8990*/  STL.64 [R1+0xc60], R132 ;  /* 0x000c608401007387 */ /* 0x000fe80000100a00 */
[----:B------:R1:W-:Y:S04]  /*b89a0*/  STL.64 [R1+0xc68], R134 ;  /* 0x000c688601007387 */ /* 0x0003e80000100a00 */
[----:B------:R-:W4:Y:S04]  /*b89b0*/  LDL.LU R169, [R1+0x3d4] ;  /* 0x0003d40001a97983 */ /* 0x000f280000300800 */
[----:B------:R-:W4:Y:S01]  /*b89c0*/  LDL.LU R170, [R1+0x3d8] ;  /* 0x0003d80001aa7983 */ /* 0x000f220000300800 */
[----:B-1----:R-:W-:Y:S03]  /*b89d0*/  HMMA.1688.F32.TF32 R132, R180, R118, R204 ;  /* 0x00000076b484723c */ /* 0x002fe600000810cc */
[----:B------:R-:W4:Y:S04]  /*b89e0*/  LDL.LU R171, [R1+0x3dc] ;  /* 0x0003dc0001ab7983 */ /* 0x000f280000300800 */
[----:B------:R-:W2:Y:S04]  /*b89f0*/  LDL.LU R200, [R1+0x3a0] ;  /* 0x0003a00001c87983 */ /* 0x000ea80000300800 */
[----:B------:R-:W2:Y:S04]  /*b8a00*/  LDL.LU R201, [R1+0x3a4] ;  /* 0x0003a40001c97983 */ /* 0x000ea80000300800 */
[----:B------:R-:W2:Y:S04]  /*b8a10*/  LDL.LU R202, [R1+0x3a8] ;  /* 0x0003a80001ca7983 */ /* 0x000ea80000300800 */
[----:B------:R-:W2:Y:S04]  /*b8a20*/  LDL.LU R203, [R1+0x3ac] ;  /* 0x0003ac0001cb7983 */ /* 0x000ea80000300800 */
[----:B------:R-:W2:Y:S04]  /*b8a30*/  LDL.LU R149, [R1+0x3bfc] ;  /* 0x003bfc0001957983 */ /* 0x000ea80000300800 */
        /* <DEDUP_REMOVED lines=16> */
[----:B-1----:R-:W2:Y:S01]  /*b8b40*/  LDL.LU R132, [R1+0xc00] ;  /* 0x000c000001847983 */ /* 0x002ea20000300800 */
[C---:B------:R-:W-:Y:S03]  /*b8b50*/  HMMA.1688.F32.TF32 R196, R224.reuse, R124, R196 ;  /* 0x0000007ce0c4723c */ /* 0x040fe600000810c4 */
[----:B------:R-:W2:Y:S04]  /*b8b60*/  LDL.LU R133, [R1+0xc04] ;  /* 0x000c040001857983 */ /* 0x000ea80000300800 */
[----:B------:R-:W2:Y:S01]  /*b8b70*/  LDL.LU R134, [R1+0xc08] ;  /* 0x000c080001867983 */ /* 0x000ea20000300800 */
[----:B------:R-:W-:Y:S03]  /*b8b80*/  HMMA.1688.F32.TF32 R228, R224, R128, R228 ;  /* 0x00000080e0e4723c */ /* 0x000fe600000810e4 */
[----:B------:R-:W2:Y:S04]  /*b8b90*/  LDL.LU R135, [R1+0xc0c] ;  /* 0x000c0c0001877983 */ /* 0x000ea80000300800 */
[----:B------:R-:W-:-:S02]  /*b8ba0*/  IMAD.MOV.U32 R226, RZ, RZ, R2 ;  /* 0x000000ffffe27224 */ /* 0x000fc400078e0002 */
[----:B------:R-:W3:Y:S01]  /*b8bb0*/  LDL.LU R2, [R1+0x3be4] ;  /* 0x003be40001027983 */ /* 0x000ee20000300800 */
[----:B------:R-:W-:-:S03]  /*b8bc0*/  IMAD.MOV.U32 R227, RZ, RZ, R0 ;  /* 0x000000ffffe37224 */ /* 0x000fc600078e0000 */
        /* <DEDUP_REMOVED lines=19> */
[----:B------:R-:W4:Y:S01]  /*b8d00*/  LDL.LU R185, [R1+0xd44] ;  /* 0x000d440001b97983 */ /* 0x000f220000300800 */
[C---:B------:R-:W-:Y:S03]  /*b8d10*/  HMMA.1688.F32.TF32 R196, R180.reuse, R126, R196 ;  /* 0x0000007eb4c4723c */ /* 0x040fe600000810c4 */
[----:B------:R-:W4:Y:S04]  /*b8d20*/  LDL.LU R186, [R1+0xd48] ;  /* 0x000d480001ba7983 */ /* 0x000f280000300800 */
[----:B------:R-:W4:Y:S01]  /*b8d30*/  LDL.LU R187, [R1+0xd4c] ;  /* 0x000d4c0001bb7983 */ /* 0x000f220000300800 */
[----:B------:R-:W-:Y:S03]  /*b8d40*/  HMMA.1688.F32.TF32 R228, R180, R130, R228 ;  /* 0x00000082b4e4723c */ /* 0x000fe600000810e4 */
[----:B------:R-:W4:Y:S04]  /*b8d50*/  LDL.LU R188, [R1+0x3f0] ;  /* 0x0003f00001bc7983 */ /* 0x000f280000300800 */
        /* <DEDUP_REMOVED lines=15> */
[----:B------:R-:W4:Y:S04]  /*b8e50*/  LDL.LU R180, [R1+0xb20] ;  /* 0x000b200001b47983 */ /* 0x000f280000300800 */
[----:B------:R1:W-:Y:S04]  /*b8e60*/  STL.64 [R1+0xd00], R228 ;  /* 0x000d00e401007387 */ /* 0x0003e80000100a00 */
[----:B------:R1:W-:Y:S04]  /*b8e70*/  STL.64 [R1+0xd08], R230 ;  /* 0x000d08e601007387 */ /* 0x0003e80000100a00 */
[----:B------:R-:W4:Y:S04]  /*b8e80*/  LDL.LU R181, [R1+0xb24] ;  /* 0x000b240001b57983 */ /* 0x000f280000300800 */
[----:B------:R-:W4:Y:S04]  /*b8e90*/  LDL.LU R182, [R1+0xb28] ;  /* 0x000b280001b67983 */ /* 0x000f280000300800 */
[----:B------:R-:W4:Y:S04]  /*b8ea0*/  LDL.LU R183, [R1+0xb2c] ;  /* 0x000b2c0001b77983 */ /* 0x000f280000300800 */
[----:B-1----:R-:W4:Y:S04]  /*b8eb0*/  LDL.LU R228, [R1+0x3c0] ;  /* 0x0003c00001e47983 */ /* 0x002f280000300800 */
[----:B------:R-:W4:Y:S04]  /*b8ec0*/  LDL.LU R229, [R1+0x3c4] ;  /* 0x0003c40001e57983 */ /* 0x000f280000300800 */
[----:B------:R-:W4:Y:S04]  /*b8ed0*/  LDL.LU R230, [R1+0x3c8] ;  /* 0x0003c80001e67983 */ /* 0x000f280000300800 */
[----:B------:R-:W4:Y:S01]  /*b8ee0*/  LDL.LU R231, [R1+0x3cc] ;  /* 0x0003cc0001e77983 */ /* 0x000f220000300800 */
[C---:B--2---:R-:W-:Y:S08]  /*b8ef0*/  HMMA.1688.F32.TF32 R208, R176.reuse, R210, R132 ;  /* 0x000000d2b0d0723c */ /* 0x044ff00000081084 */
[C---:B---3--:R-:W-:Y:S08]  /*b8f00*/  HMMA.1688.F32.TF32 R240, R176.reuse, R242, R140 ;  /* 0x000000f2b0f0723c */ /* 0x048ff0000008108c */
[C---:B----4-:R-:W-:Y:S01]  /*b8f10*/  HMMA.1688.F32.TF32 R232, R176.reuse, R234, R244 ;  /* 0x000000eab0e8723c */ /* 0x050fe200000810f4 */
[----:B------:R-:W2:Y:S04]  /*b8f20*/  LDL.LU.64 R246, [R1+0x3bd8] ;  /* 0x003bd80001f67983 */ /* 0x000ea80000300a00 */
[----:B------:R-:W3:Y:S04]  /*b8f30*/  LDL.LU.64 R142, [R1+0x3bd0] ;  /* 0x003bd000018e7983 */ /* 0x000ee80000300a00 */
[----:B------:R-:W4:Y:S01]  /*b8f40*/  LDL.LU.64 R140, [R1+0x3bc8] ;  /* 0x003bc800018c7983 */ /* 0x000f220000300a00 */
[C---:B------:R-:W-:Y:S03]  /*b8f50*/  HMMA.1688.F32.TF32 R224, R176.reuse, R226, R136 ;  /* 0x000000e2b0e0723c */ /* 0x040fe60000081088 */
[----:B------:R-:W4:Y:S04]  /*b8f60*/  LDL.LU.64 R138, [R1+0x3bc0] ;  /* 0x003bc000018a7983 */ /* 0x000f280000300a00 */
[----:B------:R-:W4:Y:S04]  /*b8f70*/  LDL.LU.64 R136, [R1+0x3bb8] ;  /* 0x003bb80001887983 */ /* 0x000f280000300a00 */
[----:B------:R-:W4:Y:S01]  /*b8f80*/  LDL.LU.64 R134, [R1+0x3bb0] ;  /* 0x003bb00001867983 */ /* 0x000f220000300a00 */
[C---:B------:R-:W-:Y:S03]  /*b8f90*/  HMMA.1688.F32.TF32 R216, R176.reuse, R218, R204 ;  /* 0x000000dab0d8723c */ /* 0x040fe600000810cc */
[----:B------:R-:W-:Y:S04]  /*b8fa0*/  LDS R204, [R252+0x9a380] ;  /* 0x09a38000fccc7984 */ /* 0x000fe80000000800 */
[----:B------:R-:W-:Y:S04]  /*b8fb0*/  LDS R206, [R252+0x9b380] ;  /* 0x09b38000fcce7984 */ /* 0x000fe80000000800 */
[----:B------:R-:W-:Y:S04]  /*b8fc0*/  LDS R205, [R3+0x9a380] ;  /* 0x09a3800003cd7984 */ /* 0x000fe80000000800 */
[----:B------:R-:W1:Y:S01]  /*b8fd0*/  LDS R207, [R3+0x9b380] ;  /* 0x09b3800003cf7984 */ /* 0x000e620000000800 */
[C---:B------:R-:W-:Y:S03]  /*b8fe0*/  HMMA.1688.F32.TF32 R168, R176.reuse, R150, R168 ;  /* 0x00000096b0a8723c */ /* 0x040fe600000810a8 */
[----:B------:R-:W4:Y:S05]  /*b8ff0*/  LDL.LU.64 R132, [R1+0x3ba8] ;  /* 0x003ba80001847983 */ /* 0x000f2a0000300a00 */
[----:B------:R-:W-:Y:S08]  /*b9000*/  HMMA.1688.F32.TF32 R200, R176, R162, R200 ;  /* 0x000000a2b0c8723c */ /* 0x000ff000000810c8 */
[----:B------:R-:W-:Y:S08]  /*b9010*/  HMMA.1688.F32.TF32 R232, R172, R4, R232 ;  /* 0x00000004ace8723c */ /* 0x000ff000000810e8 */
        /* <DEDUP_REMOVED lines=15> */
[C---:B-1----:R-:W-:Y:S08]  /*b9110*/  HMMA.1688.F32.TF32 R232, R204.reuse, R6, R232 ;  /* 0x00000006cce8723c */ /* 0x042ff000000810e8 */
        /* <DEDUP_REMOVED lines=48> */
[C---:B--2---:R-:W-:Y:S01]  /*b9420*/  HMMA.1688.F32.TF32 R224, R172.reuse, R70, R232 ;  /* 0x00000046ace0723c */ /* 0x044fe200000810e8 */
[----:B------:R-:W-:Y:S04]  /*b9430*/  STL.64 [R1+0x3b50], R134 ;  /* 0x003b508601007387 */ /* 0x000fe80000100a00 */
[----:B------:R-:W-:Y:S03]  /*b9440*/  STL.64 [R1+0x3b58], R138 ;  /* 0x003b588a01007387 */ /* 0x000fe60000100a00 */
[C---:B------:R-:W-:Y:S01]  /*b9450*/  HMMA.1688.F32.TF32 R236, R172.reuse, R74, R236 ;  /* 0x0000004aacec723c */ /* 0x040fe200000810ec */
[----:B------:R-:W-:Y:S04]  /*b9460*/  STL.64 [R1+0x3b48], R150 ;  /* 0x003b489601007387 */ /* 0x000fe80000100a00 */
[----:B------:R-:W2:Y:S03]  /*b9470*/  LDL.LU R251, [R1+0xb30] ;  /* 0x000b300001fb7983 */ /* 0x000ea60000300800 */
[C---:B------:R-:W-:Y:S01]  /*b9480*/  HMMA.1688.F32.TF32 R232, R172.reuse, R78, R240 ;  /* 0x0000004eace8723c */ /* 0x040fe200000810f0 */
[----:B------:R-:W3:Y:S06]  /*b9490*/  LDL.LU R249, [R1+0xb34] ;  /* 0x000b340001f97983 */ /* 0x000eec0000300800 */
[----:B------:R-:W-:Y:S04]  /*b94a0*/  STL.64 [R1+0xd20], R224 ;  /* 0x000d20e001007387 */ /* 0x000fe80000100a00 */
[----:B------:R1:W-:Y:S02]  /*b94b0*/  STL.64 [R1+0xd28], R226 ;  /* 0x000d28e201007387 */ /* 0x0003e40000100a00 */
[C---:B-1----:R-:W-:Y:S08]  /*b94c0*/  HMMA.1688.F32.TF32 R224, R172.reuse, R82, R176 ;  /* 0x00000052ace0723c */ /* 0x042ff000000810b0 */
[C---:B------:R-:W-:Y:S01]  /*b94d0*/  HMMA.1688.F32.TF32 R176, R172.reuse, R86, R208 ;  /* 0x00000056acb0723c */ /* 0x040fe200000810d0 */
[----:B------:R-:W-:Y:S04]  /*b94e0*/  STL.64 [R1+0xcf0], R236 ;  /* 0x000cf0ec01007387 */ /* 0x000fe80000100a00 */
[----:B------:R-:W-:Y:S03]  /*b94f0*/  STL.64 [R1+0xcf8], R238 ;  /* 0x000cf8ee01007387 */ /* 0x000fe60000100a00 */
[C---:B------:R-:W-:Y:S01]  /*b9500*/  HMMA.1688.F32.TF32 R212, R172.reuse, R90, R212 ;  /* 0x0000005aacd4723c */ /* 0x040fe200000810d4 */
[----:B------:R-:W-:Y:S04]  /*b9510*/  STL.64 [R1+0xc70], R232 ;  /* 0x000c70e801007387 */ /* 0x000fe80000100a00 */
[----:B------:R-:W-:Y:S04]  /*b9520*/  STL.64 [R1+0xc78], R234 ;  /* 0x000c78ea01007387 */ /* 0x000fe80000100a00 */
[----:B------:R-:W-:Y:S01]  /*b9530*/  STL.64 [R1+0xc50], R224 ;  /* 0x000c50e001007387 */ /* 0x000fe20000100a00 */
[C---:B------:R-:W-:Y:S03]  /*b9540*/  HMMA.1688.F32.TF32 R208, R172.reuse, R94, R216 ;  /* 0x0000005eacd0723c */ /* 0x040fe600000810d8 */
[----:B------:R-:W-:Y:S04]  /*b9550*/  STL.64 [R1+0xc58], R226 ;  /* 0x000c58e201007387 */ /* 0x000fe80000100a00 */
[----:B------:R-:W-:Y:S04]  /*b9560*/  STL.64 [R1+0xc30], R176 ;  /* 0x000c30b001007387 */ /* 0x000fe80000100a00 */
[----:B------:R1:W-:Y:S01]  /*b9570*/  STL.64 [R1+0xc38], R178 ;  /* 0x000c38b201007387 */ /* 0x0003e20000100a00 */
[C---:B------:R-:W-:Y:S08]  /*b9580*/  HMMA.1688.F32.TF32 R184, R172.reuse, R102, R184 ;  /* 0x00000066acb8723c */ /* 0x040ff000000810b8 */
[C---:B-1----:R-:W-:Y:S08]  /*b9590*/  HMMA.1688.F32.TF32 R176, R172.reuse, R98, R220 ;  /* 0x00000062acb0723c */ /* 0x042ff000000810dc */
[C---:B------:R-:W-:Y:S01]  /*b95a0*/  HMMA.1688.F32.TF32 R188, R172.reuse, R106, R188 ;  /* 0x0000006aacbc723c */ /* 0x040fe200000810bc */
[----:B------:R-:W-:Y:S04]  /*b95b0*/  STL.64 [R1+0xc00], R212 ;  /* 0x000c00d401007387 */ /* 0x000fe80000100a00 */
[----:B------:R-:W-:Y:S03]  /*b95c0*/  STL.64 [R1+0xc08], R214 ;  /* 0x000c08d601007387 */ /* 0x000fe60000100a00 */
[C---:B------:R-:W-:Y:S01]  /*b95d0*/  HMMA.1688.F32.TF32 R192, R172.reuse, R110, R192 ;  /* 0x0000006eacc0723c */ /* 0x040fe200000810c0 */
[----:B------:R-:W4:Y:S04]  /*b95e0*/  LDL.LU R232, [R1+0x390] ;  /* 0x0003900001e87983 */ /* 0x000f280000300800 */
[----:B------:R-:W-:Y:S04]  /*b95f0*/  STL.64 [R1+0xd40], R208 ;  /* 0x000d40d001007387 */ /* 0x000fe80000100a00 */
[----:B------:R-:W-:Y:S04]  /*b9600*/  STL.64 [R1+0xd48], R210 ;  /* 0x000d48d201007387 */ /* 0x000fe80000100a00 */
[----:B------:R-:W-:Y:S04]  /*b9610*/  STL.64 [R1+0xd30], R176 ;  /* 0x000d30b001007387 */ /* 0x000fe80000100a00 */
[----:B------:R-:W-:Y:S04]  /*b9620*/  STL.64 [R1+0xd38], R178 ;  /* 0x000d38b201007387 */ /* 0x000fe80000100a00 */
[----:B------:R-:W4:Y:S04]  /*b9630*/  LDL.LU R233, [R1+0x394] ;  /* 0x0003940001e97983 */ /* 0x000f280000300800 */
[----:B------:R-:W4:Y:S04]  /*b9640*/  LDL.LU R234, [R1+0x398] ;  /* 0x0003980001ea7983 */ /* 0x000f280000300800 */
[----:B------:R-:W4:Y:S04]  /*b9650*/  LDL.LU R235, [R1+0x39c] ;  /* 0x00039c0001eb7983 */ /* 0x000f280000300800 */
[----:B------:R1:W-:Y:S04]  /*b9660*/  STL.64 [R1+0x12a0], R184 ;  /* 0x0012a0b801007387 */ /* 0x0003e80000100a00 */
[----:B------:R1:W-:Y:S04]  /*b9670*/  STL.64 [R1+0x12a8], R186 ;  /* 0x0012a8ba01007387 */ /* 0x0003e80000100a00 */
[----:B-1----:R-:W4:Y:S04]  /*b9680*/  LDL.LU R184, [R1+0xdf0] ;  /* 0x000df00001b87983 */ /* 0x002f280000300800 */
        /* <DEDUP_REMOVED lines=43> */
[----:B-1----:R-:W4:Y:S04]  /*b9940*/  LDL.LU R192, [R1+0xdd0] ;  /* 0x000dd00001c07983 */ /* 0x002f280000300800 */
[----:B------:R-:W4:Y:S04]  /*b9950*/  LDL.LU R193, [R1+0xdd4] ;  /* 0x000dd40001c17983 */ /* 0x000f280000300800 */
[----:B------:R-:W4:Y:S01]  /*b9960*/  LDL.LU R194, [R1+0xdd8] ;  /* 0x000dd80001c27983 */ /* 0x000f220000300800 */
[----:B------:R-:W-:Y:S03]  /*b9970*/  HMMA.1688.F32.TF32 R172, R172, R130, R228 ;  /* 0x00000082acac723c */ /* 0x000fe600000810e4 */
[----:B------:R-:W4:Y:S04]  /*b9980*/  LDL.LU R195, [R1+0xddc] ;  /* 0x000ddc0001c37983 */ /* 0x000f280000300800 */
[----:B------:R1:W-:Y:S04]  /*b9990*/  STL.64 [R1+0x1270], R168 ;  /* 0x001270a801007387 */ /* 0x0003e80000100a00 */
[----:B------:R3:W-:Y:S04]  /*b99a0*/  STL.64 [R1+0x1278], R170 ;  /* 0x001278aa01007387 */ /* 0x0007e80000100a00 */
[----:B--2---:R-:W-:Y:S04]  /*b99b0*/  LDS R204, [R251+0x98000] ;  /* 0x09800000fbcc7984 */ /* 0x004fe80000000800 */
[----:B-1----:R-:W2:Y:S04]  /*b99c0*/  LDL.LU R168, [R1+0xe30] ;  /* 0x000e300001a87983 */ /* 0x002ea80000300800 */
[----:B------:R-:W2:Y:S04]  /*b99d0*/  LDL.LU R169, [R1+0xe34] ;  /* 0x000e340001a97983 */ /* 0x000ea80000300800 */
[----:B---3--:R-:W2:Y:S04]  /*b99e0*/  LDL.LU R170, [R1+0xe38] ;  /* 0x000e380001aa7983 */ /* 0x008ea80000300800 */
[----:B------:R-:W2:Y:S04]  /*b99f0*/  LDL.LU R171, [R1+0xe3c] ;  /* 0x000e3c0001ab7983 */ /* 0x000ea80000300800 */
[----:B------:R1:W-:Y:S04]  /*b9a00*/  STL.64 [R1+0x1260], R180 ;  /* 0x001260b401007387 */ /* 0x0003e80000100a00 */
[----:B------:R3:W-:Y:S04]  /*b9a10*/  STL.64 [R1+0x1268], R182 ;  /* 0x001268b601007387 */ /* 0x0007e80000100a00 */
[----:B------:R-:W-:Y:S04]  /*b9a20*/  LDS R206, [R251+0x99000] ;  /* 0x09900000fbce7984 */ /* 0x000fe80000000800 */
[----:B-1----:R-:W2:Y:S04]  /*b9a30*/  LDL.LU R180, [R1+0xe00] ;  /* 0x000e000001b47983 */ /* 0x002ea80000300800 */
[----:B------:R-:W2:Y:S04]  /*b9a40*/  LDL.LU R181, [R1+0xe04] ;  /* 0x000e040001b57983 */ /* 0x000ea80000300800 */
[----:B---3--:R-:W3:Y:S04]  /*b9a50*/  LDL.LU R182, [R1+0xe08] ;  /* 0x000e080001b67983 */ /* 0x008ee80000300800 */
[----:B------:R-:W3:Y:S04]  /*b9a60*/  LDL.LU R183, [R1+0xe0c] ;  /* 0x000e0c0001b77983 */ /* 0x000ee80000300800 */
[----:B------:R1:W-:Y:S04]  /*b9a70*/  STL.64 [R1+0x1250], R196 ;  /* 0x001250c401007387 */ /* 0x0003e80000100a00 */
[----:B------:R1:W-:Y:S04]  /*b9a80*/  STL.64 [R1+0x1258], R198 ;  /* 0x001258c601007387 */ /* 0x0003e80000100a00 */
[----:B------:R-:W-:Y:S04]  /*b9a90*/  LDS R205, [R249+0x98000] ;  /* 0x09800000f9cd7984 */ /* 0x000fe80000000800 */
[----:B-1----:R-:W3:Y:S04]  /*b9aa0*/  LDL.LU R196, [R1+0xe20] ;  /* 0x000e200001c47983 */ /* 0x002ee80000300800 */
[----:B------:R-:W3:Y:S04]  /*b9ab0*/  LDL.LU R197, [R1+0xe24] ;  /* 0x000e240001c57983 */ /* 0x000ee80000300800 */
[----:B------:R-:W3:Y:S04]  /*b9ac0*/  LDL.LU R198, [R1+0xe28] ;  /* 0x000e280001c67983 */ /* 0x000ee80000300800 */
[----:B------:R-:W3:Y:S04]  /*b9ad0*/  LDL.LU R199, [R1+0xe2c] ;  /* 0x000e2c0001c77983 */ /* 0x000ee80000300800 */
[----:B------:R1:W-:Y:S04]  /*b9ae0*/  STL.64 [R1+0x12b0], R200 ;  /* 0x0012b0c801007387 */ /* 0x0003e80000100a00 */
[----:B------:R1:W-:Y:S04]  /*b9af0*/  STL.64 [R1+0x12b8], R202 ;  /* 0x0012b8ca01007387 */ /* 0x0003e80000100a00 */
[----:B------:R-:W4:Y:S04]  /*b9b00*/  LDS R207, [R249+0x99000] ;  /* 0x09900000f9cf7984 */ /* 0x000f280000000800 */
[----:B-1----:R-:W3:Y:S04]  /*b9b10*/  LDL.LU R200, [R1+0xe10] ;  /* 0x000e100001c87983 */ /* 0x002ee80000300800 */
[----:B------:R-:W3:Y:S04]  /*b9b20*/  LDL.LU R201, [R1+0xe14] ;  /* 0x000e140001c97983 */ /* 0x000ee80000300800 */
[----:B------:R-:W3:Y:S04]  /*b9b30*/  LDL.LU R202, [R1+0xe18] ;  /* 0x000e180001ca7983 */ /* 0x000ee80000300800 */
[----:B------:R-:W3:Y:S04]  /*b9b40*/  LDL.LU R203, [R1+0xe1c] ;  /* 0x000e1c0001cb7983 */ /* 0x000ee80000300800 */
[----:B------:R-:W3:Y:S04]  /*b9b50*/  LDL.LU R228, [R1+0xda0] ;  /* 0x000da00001e47983 */ /* 0x000ee80000300800 */
[----:B------:R-:W-:Y:S04]  /*b9b60*/  STL.64 [R1+0x1240], R172 ;  /* 0x001240ac01007387 */ /* 0x000fe80000100a00 */
[----:B------:R-:W-:Y:S04]  /*b9b70*/  STL.64 [R1+0x1248], R174 ;  /* 0x001248ae01007387 */ /* 0x000fe80000100a00 */
[----:B------:R-:W3:Y:S04]  /*b9b80*/  LDL.LU R229, [R1+0xda4] ;  /* 0x000da40001e57983 */ /* 0x000ee80000300800 */
[----:B------:R-:W3:Y:S04]  /*b9b90*/  LDL.LU R230, [R1+0xda8] ;  /* 0x000da80001e67983 */ /* 0x000ee80000300800 */
[----:B------:R-:W3:Y:S04]  /*b9ba0*/  LDL.LU R231, [R1+0xdac] ;  /* 0x000dac0001e77983 */ /* 0x000ee80000300800 */
[----:B------:R-:W-:Y:S04]  /*b9bb0*/  LDS R176, [R251+0x9a000] ;  /* 0x09a00000fbb07984 */ /* 0x000fe80000000800 */
[----:B------:R-:W-:Y:S04]  /*b9bc0*/  LDS R178, [R251+0x9b000] ;  /* 0x09b00000fbb27984 */ /* 0x000fe80000000800 */
[----:B------:R-:W-:Y:S04]  /*b9bd0*/  LDS R177, [R249+0x9a000] ;  /* 0x09a00000f9b17984 */ /* 0x000fe80000000800 */
[----:B------:R-:W1:Y:S04]  /*b9be0*/  LDS R179, [R249+0x9b000] ;  /* 0x09b00000f9b37984 */ /* 0x000e680000000800 */
[----:B------:R-:W-:Y:S04]  /*b9bf0*/  LDS R172, [R251+0x9c000] ;  /* 0x09c00000fbac7984 */ /* 0x000fe80000000800 */
[----:B------:R-:W-:Y:S04]  /*b9c00*/  LDS R174, [R251+0x9d000] ;  /* 0x09d00000fbae7984 */ /* 0x000fe80000000800 */
[----:B------:R-:W-:Y:S04]  /*b9c10*/  LDS R173, [R249+0x9c000] ;  /* 0x09c00000f9ad7984 */ /* 0x000fe80000000800 */
[----:B------:R-:W1:Y:S01]  /*b9c20*/  LDS R175, [R249+0x9d000] ;  /* 0x09d00000f9af7984 */ /* 0x000e620000000800 */
[----:B----4-:R-:W-:Y:S01]  /*b9c30*/  HMMA.1688.F32.TF32 R184, R204, R52, R184 ;  /* 0x00000034ccb8723c */ /* 0x010fe200000810b8 */
[----:B------:R-:W-:-:S02]  /*b9c40*/  IMAD.MOV.U32 R138, RZ, RZ, R165 ;  /* 0x000000ffff8a7224 */ /* 0x000fc400078e00a5 */
[----:B------:R-:W-:Y:S01]  /*b9c50*/  IMAD.MOV.U32 R139, RZ, RZ, R161 ;  /* 0x000000ffff8b7224 */ /* 0x000fe200078e00a1 */
[----:B------:R-:W-:Y:S01]  /*b9c60*/  MOV R150, R152 ;  /* 0x0000009800967202 */ /* 0x000fe20000000f00 */
[----:B------:R-:W-:Y:S01]  /*b9c70*/  IMAD.MOV.U32 R151, RZ, RZ, R153 ;  /* 0x000000ffff977224 */ /* 0x000fe200078e0099 */
[----:B------:R-:W-:Y:S02]  /*b9c80*/  LDS R248, [R251+0x9e380] ;  /* 0x09e38000fbf87984 */ /* 0x000fe40000000800 */
        /* <DEDUP_REMOVED lines=9> */
[----:B-1----:R-:W-:Y:S08]  /*b9d20*/  HMMA.1688.F32.TF32 R236, R176, R6, R236 ;  /* 0x00000006b0ec723c */ /* 0x002ff000000810ec */
[C---:B------:R-:W-:Y:S08]  /*b9d30*/  HMMA.1688.F32.TF32 R192, R204.reuse, R60, R192 ;  /* 0x0000003cccc0723c */ /* 0x040ff000000810c0 */
[C---:B--2---:R-:W-:Y:S08]  /*b9d40*/  HMMA.1688.F32.TF32 R168, R204.reuse, R36, R168 ;  /* 0x00000024cca8723c */ /* 0x044ff000000810a8 */
[C---:B---3--:R-:W-:Y:S08]  /*b9d50*/  HMMA.1688.F32.TF32 R180, R204.reuse, R48, R180 ;  /* 0x00000030ccb4723c */ /* 0x048ff000000810b4 */
[C---:B------:R-:W-:Y:S08]  /*b9d60*/  HMMA.1688.F32.TF32 R196, R204.reuse, R40, R196 ;  /* 0x00000028ccc4723c */ /* 0x040ff000000810c4 */
[C---:B------:R-:W-:Y:S08]  /*b9d70*/  HMMA.1688.F32.TF32 R200, R204.reuse, R44, R200 ;  /* 0x0000002cccc8723c */ /* 0x040ff000000810c8 */
[----:B------:R-:W-:Y:S08]  /*b9d80*/  HMMA.1688.F32.TF32 R228, R204, R12, R228 ;  /* 0x0000000ccce4723c */ /* 0x000ff000000810e4 */
[C---:B------:R-:W-:Y:S11]  /*b9d90*/  HMMA.1688.F32.TF32 R240, R176.reuse, R10, R240 ;  /* 0x0000000ab0f0723c */ /* 0x040ff600000810f0 */
[----:B------:R-:W-:Y:S05]  /*b9da0*/  @!UPT UIADD3 URZ, URZ, URZ, URZ ;  /* 0x0000003f3f3ff290 */ /* 0x000fea000fffe03f */
        /* <DEDUP_REMOVED lines=40> */
[C---:B------:R-:W-:Y:S07]  /*ba030*/  HMMA.1688.F32.TF32 R208, R228.reuse, R82, R208 ;  /* 0x00000052e4d0723c */ /* 0x040fee00000810d0 */
[----:B------:R-:W-:Y:S04]  /*ba040*/  STL.64 [R1+0x30], R172 ;  /* 0x000030ac01007387 */ /* 0x000fe80000100a00 */
[----:B------:R1:W-:Y:S02]  /*ba050*/  STL.64 [R1+0x38], R174 ;  /* 0x000038ae01007387 */ /* 0x0003e40000100a00 */
[C---:B-1----:R-:W-:Y:S08]  /*ba060*/  HMMA.1688.F32.TF32 R172, R228.reuse, R78, R204 ;  /* 0x0000004ee4ac723c */ /* 0x042ff000000810cc */
[C---:B------:R-:W-:Y:S01]  /*ba070*/  HMMA.1688.F32.TF32 R204, R228.reuse, R86, R212 ;  /* 0x00000056e4cc723c */ /* 0x040fe200000810d4 */
[----:B------:R-:W-:Y:S04]  /*ba080*/  STL.64 [R1+0x20], R236 ;  /* 0x000020ec01007387 */ /* 0x000fe80000100a00 */
[----:B------:R-:W-:Y:S10]  /*ba090*/  STL.64 [R1+0x28], R238 ;  /* 0x000028ee01007387 */ /* 0x000ff40000100a00 */
        /* <DEDUP_REMOVED lines=11> */
[----:B------:R-:W-:Y:S04]  /*ba150*/  STL.64 [R1+0x210], R208 ;  /* 0x000210d001007387 */ /* 0x000fe80000100a00 */
[----:B------:R-:W-:Y:S01]  /*ba160*/  STL.64 [R1+0x218], R210 ;  /* 0x000218d201007387 */ /* 0x000fe20000100a00 */
[C---:B------:R-:W-:Y:S03]  /*ba170*/  HMMA.1688.F32.TF32 R200, R228.reuse, R110, R200 ;  /* 0x0000006ee4c8723c */ /* 0x040fe600000810c8 */
[----:B------:R-:W-:Y:S04]  /*ba180*/  LDS R172, [R251+0x9a080] ;  /* 0x09a08000fbac7984 */ /* 0x000fe80000000800 */
[----:B------:R-:W-:Y:S04]  /*ba190*/  STL.64 [R1+0x190], R204 ;  /* 0x000190cc01007387 */ /* 0x000fe80000100a00 */
[----:B------:R1:W-:Y:S01]  /*ba1a0*/  STL.64 [R1+0x198], R206 ;  /* 0x000198ce01007387 */ /* 0x0003e20000100a00 */
[C---:B------:R-:W-:Y:S03]  /*ba1b0*/  HMMA.1688.F32.TF32 R180, R228.reuse, R114, R180 ;  /* 0x00000072e4b4723c */ /* 0x040fe600000810b4 */
[----:B------:R-:W-:Y:S04]  /*ba1c0*/  LDS R174, [R251+0x9b080] ;  /* 0x09b08000fbae7984 */ /* 0x000fe80000000800 */
[----:B------:R-:W-:Y:S01]  /*ba1d0*/  LDS R173, [R249+0x9a080] ;  /* 0x09a08000f9ad7984 */ /* 0x000fe20000000800 */
[C---:B-1----:R-:W-:Y:S03]  /*ba1e0*/  HMMA.1688.F32.TF32 R204, R228.reuse, R102, R168 ;  /* 0x00000066e4cc723c */ /* 0x042fe600000810a8 */
[----:B------:R-:W1:Y:S05]  /*ba1f0*/  LDS R175, [R249+0x9b080] ;  /* 0x09b08000f9af7984 */ /* 0x000e6a0000000800 */
[C---:B------:R-:W-:Y:S11]  /*ba200*/  HMMA.1688.F32.TF32 R168, R228.reuse, R106, R196 ;  /* 0x0000006ae4a8723c */ /* 0x040ff600000810c4 */
[----:B------:R-:W-:Y:S04]  /*ba210*/  @!UPT UIADD3 URZ, URZ, URZ, URZ ;  /* 0x0000003f3f3ff290 */ /* 0x000fe8000fffe03f */
[----:B------:R-:W-:Y:S04]  /*ba220*/  STL.64 [R1+0x250], R204 ;  /* 0x000250cc01007387 */ /* 0x000fe80000100a00 */
[----:B------:R-:W-:Y:S04]  /*ba230*/  STL.64 [R1+0x258], R206 ;  /* 0x000258ce01007387 */ /* 0x000fe80000100a00 */
[----:B------:R-:W2:Y:S04]  /*ba240*/  LDL.LU R196, [R1+0x4e0] ;  /* 0x0004e00001c47983 */ /* 0x000ea80000300800 */
[----:B------:R-:W-:Y:S04]  /*ba250*/  STL.64 [R1+0x260], R168 ;  /* 0x000260a801007387 */ /* 0x000fe80000100a00 */
[----:B------:R3:W-:Y:S04]  /*ba260*/  STL.64 [R1+0x268], R170 ;  /* 0x000268aa01007387 */ /* 0x0007e80000100a00 */
[----:B------:R-:W2:Y:S04]  /*ba270*/  LDL.LU R197, [R1+0x4e4] ;  /* 0x0004e40001c57983 */ /* 0x000ea80000300800 */
[----:B------:R-:W2:Y:S01]  /*ba280*/  LDL.LU R198, [R1+0x4e8] ;  /* 0x0004e80001c67983 */ /* 0x000ea20000300800 */
[C---:B---3--:R-:W-:Y:S03]  /*ba290*/  HMMA.1688.F32.TF32 R168, R228.reuse, R118, R184 ;  /* 0x00000076e4a8723c */ /* 0x048fe600000810b8 */
[----:B------:R-:W2:Y:S04]  /*ba2a0*/  LDL.LU R199, [R1+0x4ec] ;  /* 0x0004ec0001c77983 */ /* 0x000ea80000300800 */
[----:B------:R3:W-:Y:S04]  /*ba2b0*/  STL.64 [R1+0x280], R200 ;  /* 0x000280c801007387 */ /* 0x0007e80000100a00 */
[----:B------:R4:W-:Y:S04]  /*ba2c0*/  STL.64 [R1+0x288], R202 ;  /* 0x000288ca01007387 */ /* 0x0009e80000100a00 */
[----:B---3--:R-:W3:Y:S04]  /*ba2d0*/  LDL.LU R200, [R1+0x540] ;  /* 0x0005400001c87983 */ /* 0x008ee80000300800 */
[----:B------:R-:W-:Y:S04]  /*ba2e0*/  STL.64 [R1+0x270], R180 ;  /* 0x000270b401007387 */ /* 0x000fe80000100a00 */
[----:B------:R-:W-:Y:S04]  /*ba2f0*/  STL.64 [R1+0x278], R182 ;  /* 0x000278b601007387 */ /* 0x000fe80000100a00 */
        /* <DEDUP_REMOVED lines=65> */
[----:B------:R-:W-:Y:S04]  /*ba710*/  STL.64 [R1+0x790], R228 ;  /* 0x000790e401007387 */ /* 0x000fe80000100a00 */
[----:B------:R1:W-:Y:S04]  /*ba720*/  STL.64 [R1+0x798], R230 ;  /* 0x000798e601007387 */ /* 0x0003e80000100a00 */
        /* <DEDUP_REMOVED lines=8> */
[C---:B-1----:R-:W-:Y:S01]  /*ba7b0*/  HMMA.1688.F32.TF32 R228, R176.reuse, R12, R168 ;  /* 0x0000000cb0e4723c */ /* 0x042fe200000810a8 */
        /* <DEDUP_REMOVED lines=60> */
[----:B------:R-:W-:Y:S01]  /*bab80*/  STL.64 [R1+0x548], R238 ;  /* 0x000548ee01007387 */ /* 0x000fe20000100a00 */
[C---:B--2---:R-:W-:Y:S03]  /*bab90*/  HMMA.1688.F32.TF32 R168, R228.reuse, R82, R204 ;  /* 0x00000052e4a8723c */ /* 0x044fe600000810cc */
[----:B------:R-:W-:Y:S04]  /*baba0*/  STL.64 [R1+0x530], R176 ;  /* 0x000530b001007387 */ /* 0x000fe80000100a00 */
[----:B------:R2:W-:Y:S01]  /*babb0*/  STL.64 [R1+0x538], R178 ;  /* 0x000538b201007387 */ /* 0x0005e20000100a00 */
[C---:B------:R-:W-:Y:S08]  /*babc0*/  HMMA.1688.F32.TF32 R204, R228.reuse, R86, R208 ;  /* 0x00000056e4cc723c */ /* 0x040ff000000810d0 */
        /* <DEDUP_REMOVED lines=10> */
[----:B------:R-:W-:Y:S01]  /*bac70*/  STL.64 [R1+0x4c0], R168 ;  /* 0x0004c0a801007387 */ /* 0x000fe20000100a00 */
[C---:B------:R-:W-:Y:S03]  /*bac80*/  HMMA.1688.F32.TF32 R184, R228.reuse, R106, R184 ;  /* 0x0000006ae4b8723c */ /* 0x040fe600000810b8 */
[----:B------:R-:W-:Y:S04]  /*bac90*/  STL.64 [R1+0x4c8], R170 ;  /* 0x0004c8aa01007387 */ /* 0x000fe80000100a00 */
[----:B------:R-:W-:Y:S04]  /*baca0*/  STL.64 [R1+0x4b0], R204 ;  /* 0x0004b0cc01007387 */ /* 0x000fe80000100a00 */
[----:B------:R-:W-:Y:S01]  /*bacb0*/  STL.64 [R1+0x4b8], R206 ;  /* 0x0004b8ce01007387 */ /* 0x000fe20000100a00 */
[C---:B------:R-:W-:Y:S03]  /*bacc0*/  HMMA.1688.F32.TF32 R196, R228.reuse, R126, R196 ;  /* 0x0000007ee4c4723c */ /* 0x040fe600000810c4 */
[----:B------:R-:W-:Y:S04]  /*bacd0*/  LDS R168, [R251+0x9a100] ;  /* 0x09a10000fba87984 */ /* 0x000fe80000000800 */
[----:B------:R-:W-:Y:S04]  /*bace0*/  STL.64 [R1+0x780], R176 ;  /* 0x000780b001007387 */ /* 0x000fe80000100a00 */
[----:B------:R2:W-:Y:S04]  /*bacf0*/  STL.64 [R1+0x788], R178 ;  /* 0x000788b201007387 */ /* 0x0005e80000100a00 */
[----:B------:R-:W-:Y:S04]  /*bad00*/  LDS R170, [R251+0x9b100] ;  /* 0x09b10000fbaa7984 */ /* 0x000fe80000000800 */
[----:B------:R-:W-:Y:S01]  /*bad10*/  LDS R169, [R249+0x9a100] ;  /* 0x09a10000f9a97984 */ /* 0x000fe20000000800 */
[C---:B--2---:R-:W-:Y:S03]  /*bad20*/  HMMA.1688.F32.TF32 R176, R228.reuse, R110, R200 ;  /* 0x0000006ee4b0723c */ /* 0x044fe600000810c8 */
[----:B------:R-:W-:Y:S04]  /*bad30*/  STL.64 [R1+0x770], R184 ;  /* 0x000770b801007387 */ /* 0x000fe80000100a00 */
[----:B------:R2:W-:Y:S04]  /*bad40*/  STL.64 [R1+0x778], R186 ;  /* 0x000778ba01007387 */ /* 0x0005e80000100a00 */
[----:B------:R-:W3:Y:S01]  /*bad50*/  LDS R171, [R249+0x9b100] ;  /* 0x09b10000f9ab7984 */ /* 0x000ee20000000800 */
[C---:B--2---:R-:W-:Y:S11]  /*bad60*/  HMMA.1688.F32.TF32 R184, R228.reuse, R114, R180 ;  /* 0x00000072e4b8723c */ /* 0x044ff600000810b4 */
[----:B------:R-:W-:Y:S01]  /*bad70*/  STL.64 [R1+0x760], R176 ;  /* 0x000760b001007387 */ /* 0x000fe20000100a00 */
[C---:B------:R-:W-:Y:S03]  /*bad80*/  HMMA.1688.F32.TF32 R180, R228.reuse, R118, R188 ;  /* 0x00000076e4b4723c */ /* 0x040fe600000810bc */
[----:B------:R2:W-:Y:S05]  /*bad90*/  STL.64 [R1+0x768], R178 ;  /* 0x000768b201007387 */ /* 0x0005ea0000100a00 */
[C---:B--2---:R-:W-:Y:S03]  /*bada0*/  HMMA.1688.F32.TF32 R176, R228.reuse, R122, R192 ;  /* 0x0000007ae4b0723c */ /* 0x044fe600000810c0 */
[----:B------:R-:W-:Y:S04]  /*badb0*/  STL.64 [R1+0x750], R184 ;  /* 0x000750b801007387 */ /* 0x000fe80000100a00 */
[----:B------:R-:W-:Y:S04]  /*badc0*/  STL.64 [R1+0x758], R186 ;  /* 0x000758ba01007387 */ /* 0x000fe80000100a00 */
[----:B------:R-:W1:Y:S04]  /*badd0*/  LDL.LU R200, [R1+0x620] ;  /* 0x0006200001c87983 */ /* 0x000e680000300800 */
[----:B------:R2:W-:Y:S04]  /*bade0*/  STL.64 [R1+0x4a0], R180 ;  /* 0x0004a0b401007387 */ /* 0x0005e80000100a00 */
[----:B------:R4:W-:Y:S04]  /*badf0*/  STL.64 [R1+0x4a8], R182 ;  /* 0x0004a8b601007387 */ /* 0x0009e80000100a00 */
[----:B------:R2:W-:Y:S04]  /*bae00*/  STL.64 [R1+0x490], R176 ;  /* 0x000490b001007387 */ /* 0x0005e80000100a00 */
[----:B------:R2:W-:Y:S04]  /*bae10*/  STL.64 [R1+0x498], R178 ;  /* 0x000498b201007387 */ /* 0x0005e80000100a00 */
[----:B------:R-:W1:Y:S04]  /*bae20*/  LDL.LU R201, [R1+0x624] ;  /* 0x0006240001c97983 */ /* 0x000e680000300800 */
[----:B------:R-:W1:Y:S04]  /*bae30*/  LDL.LU R202, [R1+0x628] ;  /* 0x0006280001ca7983 */ /* 0x000e680000300800 */
[----:B------:R-:W1:Y:S04]  /*bae40*/  LDL.LU R203, [R1+0x62c] ;  /* 0x00062c0001cb7983 */ /* 0x000e680000300800 */
        /* <DEDUP_REMOVED lines=53> */
[----:B------:R1:W-:Y:S04]  /*bb1a0*/  STL.64 [R1+0x480], R196 ;  /* 0x000480c401007387 */ /* 0x0003e80000100a00 */
[----:B------:R1:W-:Y:S04]  /*bb1b0*/  STL.64 [R1+0x488], R198 ;  /* 0x000488c601007387 */ /* 0x0003e80000100a00 */
[----:B-1----:R-:W3:Y:S04]  /*bb1c0*/  LDL.LU R196, [R1+0x5f0] ;  /* 0x0005f00001c47983 */ /* 0x002ee80000300800 */
[----:B------:R-:W3:Y:S04]  /*bb1d0*/  LDL.LU R197, [R1+0x5f4] ;  /* 0x0005f40001c57983 */ /* 0x000ee80000300800 */
[----:B------:R-:W3:Y:S04]  /*bb1e0*/  LDL.LU R198, [R1+0x5f8] ;  /* 0x0005f80001c67983 */ /* 0x000ee80000300800 */
[----:B------:R-:W3:Y:S04]  /*bb1f0*/  LDL.LU R199, [R1+0x5fc] ;  /* 0x0005fc0001c77983 */ /* 0x000ee80000300800 */
[----:B------:R-:W3:Y:S04]  /*bb200*/  LDL.LU R232, [R1+0x510] ;  /* 0x0005100001e87983 */ /* 0x000ee80000300800 */
[----:B------:R-:W-:Y:S04]  /*bb210*/  STL.64 [R1+0x470], R228 ;  /* 0x000470e401007387 */ /* 0x000fe80000100a00 */
[----:B------:R1:W-:Y:S04]  /*bb220*/  STL.64 [R1+0x478], R230 ;  /* 0x000478e601007387 */ /* 0x0003e80000100a00 */
[----:B------:R-:W3:Y:S04]  /*bb230*/  LDL.LU R233, [R1+0x514] ;  /* 0x0005140001e97983 */ /* 0x000ee80000300800 */
[----:B------:R-:W3:Y:S04]  /*bb240*/  LDL.LU R234, [R1+0x518] ;  /* 0x0005180001ea7983 */ /* 0x000ee80000300800 */
[----:B------:R-:W3:Y:S01]  /*bb250*/  LDL.LU R235, [R1+0x51c] ;  /* 0x00051c0001eb7983 */ /* 0x000ee20000300800 */
[C---:B------:R-:W-:Y:S08]  /*bb260*/  HMMA.1688.F32.TF32 R200, R172.reuse, R48, R200 ;  /* 0x00000030acc8723c */ /* 0x040ff000000810c8 */
[C---:B--2---:R-:W-:Y:S08]  /*bb270*/  HMMA.1688.F32.TF32 R180, R172.reuse, R44, R180 ;  /* 0x0000002cacb4723c */ /* 0x044ff000000810b4 */
[C---:B----4-:R-:W-:Y:S08]  /*bb280*/  HMMA.1688.F32.TF32 R220, R172.reuse, R32, R220 ;  /* 0x00000020acdc723c */ /* 0x050ff000000810dc */
[C---:B---3--:R-:W-:Y:S08]  /*bb290*/  HMMA.1688.F32.TF32 R216, R172.reuse, R28, R216 ;  /* 0x0000001cacd8723c */ /* 0x048ff000000810d8 */
        /* <DEDUP_REMOVED lines=38> */
[----:B------:R-:W-:Y:S01]  /*bb500*/  LDS R168, [R251+0x98180] ;  /* 0x09818000fba87984 */ /* 0x000fe20000000800 */
[----:B------:R-:W-:-:S03]  /*bb510*/  IMAD.MOV.U32 R135, RZ, RZ, R157 ;  /* 0x000000ffff877224 */ /* 0x000fc600078e009d */
[----:B------:R-:W-:Y:S02]  /*bb520*/  LDS R170, [R251+0x99180] ;  /* 0x09918000fbaa7984 */ /* 0x000fe40000000800 */
[C---:B------:R-:W-:Y:S02]  /*bb530*/  HMMA.1688.F32.TF32 R240, R184.reuse, R72, R240 ;  /* 0x00000048b8f0723c */ /* 0x040fe400000810f0 */
[----:B------:R-:W-:Y:S04]  /*bb540*/  LDS R169, [R249+0x98180] ;  /* 0x09818000f9a97984 */ /* 0x000fe80000000800 */
[----:B------:R-:W1:Y:S02]  /*bb550*/  LDS R171, [R249+0x99180] ;  /* 0x09918000f9ab7984 */ /* 0x000e640000000800 */
[----:B------:R-:W-:Y:S08]  /*bb560*/  HMMA.1688.F32.TF32 R172, R184, R76, R172 ;  /* 0x0000004cb8ac723c */ /* 0x000ff000000810ac */
[----:B--2---:R-:W-:Y:S08]  /*bb570*/  HMMA.1688.F32.TF32 R236, R228, R70, R236 ;  /* 0x00000046e4ec723c */ /* 0x004ff000000810ec */
        /* <DEDUP_REMOVED lines=15> */
[----:B------:R-:W-:Y:S04]  /*bb670*/  STL.64 [R1+0x460], R236 ;  /* 0x000460ec01007387 */ /* 0x000fe80000100a00 */
[----:B------:R-:W-:Y:S03]  /*bb680*/  STL.64 [R1+0x468], R238 ;  /* 0x000468ee01007387 */ /* 0x000fe60000100a00 */
        /* <DEDUP_REMOVED lines=15> */
[----:B---3--:R-:W-:Y:S03]  /*bb780*/  HMMA.1688.F32.TF32 R172, R228, R102, R224 ;  /* 0x00000066e4ac723c */ /* 0x008fe600000810e0 */
[----:B------:R-:W-:Y:S04]  /*bb790*/  STL.64 [R1+0x3b0], R204 ;  /* 0x0003b0cc01007387 */ /* 0x000fe80000100a00 */
[----:B------:R-:W-:Y:S08]  /*bb7a0*/  STL.64 [R1+0x3b8], R206 ;  /* 0x0003b8ce01007387 */ /* 0x000ff00000100a00 */
        /* <DEDUP_REMOVED lines=9> */
[----:B------:R-:W4:Y:S01]  /*bb840*/  LDL.LU R157, [R1+0x3b90] ;  /* 0x003b9000019d7983 */ /* 0x000f220000300800 */
[----:B--2---:R-:W-:-:S03]  /*bb850*/  MOV R184, R0 ;  /* 0x0000000000b87202 */ /* 0x004fc60000000f00 */
[----:B------:R-:W2:Y:S01]  /*bb860*/  LDL.LU R204, [R1+0x6e0] ;  /* 0x0006e00001cc7983 */ /* 0x000ea20000300800 */
[----:B------:R-:W-:-:S03]  /*bb870*/  IMAD.MOV.U32 R185, RZ, RZ, R2 ;  /* 0x000000ffffb97224 */ /* 0x000fc600078e0002 */
[----:B------:R-:W2:Y:S01]  /*bb880*/  LDL.LU R205, [R1+0x6e4] ;  /* 0x0006e40001cd7983 */ /* 0x000ea20000300800 */
[----:B---3--:R-:W-:Y:S02]  /*bb890*/  IMAD.MOV.U32 R186, RZ, RZ, R164 ;  /* 0x000000ffffba7224 */ /* 0x008fe400078e00a4 */
[----:B------:R-:W-:Y:S02]  /*bb8a0*/  IMAD.MOV.U32 R187, RZ, RZ, R160 ;  /* 0x000000ffffbb7224 */ /* 0x000fe400078e00a0 */
[----:B----4-:R-:W-:Y:S02]  /*bb8b0*/  IMAD.MOV.U32 R207, RZ, RZ, R165 ;  /* 0x000000ffffcf7224 */ /* 0x010fe400078e00a5 */
[----:B------:R-:W-:Y:S02]  /*bb8c0*/  IMAD.MOV.U32 R206, RZ, RZ, R161 ;  /* 0x000000ffffce7224 */ /* 0x000fe400078e00a1 */
[----:B------:R-:W3:Y:S04]  /*bb8d0*/  LDL.LU R161, [R1+0x3b8c] ;  /* 0x003b8c0001a17983 */ /* 0x000ee80000300800 */
[----:B------:R-:W4:Y:S04]  /*bb8e0*/  LDL.LU R165, [R1+0x3b88] ;  /* 0x003b880001a57983 */ /* 0x000f280000300800 */
        /* <DEDUP_REMOVED lines=14> */
[C---:B------:R-:W-:Y:S03]  /*bb9d0*/  HMMA.1688.F32.TF32 R172, R228.reuse, R106, R176 ;  /* 0x0000006ae4ac723c */ /* 0x040fe600000810b0 */
[----:B------:R-:W4:Y:S04]  /*bb9e0*/  LDL.LU R216, [R1+0x670] ;  /* 0x0006700001d87983 */ /* 0x000f280000300800 */
[----:B------:R-:W4:Y:S01]  /*bb9f0*/  LDL.LU R217, [R1+0x674] ;  /* 0x0006740001d97983 */ /* 0x000f220000300800 */
[----:B------:R-:W-:Y:S03]  /*bba00*/  HMMA.1688.F32.TF32 R180, R228, R110, R180 ;  /* 0x0000006ee4b4723c */ /* 0x000fe600000810b4 */
[----:B------:R-:W4:Y:S04]  /*bba10*/  LDL.LU R218, [R1+0x678] ;  /* 0x0006780001da7983 */ /* 0x000f280000300800 */
[----:B------:R-:W4:Y:S04]  /*bba20*/  LDL.LU R219, [R1+0x67c] ;  /* 0x00067c0001db7983 */ /* 0x000f280000300800 */
[----:B------:R-:W4:Y:S04]  /*bba30*/  LDL.LU R212, [R1+0x680] ;  /* 0x0006800001d47983 */ /* 0x000f280000300800 */
[----:B------:R-:W4:Y:S01]  /*bba40*/  LDL.LU R213, [R1+0x684] ;  /* 0x0006840001d57983 */ /* 0x000f220000300800 */
[----:B------:R-:W-:-:S02]  /*bba50*/  IMAD.MOV.U32 R176, RZ, RZ, R2 ;  /* 0x000000ffffb07224 */ /* 0x000fc400078e0002 */
[----:B------:R-:W-:Y:S01]  /*bba60*/  IMAD.MOV.U32 R177, RZ, RZ, R0 ;  /* 0x000000ffffb17224 */ /* 0x000fe200078e0000 */
[C---:B------:R-:W-:Y:S08]  /*bba70*/  HMMA.1688.F32.TF32 R200, R228.reuse, R114, R200 ;  /* 0x00000072e4c8723c */ /* 0x040ff000000810c8 */
[C---:B------:R-:W-:Y:S08]  /*bba80*/  HMMA.1688.F32.TF32 R188, R228.reuse, R118, R188 ;  /* 0x00000076e4bc723c */ /* 0x040ff000000810bc */
[C---:B------:R-:W-:Y:S08]  /*bba90*/  HMMA.1688.F32.TF32 R192, R228.reuse, R122, R192 ;  /* 0x0000007ae4c0723c */ /* 0x040ff000000810c0 */
[----:B------:R-:W-:Y:S01]  /*bbaa0*/  HMMA.1688.F32.TF32 R196, R228, R126, R196 ;  /* 0x0000007ee4c4723c */ /* 0x000fe200000810c4 */
[----:B--2---:R-:W-:Y:S01]  /*bbab0*/  IMAD.MOV.U32 R215, RZ, RZ, R160 ;  /* 0x000000ffffd77224 */ /* 0x004fe200078e00a0 */
[----:B---3--:R-:W-:-:S02]  /*bbac0*/  MOV R214, R164 ;  /* 0x000000a400d67202 */ /* 0x008fc40000000f00 */
        /* <DEDUP_REMOVED lines=17> */
[----:B------:R-:W3:Y:S04]  /*bbbe0*/  LDL.LU R0, [R1+0x3b60] ;  /* 0x003b600001007983 */ /* 0x000ee80000300800 */
[----:B------:R1:W-:Y:S04]  /*bbbf0*/  STL.64 [R1+0x3f0], R180 ;  /* 0x0003f0b401007387 */ /* 0x0003e80000100a00 */
[----:B------:R-:W-:Y:S04]  /*bbc00*/  STL.64 [R1+0x3f8], R182 ;  /* 0x0003f8b601007387 */ /* 0x000fe80000100a00 */
[----:B------:R-:W-:Y:S04]  /*bbc10*/  LDS R172, [R251+0x9a180] ;  /* 0x09a18000fbac7984 */ /* 0x000fe80000000800 */
[----:B-1----:R-:W3:Y:S04]  /*bbc20*/  LDL.LU R180, [R1+0x710] ;  /* 0x0007100001b47983 */ /* 0x002ee80000300800 */
[----:B------:R-:W3:Y:S04]  /*bbc30*/  LDL.LU R181, [R1+0x714] ;  /* 0x0007140001b57983 */ /* 0x000ee80000300800 */
        /* <DEDUP_REMOVED lines=8> */
[----:B-1----:R-:W-:Y:S03]  /*bbcc0*/  HMMA.1688.F32.TF32 R192, R228, R130, R232 ;  /* 0x00000082e4c0723c */ /* 0x002fe600000810e8 */
[----:B------:R-:W-:Y:S04]  /*bbcd0*/  STL.64 [R1+0x440], R196 ;  /* 0x000440c401007387 */ /* 0x000fe80000100a00 */
[----:B------:R-:W-:Y:S01]  /*bbce0*/  STL.64 [R1+0x448], R198 ;  /* 0x000448c601007387 */ /* 0x000fe20000100a00 */
[C---:B------:R-:W-:Y:S03]  /*bbcf0*/  HMMA.1688.F32.TF32 R232, R168.reuse, R64, R132 ;  /* 0x00000040a8e8723c */ /* 0x040fe60000081084 */
[----:B------:R-:W1:Y:S11]  /*bbd00*/  LDS R175, [R249+0x9b180] ;  /* 0x09b18000f9af7984 */ /* 0x000e760000000800 */
[----:B------:R-:W-:Y:S01]  /*bbd10*/  @!UPT UIADD3 URZ, URZ, URZ, URZ ;  /* 0x0000003f3f3ff290 */ /* 0x000fe2000fffe03f */
[----:B------:R-:W-:Y:S04]  /*bbd20*/  STL.64 [R1+0x430], R192 ;  /* 0x000430c001007387 */ /* 0x000fe80000100a00 */
[----:B------:R4:W-:Y:S04]  /*bbd30*/  STL.64 [R1+0x438], R194 ;  /* 0x000438c201007387 */ /* 0x0009e80000100a00 */
[----:B------:R-:W3:Y:S04]  /*bbd40*/  LDL.LU R132, [R1+0xeb0] ;  /* 0x000eb00001847983 */ /* 0x000ee80000300800 */
[----:B------:R-:W3:Y:S04]  /*bbd50*/  LDL.LU R133, [R1+0xeb4] ;  /* 0x000eb40001857983 */ /* 0x000ee80000300800 */
[----:B------:R-:W3:Y:S04]  /*bbd60*/  LDL.LU R134, [R1+0xeb8] ;  /* 0x000eb80001867983 */ /* 0x000ee80000300800 */
[----:B------:R-:W3:Y:S01]  /*bbd70*/  LDL.LU R135, [R1+0xebc] ;  /* 0x000ebc0001877983 */ /* 0x000ee20000300800 */
[C---:B----4-:R-:W-:Y:S03]  /*bbd80*/  HMMA.1688.F32.TF32 R192, R168.reuse, R56, R148 ;  /* 0x00000038a8c0723c */ /* 0x050fe60000081094 */
[----:B------:R-:W4:Y:S04]  /*bbd90*/  LDL.LU R148, [R1+0xec0] ;  /* 0x000ec00001947983 */ /* 0x000f280000300800 */
[----:B------:R-:W4:Y:S01]  /*bbda0*/  LDL.LU R149, [R1+0xec4] ;  /* 0x000ec40001957983 */ /* 0x000f220000300800 */
[----:B------:R-:W-:Y:S03]  /*bbdb0*/  HMMA.1688.F32.TF32 R196, R168, R60, R136 ;  /* 0x0000003ca8c4723c */ /* 0x000fe60000081088 */
[----:B------:R-:W4:Y:S04]  /*bbdc0*/  LDL.LU R150, [R1+0xec8] ;  /* 0x000ec80001967983 */ /* 0x000f280000300800 */
[----:B------:R-:W4:Y:S04]  /*bbdd0*/  LDL.LU R151, [R1+0xecc] ;  /* 0x000ecc0001977983 */ /* 0x000f280000300800 */
[----:B------:R-:W4:Y:S01]  /*bbde0*/  LDL.64 R138, [R1+0x208] ;  /* 0x00020800018a7983 */ /* 0x000f220000100a00 */
[----:B------:R-:W-:Y:S01]  /*bbdf0*/  IMAD.MOV.U32 R178, RZ, RZ, R165 ;  /* 0x000000ffffb27224 */ /* 0x000fe200078e00a5 */
[----:B------:R-:W-:Y:S01]  /*bbe00*/  MOV R188, R145 ;  /* 0x0000009100bc7202 */ /* 0x000fe20000000f00 */
[----:B------:R-:W-:-:S02]  /*bbe10*/  IMAD.MOV.U32 R179, RZ, RZ, R161 ;  /* 0x000000ffffb37224 */ /* 0x000fc400078e00a1 */
[----:B------:R-:W-:Y:S02]  /*bbe20*/  IMAD.MOV.U32 R200, RZ, RZ, R157 ;  /* 0x000000ffffc87224 */ /* 0x000fe400078e009d */
[----:B------:R-:W-:Y:S02]  /*bbe30*/  IMAD.MOV.U32 R201, RZ, RZ, R156 ;  /* 0x000000ffffc97224 */ /* 0x000fe400078e009c */
[----:B------:R-:W-:Y:S02]  /*bbe40*/  IMAD.MOV.U32 R202, RZ, RZ, R153 ;  /* 0x000000ffffca7224 */ /* 0x000fe400078e0099 */
[----:B------:R-:W-:Y:S02]  /*bbe50*/  IMAD.MOV.U32 R203, RZ, RZ, R152 ;  /* 0x000000ffffcb7224 */ /* 0x000fe400078e0098 */
[----:B------:R-:W-:Y:S02]  /*bbe60*/  IMAD.MOV.U32 R189, RZ, RZ, R144 ;  /* 0x000000ffffbd7224 */ /* 0x000fe400078e0090 */
[----:B------:R-:W-:-:S02]  /*bbe70*/  IMAD.MOV.U32 R190, RZ, RZ, R141 ;  /* 0x000000ffffbe7224 */ /* 0x000fc400078e008d */
[----:B------:R-:W-:Y:S01]  /*bbe80*/  IMAD.MOV.U32 R191, RZ, RZ, R140 ;  /* 0x000000ffffbf7224 */ /* 0x000fe200078e008c */
        /* <DEDUP_REMOVED lines=9> */
[----:B--2---:R-:W-:Y:S01]  /*bbf20*/  MOV R182, R164 ;  /* 0x000000a400b67202 */ /* 0x004fe20000000f00 */
[----:B---3--:R-:W-:-:S06]  /*bbf30*/  IMAD.MOV.U32 R183, RZ, RZ, R160 ;  /* 0x000000ffffb77224 */ /* 0x008fcc00078e00a0 */
[C---:B------:R-:W-:Y:S08]  /*bbf40*/  HMMA.1688.F32.TF32 R240, R168.reuse, R8, R240 ;  /* 0x00000008a8f0723c */ /* 0x040ff000000810f0 */
[----:B------:R-:W-:Y:S11]  /*bbf50*/  HMMA.1688.F32.TF32 R236, R168, R4, R236 ;  /* 0x00000004a8ec723c */ /* 0x000ff600000810ec */
[----:B------:R-:W-:Y:S05]  /*bbf60*/  @!UPT UIADD3 URZ, URZ, URZ, URZ ;  /* 0x0000003f3f3ff290 */ /* 0x000fea000fffe03f */
[----:B-1----:R-:W-:Y:S08]  /*bbf70*/  HMMA.1688.F32.TF32 R240, R172, R10, R240 ;  /* 0x0000000aacf0723c */ /* 0x002ff000000810f0 */
[----:B------:R-:W-:Y:S08]  /*bbf80*/  HMMA.1688.F32.TF32 R208, R168, R16, R208 ;  /* 0x00000010a8d0723c */ /* 0x000ff000000810d0 */
[----:B------:R-:W-:Y:S08]  /*bbf90*/  HMMA.1688.F32.TF32 R236, R172, R6, R236 ;  /* 0x00000006acec723c */ /* 0x000ff000000810ec */
[----:B------:R-:W-:Y:S01]  /*bbfa0*/  HMMA.1688.F32.TF32 R228, R168, R12, R180 ;  /* 0x0000000ca8e4723c */ /* 0x000fe200000810b4 */
[----:B------:R-:W-:Y:S04]  /*bbfb0*/  LDS R180, [R251+0x9c180] ;  /* 0x09c18000fbb47984 */ /* 0x000fe80000000800 */
[----:B------:R-:W-:Y:S04]  /*bbfc0*/  LDS R182, [R251+0x9d180] ;  /* 0x09d18000fbb67984 */ /* 0x000fe80000000800 */
[----:B------:R-:W-:Y:S04]  /*bbfd0*/  LDS R181, [R249+0x9c180] ;  /* 0x09c18000f9b57984 */ /* 0x000fe80000000800 */
[----:B------:R-:W1:Y:S11]  /*bbfe0*/  LDS R183, [R249+0x9d180] ;  /* 0x09d18000f9b77984 */ /* 0x000e760000000800 */
[C---:B------:R-:W-:Y:S01]  /*bbff0*/  HMMA.1688.F32.TF32 R168, R172.reuse, R14, R228 ;  /* 0x0000000eaca8723c */ /* 0x040fe200000810e4 */
[----:B------:R-:W-:Y:S04]  /*bc000*/  LDS R228, [R251+0x9e180] ;  /* 0x09e18000fbe47984 */ /* 0x000fe80000000800 */
[----:B------:R-:W-:Y:S04]  /*bc010*/  LDS R230, [R251+0x9f180] ;  /* 0x09f18000fbe67984 */ /* 0x000fe80000000800 */
[----:B------:R-:W-:Y:S04]  /*bc020*/  LDS R229, [R249+0x9e180] ;  /* 0x09e18000f9e57984 */ /* 0x000fe80000000800 */
[----:B------:R-:W2:Y:S01]  /*bc030*/  LDS R231, [R249+0x9f180] ;  /* 0x09f18000f9e77984 */ /* 0x000ea20000000800 */
[C---:B------:R-:W-:Y:S08]  /*bc040*/  HMMA.1688.F32.TF32 R208, R172.reuse, R18, R208 ;  /* 0x00000012acd0723c */ /* 0x040ff000000810d0 */
[----:B------:R-:W-:Y:S08]  /*bc050*/  HMMA.1688.F32.TF32 R212, R172, R22, R212 ;  /* 0x00000016acd4723c */ /* 0x000ff000000810d4 */
        /* <DEDUP_REMOVED lines=33> */
[----:B------:R-:W-:Y:S04]  /*bc270*/  STL.64 [R1+0x570], R236 ;  /* 0x000570ec01007387 */ /* 0x000fe80000100a00 */
[----:B------:R-:W-:Y:S03]  /*bc280*/  STL.64 [R1+0x578], R238 ;  /* 0x000578ee01007387 */ /* 0x000fe60000100a00 */
[C---:B------:R-:W-:Y:S08]  /*bc290*/  HMMA.1688.F32.TF32 R168, R228.reuse, R78, R168 ;  /* 0x0000004ee4a8723c */ /* 0x040ff000000810a8 */
        /* <DEDUP_REMOVED lines=12> */
[----:B--2---:R-:W-:Y:S06]  /*bc360*/  HMMA.1688.F32.TF32 R180, R228, R98, R224 ;  /* 0x00000062e4b4723c */ /* 0x004fec00000810e0 */
[----:B------:R-:W-:Y:S04]  /*bc370*/  STL.64 [R1+0x5b0], R168 ;  /* 0x0005b0a801007387 */ /* 0x000fe80000100a00 */
[----:B------:R-:W-:Y:S05]  /*bc380*/  STL.64 [R1+0x5b8], R170 ;  /* 0x0005b8aa01007387 */ /* 0x000fea0000100a00 */
[----:B------:R-:W-:Y:S04]  /*bc390*/  STL.64 [R1+0x5a0], R208 ;  /* 0x0005a0d001007387 */ /* 0x000fe80000100a00 */
[----:B------:R-:W-:Y:S01]  /*bc3a0*/  STL.64 [R1+0x5a8], R210 ;  /* 0x0005a8d201007387 */ /* 0x000fe20000100a00 */
[----:B-1----:R-:W-:Y:S01]  /*bc3b0*/  HMMA.1688.F32.TF32 R236, R172, R246, R132 ;  /* 0x000000f6acec723c */ /* 0x002fe20000081084 */
[----:B------:R-:W-:Y:S01]  /*bc3c0*/  MOV R141, R246 ;  /* 0x000000f6008d7202 */ /* 0x000fe20000000f00 */
[----:B------:R-:W-:Y:S01]  /*bc3d0*/  IMAD.MOV.U32 R140, RZ, RZ, R247 ;  /* 0x000000ffff8c7224 */ /* 0x000fe200078e00f7 */
[----:B------:R-:W-:Y:S01]  /*bc3e0*/  LDS R168, [R251+0x98200] ;  /* 0x09820000fba87984 */ /* 0x000fe20000000800 */
[----:B----4-:R-:W-:-:S02]  /*bc3f0*/  IMAD.MOV.U32 R152, RZ, RZ, R138 ;  /* 0x000000ffff987224 */ /* 0x010fc400078e008a */
[----:B------:R-:W-:Y:S01]  /*bc400*/  IMAD.MOV.U32 R3, RZ, RZ, R139 ;  /* 0x000000ffff037224 */ /* 0x000fe200078e008b */
        /* <DEDUP_REMOVED lines=9> */
[----:B------:R1:W-:Y:S04]  /*bc4a0*/  STL.64 [R1+0x588], R182 ;  /* 0x000588b601007387 */ /* 0x0003e80000100a00 */
[----:B------:R-:W-:Y:S04]  /*bc4b0*/  STL.64 [R1+0x6f0], R176 ;  /* 0x0006f0b001007387 */ /* 0x000fe80000100a00 */
[----:B------:R3:W-:Y:S01]  /*bc4c0*/  STL.64 [R1+0x6f8], R178 ;  /* 0x0006f8b201007387 */ /* 0x0007e20000100a00 */
[C---:B-1----:R-:W-:Y:S08]  /*bc4d0*/  HMMA.1688.F32.TF32 R180, R228.reuse, R114, R184 ;  /* 0x00000072e4b4723c */ /* 0x042ff000000810b8 */
[C---:B---3--:R-:W-:Y:S01]  /*bc4e0*/  HMMA.1688.F32.TF32 R176, R228.reuse, R118, R188 ;  /* 0x00000076e4b0723c */ /* 0x048fe200000810bc */
[----:B------:R-:W-:Y:S04]  /*bc4f0*/  STL.64 [R1+0x6d0], R200 ;  /* 0x0006d0c801007387 */ /* 0x000fe80000100a00 */
[----:B------:R-:W-:Y:S03]  /*bc500*/  STL.64 [R1+0x6d8], R202 ;  /* 0x0006d8ca01007387 */ /* 0x000fe60000100a00 */
[C---:B------:R-:W-:Y:S07]  /*bc510*/  HMMA.1688.F32.TF32 R184, R228.reuse, R122, R192 ;  /* 0x0000007ae4b8723c */ /* 0x040fee00000810c0 */
[----:B------:R-:W-:Y:S04]  /*bc520*/  STL.64 [R1+0x6c0], R180 ;  /* 0x0006c0b401007387 */ /* 0x000fe80000100a00 */
[----:B------:R1:W-:Y:S04]  /*bc530*/  STL.64 [R1+0x6c8], R182 ;  /* 0x0006c8b601007387 */ /* 0x0003e80000100a00 */
[----:B------:R-:W-:Y:S04]  /*bc540*/  STL.64 [R1+0x6a0], R176 ;  /* 0x0006a0b001007387 */ /* 0x000fe80000100a00 */
[----:B------:R3:W-:Y:S01]  /*bc550*/  STL.64 [R1+0x6a8], R178 ;  /* 0x0006a8b201007387 */ /* 0x0007e20000100a00 */
[C---:B-1----:R-:W-:Y:S08]  /*bc560*/  HMMA.1688.F32.TF32 R180, R228.reuse, R126, R196 ;  /* 0x0000007ee4b4723c */ /* 0x042ff000000810c4 */
[----:B---3--:R-:W-:Y:S01]  /*bc570*/  HMMA.1688.F32.TF32 R176, R228, R130, R232 ;  /* 0x00000082e4b0723c */ /* 0x008fe200000810e8 */
[----:B------:R-:W-:Y:S04]  /*bc580*/  STL.64 [R1+0x680], R184 ;  /* 0x000680b801007387 */ /* 0x000fe80000100a00 */
[----:B------:R-:W-:Y:S10]  /*bc590*/  STL.64 [R1+0x688], R186 ;  /* 0x000688ba01007387 */ /* 0x000ff40000100a00 */
        /* <DEDUP_REMOVED lines=33> */
[----:B------:R-:W2:Y:S04]  /*bc7b0*/  LDL.64 R138, [R1+0x1e8] ;  /* 0x0001e800018a7983 */ /* 0x000ea80000100a00 */
        /* <DEDUP_REMOVED lines=10> */
[----:B------:R-:W2:Y:S04]  /*bc860*/  LDL.64 R230, [R1+0x1b8] ;  /* 0x0001b80001e67983 */ /* 0x000ea80000100a00 */
[----:B------:R-:W2:Y:S04]  /*bc870*/  LDL.64 R222, [R1+0x1a8] ;  /* 0x0001a80001de7983 */ /* 0x000ea80000100a00 */
[----:B-1----:R-:W2:Y:S04]  /*bc880*/  LDL.LU R180, [R1+0xe50] ;  /* 0x000e500001b47983 */ /* 0x002ea80000300800 */
[----:B------:R-:W2:Y:S04]  /*bc890*/  LDL.LU R181, [R1+0xe54] ;  /* 0x000e540001b57983 */ /* 0x000ea80000300800 */
[----:B---3--:R-:W3:Y:S04]  /*bc8a0*/  LDL.LU R182, [R1+0xe58] ;  /* 0x000e580001b67983 */ /* 0x008ee80000300800 */
[----:B------:R-:W3:Y:S04]  /*bc8b0*/  LDL.LU R183, [R1+0xe5c] ;  /* 0x000e5c0001b77983 */ /* 0x000ee80000300800 */
[----:B----4-:R-:W4:Y:S04]  /*bc8c0*/  LDL.LU R176, [R1+0xf30] ;  /* 0x000f300001b07983 */ /* 0x010f280000300800 */
[----:B------:R-:W4:Y:S04]  /*bc8d0*/  LDL.LU R177, [R1+0xf34] ;  /* 0x000f340001b17983 */ /* 0x000f280000300800 */
[----:B------:R-:W4:Y:S04]  /*bc8e0*/  LDL.LU R178, [R1+0xf38] ;  /* 0x000f380001b27983 */ /* 0x000f280000300800 */
        /* <DEDUP_REMOVED lines=15> */
[----:B------:R-:W-:Y:S02]  /*bc9e0*/  IMAD.MOV.U32 R144, RZ, RZ, R139 ;  /* 0x000000ffff907224 */ /* 0x000fe400078e008b */
[----:B------:R-:W2:Y:S03]  /*bc9f0*/  LDL.LU.64 R138, [R1+0x3b58] ;  /* 0x003b5800018a7983 */ /* 0x000ea60000300a00 */
[C---:B------:R-:W-:Y:S01]  /*bca00*/  HMMA.1688.F32.TF32 R224, R172.reuse, R134, R224 ;  /* 0x00000086ace0723c */ /* 0x040fe200000810e0 */
[----:B------:R-:W-:Y:S02]  /*bca10*/  IMAD.MOV.U32 R137, RZ, RZ, R134 ;  /* 0x000000ffff897224 */ /* 0x000fe400078e0086 */
[----:B------:R-:W-:Y:S02]  /*bca20*/  IMAD.MOV.U32 R136, RZ, RZ, R135 ;  /* 0x000000ffff887224 */ /* 0x000fe400078e0087 */
[----:B------:R-:W2:Y:S01]  /*bca30*/  LDL.LU.64 R134, [R1+0x3b50] ;  /* 0x003b500001867983 */ /* 0x000ea20000300a00 */
[----:B------:R-:W-:Y:S01]  /*bca40*/  MOV R133, R150 ;  /* 0x0000009600857202 */ /* 0x000fe20000000f00 */
[----:B------:R-:W-:Y:S01]  /*bca50*/  IMAD.MOV.U32 R132, RZ, RZ, R151 ;  /* 0x000000ffff847224 */ /* 0x000fe200078e0097 */
[C---:B------:R-:W-:Y:S01]  /*bca60*/  HMMA.1688.F32.TF32 R208, R172.reuse, R150, R208 ;  /* 0x00000096acd0723c */ /* 0x040fe200000810d0 */
[----:B------:R-:W2:Y:S07]  /*bca70*/  LDL.LU.64 R150, [R1+0x3b48] ;  /* 0x003b480001967983 */ /* 0x000eae0000300a00 */
[----:B------:R-:W-:Y:S01]  /*bca80*/  HMMA.1688.F32.TF32 R216, R172, R222, R216 ;  /* 0x000000deacd8723c */ /* 0x000fe200000810d8 */
[----:B------:R-:W-:-:S02]  /*bca90*/  IMAD.MOV.U32 R156, RZ, RZ, R222 ;  /* 0x000000ffff9c7224 */ /* 0x000fc400078e00de */
[----:B------:R-:W-:Y:S02]  /*bcaa0*/  IMAD.MOV.U32 R153, RZ, RZ, R223 ;  /* 0x000000ffff997224 */ /* 0x000fe400078e00df */
[----:B------:R-:W-:Y:S02]  /*bcab0*/  IMAD.MOV.U32 R149, RZ, RZ, R230 ;  /* 0x000000ffff957224 */ /* 0x000fe400078e00e6 */
[----:B------:R-:W-:Y:S01]  /*bcac0*/  IMAD.MOV.U32 R148, RZ, RZ, R231 ;  /* 0x000000ffff947224 */ /* 0x000fe200078e00e7 */
[C---:B------:R-:W-:Y:S08]  /*bcad0*/  HMMA.1688.F32.TF32 R212, R172.reuse, R230, R212 ;  /* 0x000000e6acd4723c */ /* 0x040ff000000810d4 */
[C---:B------:R-:W-:Y:S08]  /*bcae0*/  HMMA.1688.F32.TF32 R188, R172.reuse, R146, R188 ;  /* 0x00000092acbc723c */ /* 0x040ff000000810bc */
[C---:B------:R-:W-:Y:S08]  /*bcaf0*/  HMMA.1688.F32.TF32 R204, R172.reuse, R154, R204 ;  /* 0x0000009aaccc723c */ /* 0x040ff000000810cc */
[C---:B------:R-:W-:Y:S08]  /*bcb00*/  HMMA.1688.F32.TF32 R196, R172.reuse, R162, R196 ;  /* 0x000000a2acc4723c */ /* 0x040ff000000810c4 */
[C---:B------:R-:W-:Y:S08]  /*bcb10*/  HMMA.1688.F32.TF32 R228, R172.reuse, R166, R244 ;  /* 0x000000a6ace4723c */ /* 0x040ff000000810f4 */
[----:B---3--:R-:W-:Y:S08]  /*bcb20*/  HMMA.1688.F32.TF32 R184, R172, R142, R184 ;  /* 0x0000008eacb8723c */ /* 0x008ff000000810b8 */
[----:B------:R-:W-:Y:S08]  /*bcb30*/  HMMA.1688.F32.TF32 R232, R168, R4, R232 ;  /* 0x00000004a8e8723c */ /* 0x000ff000000810e8 */
[----:B----4-:R-:W-:Y:S08]  /*bcb40*/  HMMA.1688.F32.TF32 R192, R172, R158, R192 ;  /* 0x0000009eacc0723c */ /* 0x010ff000000810c0 */
        /* <DEDUP_REMOVED lines=12> */
[C---:B------:R-:W-:Y:S01]  /*bcc10*/  HMMA.1688.F32.TF32 R220, R172.reuse, R134, R180 ;  /* 0x00000086acdc723c */ /* 0x040fe200000810b4 */
[----:B------:R-:W-:Y:S04]  /*bcc20*/  LDS R180, [R251+0x9a200] ;  /* 0x09a20000fbb47984 */ /* 0x000fe80000000800 */
[----:B------:R-:W-:Y:S04]  /*bcc30*/  LDS R182, [R251+0x9b200] ;  /* 0x09b20000fbb67984 */ /* 0x000fe80000000800 */
[----:B------:R-:W-:Y:S04]  /*bcc40*/  LDS R181, [R249+0x9a200] ;  /* 0x09a20000f9b57984 */ /* 0x000fe80000000800 */
[----:B------:R-:W1:Y:S01]  /*bcc50*/  LDS R183, [R249+0x9b200] ;  /* 0x09b20000f9b77984 */ /* 0x000e620000000800 */
        /* <DEDUP_REMOVED lines=31> */
[C---:B--2---:R-:W-:Y:S01]  /*bce50*/  HMMA.1688.F32.TF32 R232, R224.reuse, R68, R232 ;  /* 0x00000044e0e8723c */ /* 0x044fe200000810e8 */
[----:B------:R-:W-:Y:S04]  /*bce60*/  LDS R182, [R251+0x97280] ;  /* 0x09728000fbb67984 */ /* 0x000fe80000000800 */
[----:B------:R-:W-:Y:S03]  /*bce70*/  LDS R181, [R249+0x96280] ;  /* 0x09628000f9b57984 */ /* 0x000fe60000000800 */
[C---:B------:R-:W-:Y:S01]  /*bce80*/  HMMA.1688.F32.TF32 R236, R224.reuse, R72, R236 ;  /* 0x00000048e0ec723c */ /* 0x040fe200000810ec */
[----:B------:R-:W2:Y:S07]  /*bce90*/  LDS R183, [R249+0x97280] ;  /* 0x09728000f9b77984 */ /* 0x000eae0000000800 */
        /* <DEDUP_REMOVED lines=14> */
[C---:B-1----:R-:W-:Y:S01]  /*bcf80*/  HMMA.1688.F32.TF32 R224, R168.reuse, R70, R232 ;  /* 0x00000046a8e0723c */ /* 0x042fe200000810e8 */
[----:B------:R-:W-:Y:S04]  /*bcf90*/  STL.64 [R1+0x3b28], R138 ;  /* 0x003b288a01007387 */ /* 0x000fe80000100a00 */
[----:B------:R-:W-:Y:S03]  /*bcfa0*/  STL.64 [R1+0x3b30], R142 ;  /* 0x003b308e01007387 */ /* 0x000fe60000100a00 */
[C---:B------:R-:W-:Y:S01]  /*bcfb0*/  HMMA.1688.F32.TF32 R236, R168.reuse, R74, R236 ;  /* 0x0000004aa8ec723c */ /* 0x040fe200000810ec */
[----:B------:R-:W-:Y:S04]  /*bcfc0*/  STL.64 [R1+0x3b38], R146 ;  /* 0x003b389201007387 */ /* 0x000fe80000100a00 */
[----:B------:R-:W-:Y:S03]  /*bcfd0*/  STL.64 [R1+0x3b40], R150 ;  /* 0x003b409601007387 */ /* 0x000fe60000100a00 */
[C---:B------:R-:W-:Y:S07]  /*bcfe0*/  HMMA.1688.F32.TF32 R232, R168.reuse, R78, R240 ;  /* 0x0000004ea8e8723c */ /* 0x040fee00000810f0 */
[----:B------:R-:W-:Y:S01]  /*bcff0*/  STL.64 [R1+0x7a0], R224 ;  /* 0x0007a0e001007387 */ /* 0x000fe20000100a00 */
[C---:B------:R-:W-:Y:S03]  /*bd000*/  HMMA.1688.F32.TF32 R208, R168.reuse, R86, R208 ;  /* 0x00000056a8d0723c */ /* 0x040fe600000810d0 */
[----:B------:R1:W-:Y:S05]  /*bd010*/  STL.64 [R1+0x7a8], R226 ;  /* 0x0007a8e201007387 */ /* 0x0003ea0000100a00 */
[C---:B-1----:R-:W-:Y:S01]  /*bd020*/  HMMA.1688.F32.TF32 R224, R168.reuse, R82, R172 ;  /* 0x00000052a8e0723c */ /* 0x042fe200000810ac */
[----:B------:R-:W-:Y:S04]  /*bd030*/  STL.64 [R1+0x7b0], R236 ;  /* 0x0007b0ec01007387 */ /* 0x000fe80000100a00 */
[----:B------:R-:W-:Y:S04]  /*bd040*/  STL.64 [R1+0x7b8], R238 ;  /* 0x0007b8ee01007387 */ /* 0x000fe80000100a00 */
[----:B------:R-:W-:Y:S01]  /*bd050*/  STL.64 [R1+0x7c0], R232 ;  /* 0x0007c0e801007387 */ /* 0x000fe20000100a00 */
[C---:B------:R-:W-:Y:S03]  /*bd060*/  HMMA.1688.F32.TF32 R172, R168.reuse, R90, R212 ;  /* 0x0000005aa8ac723c */ /* 0x040fe600000810d4 */
[----:B------:R-:W-:Y:S05]  /*bd070*/  STL.64 [R1+0x7c8], R234 ;  /* 0x0007c8ea01007387 */ /* 0x000fea0000100a00 */
[C---:B------:R-:W-:Y:S05]  /*bd080*/  HMMA.1688.F32.TF32 R212, R168.reuse, R94, R216 ;  /* 0x0000005ea8d4723c */ /* 0x040fea00000810d8 */
        /* <DEDUP_REMOVED lines=9> */
[----:B------:R-:W-:Y:S01]  /*bd120*/  HMMA.1688.F32.TF32 R188, R168, R110, R188 ;  /* 0x0000006ea8bc723c */ /* 0x000fe200000810bc */
[----:B------:R-:W-:Y:S01]  /*bd130*/  IMAD.MOV.U32 R243, RZ, RZ, R136 ;  /* 0x000000fffff37224 */ /* 0x000fe200078e0088 */
[----:B------:R-:W-:Y:S01]  /*bd140*/  MOV R242, R137 ;  /* 0x0000008900f27202 */ /* 0x000fe20000000f00 */
[----:B------:R-:W-:Y:S01]  /*bd150*/  IMAD.MOV.U32 R239, RZ, RZ, R144 ;  /* 0x000000ffffef7224 */ /* 0x000fe200078e0090 */
[----:B------:R-:W-:Y:S01]  /*bd160*/  LDS R172, [R251+0x98280] ;  /* 0x09828000fbac7984 */ /* 0x000fe20000000800 */
[----:B------:R-:W-:-:S02]  /*bd170*/  IMAD.MOV.U32 R238, RZ, RZ, R145 ;  /* 0x000000ffffee7224 */ /* 0x000fc400078e0091 */
[----:B------:R-:W-:Y:S01]  /*bd180*/  IMAD.MOV.U32 R235, RZ, RZ, R140 ;  /* 0x000000ffffeb7224 */ /* 0x000fe200078e008c */
[C---:B------:R-:W-:Y:S01]  /*bd190*/  HMMA.1688.F32.TF32 R204, R168.reuse, R118, R204 ;  /* 0x00000076a8cc723c */ /* 0x040fe200000810cc */
[----:B------:R-:W-:Y:S04]  /*bd1a0*/  STL.64 [R1+0x820], R208 ;  /* 0x000820d001007387 */ /* 0x000fe80000100a00 */
[----:B------:R1:W-:Y:S01]  /*bd1b0*/  STL.64 [R1+0x828], R210 ;  /* 0x000828d201007387 */ /* 0x0003e20000100a00 */
[----:B------:R-:W-:Y:S02]  /*bd1c0*/  IMAD.MOV.U32 R234, RZ, RZ, R141 ;  /* 0x000000ffffea7224 */ /* 0x000fe400078e008d */
[C---:B------:R-:W-:Y:S01]  /*bd1d0*/  HMMA.1688.F32.TF32 R192, R168.reuse, R122, R192 ;  /* 0x0000007aa8c0723c */ /* 0x040fe200000810c0 */
[----:B------:R-:W-:Y:S04]  /*bd1e0*/  LDS R174, [R251+0x99280] ;  /* 0x09928000fbae7984 */ /* 0x000fe80000000800 */
[----:B------:R-:W-:Y:S03]  /*bd1f0*/  LDS R173, [R249+0x98280] ;  /* 0x09828000f9ad7984 */ /* 0x000fe60000000800 */
[C---:B-1----:R-:W-:Y:S01]  /*bd200*/  HMMA.1688.F32.TF32 R208, R168.reuse, R102, R176 ;  /* 0x00000066a8d0723c */ /* 0x042fe200000810b0 */
[----:B------:R-:W1:Y:S07]  /*bd210*/  LDS R175, [R249+0x99280] ;  /* 0x09928000f9af7984 */ /* 0x000e6e0000000800 */
[C---:B------:R-:W-:Y:S11]  /*bd220*/  HMMA.1688.F32.TF32 R176, R168.reuse, R106, R184 ;  /* 0x0000006aa8b0723c */ /* 0x040ff600000810b8 */
[----:B------:R-:W-:Y:S04]  /*bd230*/  @!UPT UIADD3 URZ, URZ, URZ, URZ ;  /* 0x0000003f3f3ff290 */ /* 0x000fe8000fffe03f */
[----:B------:R-:W-:Y:S04]  /*bd240*/  STL.64 [R1+0x830], R208 ;  /* 0x000830d001007387 */ /* 0x000fe80000100a00 */
[----:B------:R-:W-:Y:S04]  /*bd250*/  STL.64 [R1+0x838], R210 ;  /* 0x000838d201007387 */ /* 0x000fe80000100a00 */
[----:B------:R-:W3:Y:S04]  /*bd260*/  LDL.LU R224, [R1+0xfd0] ;  /* 0x000fd00001e07983 */ /* 0x000ee80000300800 */
[----:B------:R-:W-:Y:S04]  /*bd270*/  STL.64 [R1+0x8a0], R176 ;  /* 0x0008a0b001007387 */ /* 0x000fe80000100a00 */
[----:B------:R4:W-:Y:S04]  /*bd280*/  STL.64 [R1+0x8a8], R178 ;  /* 0x0008a8b201007387 */ /* 0x0009e80000100a00 */
[----:B------:R-:W3:Y:S04]  /*bd290*/  LDL.LU R225, [R1+0xfd4] ;  /* 0x000fd40001e17983 */ /* 0x000ee80000300800 */
[----:B------:R-:W3:Y:S01]  /*bd2a0*/  LDL.LU R226, [R1+0xfd8] ;  /* 0x000fd80001e27983 */ /* 0x000ee20000300800 */
[----:B----4-:R-:W-:Y:S03]  /*bd2b0*/  HMMA.1688.F32.TF32 R176, R168, R114, R200 ;  /* 0x00000072a8b0723c */ /* 0x010fe600000810c8 */
[----:B------:R-:W3:Y:S04]  /*bd2c0*/  LDL.LU R227, [R1+0xfdc] ;  /* 0x000fdc0001e37983 */ /* 0x000ee80000300800 */
[----:B------:R-:W4:Y:S04]  /*bd2d0*/  LDL.LU R244, [R1+0xf40] ;  /* 0x000f400001f47983 */ /* 0x000f280000300800 */
[----:B------:R-:W4:Y:S04]  /*bd2e0*/  LDL.LU R245, [R1+0xf44] ;  /* 0x000f440001f57983 */ /* 0x000f280000300800 */
[----:B------:R-:W4:Y:S04]  /*bd2f0*/  LDL.LU R246, [R1+0xf48] ;  /* 0x000f480001f67983 */ /* 0x000f280000300800 */
[----:B------:R-:W4:Y:S04]  /*bd300*/  LDL.LU R247, [R1+0xf4c] ;  /* 0x000f4c0001f77983 */ /* 0x000f280000300800 */
        /* <DEDUP_REMOVED lines=13> */
[----:B-1----:R-:W2:Y:S01]  /*bd3e0*/  LDL.LU R176, [R1+0x1020] ;  /* 0x0010200001b07983 */ /* 0x002ea20000300800 */
        /* <DEDUP_REMOVED lines=59> */
[----:B------:R-:W4:Y:S01]  /*bd7a0*/  LDL.LU R171, [R1+0xf7c] ;  /* 0x000f7c0001ab7983 */ /* 0x000f220000300800 */
[----:B------:R-:W-:Y:S01]  /*bd7b0*/  MOV R230, R152 ;  /* 0x0000009800e67202 */ /* 0x000fe20000000f00 */
[----:B------:R-:W-:Y:S01]  /*bd7c0*/  IMAD.MOV.U32 R231, RZ, RZ, R3 ;  /* 0x000000ffffe77224 */ /* 0x000fe200078e0003 */
[C---:B--2---:R-:W-:Y:S08]  /*bd7d0*/  HMMA.1688.F32.TF32 R208, R180.reuse, R210, R132 ;  /* 0x000000d2b4d0723c */ /* 0x044ff00000081084 */
[C---:B---3--:R-:W-:Y:S08]  /*bd7e0*/  HMMA.1688.F32.TF32 R240, R180.reuse, R242, R136 ;  /* 0x000000f2b4f0723c */ /* 0x048ff00000081088 */
[C---:B----4-:R-:W-:Y:S08]  /*bd7f0*/  HMMA.1688.F32.TF32 R232, R180.reuse, R234, R144 ;  /* 0x000000eab4e8723c */ /* 0x050ff00000081090 */
[C---:B------:R-:W-:Y:S08]  /*bd800*/  HMMA.1688.F32.TF32 R236, R180.reuse, R238, R140 ;  /* 0x000000eeb4ec723c */ /* 0x040ff0000008108c */
[----:B------:R-:W-:Y:S01]  /*bd810*/  HMMA.1688.F32.TF32 R228, R180, R230, R148 ;  /* 0x000000e6b4e4723c */ /* 0x000fe20000081094 */
[----:B------:R-:W2:Y:S04]  /*bd820*/  LDL.LU.64 R150, [R1+0x3b40] ;  /* 0x003b400001967983 */ /* 0x000ea80000300a00 */
[----:B------:R-:W3:Y:S04]  /*bd830*/  LDL.LU.64 R146, [R1+0x3b38] ;  /* 0x003b380001927983 */ /* 0x000ee80000300a00 */
[----:B------:R-:W4:Y:S04]  /*bd840*/  LDL.LU.64 R142, [R1+0x3b30] ;  /* 0x003b3000018e7983 */ /* 0x000f280000300a00 */
[----:B------:R-:W3:Y:S04]  /*bd850*/  LDL.LU.64 R138, [R1+0x3b28] ;  /* 0x003b2800018a7983 */ /* 0x000ee80000300a00 */
[----:B------:R-:W3:Y:S01]  /*bd860*/  LDL.LU.64 R134, [R1+0x3b20] ;  /* 0x003b200001867983 */ /* 0x000ee20000300a00 */
[----:B------:R-:W-:Y:S01]  /*bd870*/  MOV R218, R156 ;  /* 0x0000009c00da7202 */ /* 0x000fe20000000f00 */
[----:B------:R-:W-:Y:S01]  /*bd880*/  IMAD.MOV.U32 R219, RZ, RZ, R153 ;  /* 0x000000ffffdb7224 */ /* 0x000fe200078e0099 */
[C---:B------:R-:W-:Y:S08]  /*bd890*/  HMMA.1688.F32.TF32 R232, R172.reuse, R8, R232 ;  /* 0x00000008ace8723c */ /* 0x040ff000000810e8 */
[C---:B------:R-:W-:Y:S08]  /*bd8a0*/  HMMA.1688.F32.TF32 R228, R172.reuse, R4, R228 ;  /* 0x00000004ace4723c */ /* 0x040ff000000810e4 */
[C---:B------:R-:W-:Y:S08]  /*bd8b0*/  HMMA.1688.F32.TF32 R236, R172.reuse, R12, R236 ;  /* 0x0000000cacec723c */ /* 0x040ff000000810ec */
[----:B------:R-:W-:Y:S08]  /*bd8c0*/  HMMA.1688.F32.TF32 R208, R172, R20, R208 ;  /* 0x00000014acd0723c */ /* 0x000ff000000810d0 */
        /* <DEDUP_REMOVED lines=9> */
[----:B------:R-:W-:Y:S08]  /*bd960*/  HMMA.1688.F32.TF32 R224, R180, R166, R244 ;  /* 0x000000a6b4e0723c */ /* 0x000ff000000810f4 */
[C---:B------:R-:W-:Y:S08]  /*bd970*/  HMMA.1688.F32.TF32 R212, R172.reuse, R24, R212 ;  /* 0x00000018acd4723c */ /* 0x040ff000000810d4 */
[----:B------:R-:W-:Y:S08]  /*bd980*/  HMMA.1688.F32.TF32 R216, R172, R28, R216 ;  /* 0x0000001cacd8723c */ /* 0x000ff000000810d8 */
[C---:B-1----:R-:W-:Y:S08]  /*bd990*/  HMMA.1688.F32.TF32 R228, R168.reuse, R6, R228 ;  /* 0x00000006a8e4723c */ /* 0x042ff000000810e4 */
[C---:B------:R-:W-:Y:S08]  /*bd9a0*/  HMMA.1688.F32.TF32 R232, R168.reuse, R10, R232 ;  /* 0x0000000aa8e8723c */ /* 0x040ff000000810e8 */
[----:B------:R-:W-:Y:S08]  /*bd9b0*/  HMMA.1688.F32.TF32 R236, R168, R14, R236 ;  /* 0x0000000ea8ec723c */ /* 0x000ff000000810ec */
[C---:B------:R-:W-:Y:S08]  /*bd9c0*/  HMMA.1688.F32.TF32 R192, R172.reuse, R52, R192 ;  /* 0x00000034acc0723c */ /* 0x040ff000000810c0 */
[C---:B------:R-:W-:Y:S08]  /*bd9d0*/  HMMA.1688.F32.TF32 R196, R172.reuse, R56, R196 ;  /* 0x00000038acc4723c */ /* 0x040ff000000810c4 */
[C---:B------:R-:W-:Y:S08]  /*bd9e0*/  HMMA.1688.F32.TF32 R200, R172.reuse, R60, R200 ;  /* 0x0000003cacc8723c */ /* 0x040ff000000810c8 */
[----:B------:R-:W-:Y:S08]  /*bd9f0*/  HMMA.1688.F32.TF32 R224, R172, R64, R224 ;  /* 0x00000040ace0723c */ /* 0x000ff000000810e0 */
[----:B------:R-:W-:Y:S08]  /*bda00*/  HMMA.1688.F32.TF32 R208, R168, R22, R208 ;  /* 0x00000016a8d0723c */ /* 0x000ff000000810d0 */
[C---:B--2---:R-:W-:Y:S08]  /*bda10*/  HMMA.1688.F32.TF32 R188, R180.reuse, R150, R188 ;  /* 0x00000096b4bc723c */ /* 0x044ff000000810bc */
[C---:B----4-:R-:W-:Y:S08]  /*bda20*/  HMMA.1688.F32.TF32 R176, R180.reuse, R142, R176 ;  /* 0x0000008eb4b0723c */ /* 0x050ff000000810b0 */
[C---:B---3--:R-:W-:Y:S08]  /*bda30*/  HMMA.1688.F32.TF32 R220, R180.reuse, R134, R220 ;  /* 0x00000086b4dc723c */ /* 0x048ff000000810dc */
[C---:B------:R-:W-:Y:S08]  /*bda40*/  HMMA.1688.F32.TF32 R204, R180.reuse, R138, R204 ;  /* 0x0000008ab4cc723c */ /* 0x040ff000000810cc */
        /* <DEDUP_REMOVED lines=16> */
[----:B------:R-:W-:Y:S08]  /*bdb50*/  HMMA.1688.F32.TF32 R180, R168, R18, R180 ;  /* 0x00000012a8b4723c */ /* 0x000ff000000810b4 */
[C---:B------:R-:W-:Y:S08]  /*bdb60*/  HMMA.1688.F32.TF32 R232, R240.reuse, R72, R232 ;  /* 0x00000048f0e8723c */ /* 0x040ff000000810e8 */
[----:B------:R-:W-:Y:S08]  /*bdb70*/  HMMA.1688.F32.TF32 R236, R240, R76, R236 ;  /* 0x0000004cf0ec723c */ /* 0x000ff000000810ec */
[----:B------:R-:W-:Y:S01]  /*bdb80*/  HMMA.1688.F32.TF32 R212, R168, R26, R212 ;  /* 0x0000001aa8d4723c */ /* 0x000fe200000810d4 */
[----:B------:R-:W-:Y:S04]  /*bdb90*/  STL.64 [R1+0x3af8], R134 ;  /* 0x003af88601007387 */ /* 0x000fe80000100a00 */
[----:B------:R2:W-:Y:S04]  /*bdba0*/  STL.64 [R1+0x3b00], R138 ;  /* 0x003b008a01007387 */ /* 0x0005e80000100a00 */
[----:B------:R1:W-:Y:S01]  /*bdbb0*/  STL.64 [R1+0x3b10], R142 ;  /* 0x003b108e01007387 */ /* 0x0003e20000100a00 */
[----:B------:R-:W-:Y:S08]  /*bdbc0*/  HMMA.1688.F32.TF32 R180, R240, R80, R180 ;  /* 0x00000050f0b4723c */ /* 0x000ff000000810b4 */
[C---:B--2---:R-:W-:Y:S08]  /*bdbd0*/  HMMA.1688.F32.TF32 R136, R172.reuse, R74, R232 ;  /* 0x0000004aac88723c */ /* 0x044ff000000810e8 */
[----:B-1----:R-:W-:Y:S08]  /*bdbe0*/  HMMA.1688.F32.TF32 R140, R172, R70, R228 ;  /* 0x00000046ac8c723c */ /* 0x002ff000000810e4 */
[----:B------:R-:W-:Y:S08]  /*bdbf0*/  HMMA.1688.F32.TF32 R208, R240, R84, R208 ;  /* 0x00000054f0d0723c */ /* 0x000ff000000810d0 */
[----:B------:R-:W-:Y:S08]  /*bdc00*/  HMMA.1688.F32.TF32 R132, R172, R78, R236 ;  /* 0x0000004eac84723c */ /* 0x000ff000000810ec */
[----:B------:R-:W-:Y:S08]  /*bdc10*/  HMMA.1688.F32.TF32 R212, R240, R88, R212 ;  /* 0x00000058f0d4723c */ /* 0x000ff000000810d4 */
[C---:B------:R-:W-:Y:S01]  /*bdc20*/  HMMA.1688.F32.TF32 R216, R168.reuse, R30, R216 ;  /* 0x0000001ea8d8723c */ /* 0x040fe200000810d8 */
[----:B------:R-:W-:Y:S04]  /*bdc30*/  STL.64 [R1+0x3b18], R146 ;  /* 0x003b189201007387 */ /* 0x000fe80000100a00 */
[----:B------:R-:W-:Y:S04]  /*bdc40*/  STL.64 [R1+0x3b08], R154 ;  /* 0x003b089a01007387 */ /* 0x000fe80000100a00 */
[----:B------:R-:W-:Y:S01]  /*bdc50*/  STL.64 [R1+0x3af0], R66 ;  /* 0x003af04201007387 */ /* 0x000fe20000100a00 */
[C---:B------:R-:W-:Y:S03]  /*bdc60*/  HMMA.1688.F32.TF32 R220, R168.reuse, R34, R220 ;  /* 0x00000022a8dc723c */ /* 0x040fe600000810dc */
[----:B------:R-:W-:Y:S04]  /*bdc70*/  STL.64 [R1+0x8c0], R140 ;  /* 0x0008c08c01007387 */ /* 0x000fe80000100a00 */
[----:B------:R1:W-:Y:S04]  /*bdc80*/  STL.64 [R1+0x8c8], R142 ;  /* 0x0008c88e01007387 */ /* 0x0003e80000100a00 */
[----:B------:R-:W-:Y:S01]  /*bdc90*/  STL.64 [R1+0x9c0], R136 ;  /* 0x0009c08801007387 */ /* 0x000fe20000100a00 */
[----:B------:R-:W-:Y:S03]  /*bdca0*/  HMMA.1688.F32.TF32 R204, R168, R38, R204 ;  /* 0x00000026a8cc723c */ /* 0x000fe600000810cc */
[----:B------:R2:W-:Y:S04]  /*bdcb0*/  STL.64 [R1+0x9c8], R138 ;  /* 0x0009c88a01007387 */ /* 0x0005e80000100a00 */
[----:B------:R-:W-:Y:S01]  /*bdcc0*/  LDS R236, [R251+0x98300] ;  /* 0x09830000fbec7984 */ /* 0x000fe20000000800 */
[C---:B-1----:R-:W-:Y:S03]  /*bdcd0*/  HMMA.1688.F32.TF32 R140, R172.reuse, R82, R180 ;  /* 0x00000052ac8c723c */ /* 0x042fe600000810b4 */
[----:B------:R-:W-:Y:S04]  /*bdce0*/  STL.64 [R1+0x9d0], R132 ;  /* 0x0009d08401007387 */ /* 0x000fe80000100a00 */
[----:B------:R1:W-:Y:S01]  /*bdcf0*/  STL.64 [R1+0x9d8], R134 ;  /* 0x0009d88601007387 */ /* 0x0003e20000100a00 */
[----:B--2---:R-:W-:Y:S03]  /*bdd00*/  HMMA.1688.F32.TF32 R136, R172, R86, R208 ;  /* 0x00000056ac88723c */ /* 0x004fe600000810d0 */
[----:B------:R-:W-:Y:S04]  /*bdd10*/  LDS R238, [R251+0x99300] ;  /* 0x09930000fbee7984 */ /* 0x000fe80000000800 */
[----:B------:R-:W-:Y:S01]  /*bdd20*/  LDS R237, [R249+0x98300] ;  /* 0x09830000f9ed7984 */ /* 0x000fe20000000800 */
[----:B------:R-:W-:Y:S03]  /*bdd30*/  HMMA.1688.F32.TF32 R216, R240, R92, R216 ;  /* 0x0000005cf0d8723c */ /* 0x000fe600000810d8 */
[----:B------:R-:W-:Y:S05]  /*bdd40*/  LDS R239, [R249+0x99300] ;  /* 0x09930000f9ef7984 */ /* 0x000fea0000000800 */
[----:B-1----:R-:W-:Y:S08]  /*bdd50*/  HMMA.1688.F32.TF32 R132, R172, R90, R212 ;  /* 0x0000005aac84723c */ /* 0x002ff000000810d4 */
[----:B------:R-:W-:Y:S01]  /*bdd60*/  HMMA.1688.F32.TF32 R176, R168, R42, R176 ;  /* 0x0000002aa8b0723c */ /* 0x000fe200000810b0 */
[----:B------:R-:W-:Y:S04]  /*bdd70*/  STL.64 [R1+0x9e0], R140 ;  /* 0x0009e08c01007387 */ /* 0x000fe80000100a00 */
[----:B------:R-:W-:Y:S03]  /*bdd80*/  STL.64 [R1+0x9e8], R142 ;  /* 0x0009e88e01007387 */ /* 0x000fe60000100a00 */
        /* <DEDUP_REMOVED lines=9> */
[----:B------:R-:W-:Y:S08]  /*bde20*/  HMMA.1688.F32.TF32 R176, R240, R104, R176 ;  /* 0x00000068f0b0723c */ /* 0x000ff000000810b0 */
[----:B------:R-:W-:Y:S08]  /*bde30*/  HMMA.1688.F32.TF32 R192, R168, R54, R192 ;  /* 0x00000036a8c0723c */ /* 0x000ff000000810c0 */
[----:B------:R-:W-:Y:S01]  /*bde40*/  HMMA.1688.F32.TF32 R140, R172, R98, R220 ;  /* 0x00000062ac8c723c */ /* 0x000fe200000810dc */
[----:B------:R-:W-:Y:S04]  /*bde50*/  STL.64 [R1+0xa10], R132 ;  /* 0x000a108401007387 */ /* 0x000fe80000100a00 */
[----:B------:R1:W-:Y:S03]  /*bde60*/  STL.64 [R1+0xa18], R134 ;  /* 0x000a188601007387 */ /* 0x0003e60000100a00 */
[----:B------:R-:W-:Y:S08]  /*bde70*/  HMMA.1688.F32.TF32 R184, R240, R108, R184 ;  /* 0x0000006cf0b8723c */ /* 0x000ff000000810b8 */
[----:B------:R-:W-:Y:S08]  /*bde80*/  HMMA.1688.F32.TF32 R196, R168, R58, R196 ;  /* 0x0000003aa8c4723c */ /* 0x000ff000000810c4 */
[----:B------:R-:W-:Y:S08]  /*bde90*/  HMMA.1688.F32.TF32 R136, R172, R102, R204 ;  /* 0x00000066ac88723c */ /* 0x000ff000000810cc */
[----:B------:R-:W-:Y:S08]  /*bdea0*/  HMMA.1688.F32.TF32 R188, R240, R112, R188 ;  /* 0x00000070f0bc723c */ /* 0x000ff000000810bc */
[----:B------:R-:W-:Y:S08]  /*bdeb0*/  HMMA.1688.F32.TF32 R200, R168, R62, R200 ;  /* 0x0000003ea8c8723c */ /* 0x000ff000000810c8 */
[----:B-1----:R-:W-:Y:S08]  /*bdec0*/  HMMA.1688.F32.TF32 R132, R172, R106, R176 ;  /* 0x0000006aac84723c */ /* 0x002ff000000810b0 */
        /* <DEDUP_REMOVED lines=10> */
[----:B--2---:R-:W-:Y:S01]  /*bdf70*/  HMMA.1688.F32.TF32 R136, R172, R114, R188 ;  /* 0x00000072ac88723c */ /* 0x004fe200000810bc */
[----:B------:R-:W-:Y:S04]  /*bdf80*/  LDS R168, [R251+0x96300] ;  /* 0x09630000fba87984 */ /* 0x000fe80000000800 */
[----:B------:R-:W-:Y:S03]  /*bdf90*/  LDS R170, [R251+0x97300] ;  /* 0x09730000fbaa7984 */ /* 0x000fe60000000800 */
[----:B------:R-:W-:Y:S01]  /*bdfa0*/  HMMA.1688.F32.TF32 R200, R240, R124, R200 ;  /* 0x0000007cf0c8723c */ /* 0x000fe200000810c8 */
[----:B------:R-:W-:Y:S04]  /*bdfb0*/  LDS R169, [R249+0x96300] ;  /* 0x09630000f9a97984 */ /* 0x000fe80000000800 */
[----:B------:R-:W2:Y:S03]  /*bdfc0*/  LDS R171, [R249+0x97300] ;  /* 0x09730000f9ab7984 */ /* 0x000ea60000000800 */
[----:B-1----:R-:W-:Y:S08]  /*bdfd0*/  HMMA.1688.F32.TF32 R132, R172, R118, R192 ;  /* 0x00000076ac84723c */ /* 0x002ff000000810c0 */
        /* <DEDUP_REMOVED lines=9> */
[----:B-1----:R-:W-:Y:S07]  /*be070*/  HMMA.1688.F32.TF32 R132, R172, R130, R224 ;  /* 0x00000082ac84723c */ /* 0x002fee00000810e0 */
[----:B------:R-:W-:Y:S04]  /*be080*/  STL.64 [R1+0xa90], R140 ;  /* 0x000a908c01007387 */ /* 0x000fe80000100a00 */
[----:B------:R1:W-:Y:S04]  /*be090*/  STL.64 [R1+0xa98], R142 ;  /* 0x000a988e01007387 */ /* 0x0003e80000100a00 */
        /* <DEDUP_REMOVED lines=44> */
[----:B------:R-:W2:Y:S04]  /*be360*/  LDL.64 R146, [R1+0x208] ;  /* 0x0002080001927983 */ /* 0x000ea80000100a00 */
[----:B-1----:R-:W3:Y:S04]  /*be370*/  LDL.LU.64 R142, [R1+0x1f8] ;  /* 0x0001f800018e7983 */ /* 0x002ee80000300a00 */
[----:B------:R-:W3:Y:S04]  /*be380*/  LDL.LU.64 R154, [R1+0x1e8] ;  /* 0x0001e800019a7983 */ /* 0x000ee80000300a00 */
[----:B------:R-:W3:Y:S04]  /*be390*/  LDL.LU R176, [R1+0x1100] ;  /* 0x0011000001b07983 */ /* 0x000ee80000300800 */
[----:B------:R-:W3:Y:S04]  /*be3a0*/  LDL.LU R177, [R1+0x1104] ;  /* 0x0011040001b17983 */ /* 0x000ee80000300800 */
[----:B------:R-:W3:Y:S04]  /*be3b0*/  LDL.LU R178, [R1+0x1108] ;  /* 0x0011080001b27983 */ /* 0x000ee80000300800 */
[----:B------:R-:W3:Y:S04]  /*be3c0*/  LDL.LU R179, [R1+0x110c] ;  /* 0x00110c0001b37983 */ /* 0x000ee80000300800 */
[----:B----4-:R-:W4:Y:S04]  /*be3d0*/  LDL.LU.64 R138, [R1+0x1d8] ;  /* 0x0001d800018a7983 */ /* 0x010f280000300a00 */
[----:B------:R-:W4:Y:S04]  /*be3e0*/  LDL.LU.64 R134, [R1+0x1c8] ;  /* 0x0001c80001867983 */ /* 0x000f280000300a00 */
[----:B------:R-:W4:Y:S04]  /*be3f0*/  LDL.LU R184, [R1+0x10e0] ;  /* 0x0010e00001b87983 */ /* 0x000f280000300800 */
[----:B------:R-:W4:Y:S04]  /*be400*/  LDL.LU R185, [R1+0x10e4] ;  /* 0x0010e40001b97983 */ /* 0x000f280000300800 */
[----:B------:R-:W4:Y:S04]  /*be410*/  LDL.LU R186, [R1+0x10e8] ;  /* 0x0010e80001ba7983 */ /* 0x000f280000300800 */
[----:B------:R-:W4:Y:S04]  /*be420*/  LDL.LU R187, [R1+0x10ec] ;  /* 0x0010ec0001bb7983 */ /* 0x000f280000300800 */
[----:B------:R-:W4:Y:S04]  /*be430*/  LDL.LU.64 R226, [R1+0x1b8] ;  /* 0x0001b80001e27983 */ /* 0x000f280000300a00 */
[----:B------:R-:W4:Y:S04]  /*be440*/  LDL.LU.64 R202, [R1+0x1a8] ;  /* 0x0001a80001ca7983 */ /* 0x000f280000300a00 */
        /* <DEDUP_REMOVED lines=18> */
[----:B------:R-:W2:Y:S01]  /*be570*/  LDL.LU.64 R146, [R1+0x3b18] ;  /* 0x003b180001927983 */ /* 0x000ea20000300a00 */
[----:B---3--:R-:W-:Y:S02]  /*be580*/  IMAD.MOV.U32 R145, RZ, RZ, R142 ;  /* 0x000000ffff917224 */ /* 0x008fe400078e008e */
[----:B------:R-:W-:Y:S02]  /*be590*/  IMAD.MOV.U32 R141, RZ, RZ, R143 ;  /* 0x000000ffff8d7224 */ /* 0x000fe400078e008f */
[----:B------:R-:W-:Y:S01]  /*be5a0*/  HMMA.1688.F32.TF32 R232, R168, R142, R232 ;  /* 0x0000008ea8e8723c */ /* 0x000fe200000810e8 */
[----:B------:R-:W3:Y:S01]  /*be5b0*/  LDL.LU.64 R142, [R1+0x3b10] ;  /* 0x003b1000018e7983 */ /* 0x000ee20000300a00 */
[----:B------:R-:W-:Y:S01]  /*be5c0*/  IMAD.MOV.U32 R157, RZ, RZ, R154 ;  /* 0x000000ffff9d7224 */ /* 0x000fe200078e009a */
[----:B------:R-:W-:-:S05]  /*be5d0*/  MOV R153, R155 ;  /* 0x0000009b00997202 */ /* 0x000fca0000000f00 */
[----:B------:R-:W-:Y:S01]  /*be5e0*/  HMMA.1688.F32.TF32 R172, R168, R154, R172 ;  /* 0x0000009aa8ac723c */ /* 0x000fe200000810ac */
[----:B------:R-:W3:Y:S01]  /*be5f0*/  LDL.LU.64 R154, [R1+0x3b08] ;  /* 0x003b0800019a7983 */ /* 0x000ee20000300a00 */
[----:B----4-:R-:W-:-:S06]  /*be600*/  IMAD.MOV.U32 R144, RZ, RZ, R139 ;  /* 0x000000ffff907224 */ /* 0x010fcc00078e008b */
[C---:B------:R-:W-:Y:S01]  /*be610*/  HMMA.1688.F32.TF32 R176, R168.reuse, R138, R176 ;  /* 0x0000008aa8b0723c */ /* 0x040fe200000810b0 */
[----:B------:R-:W-:Y:S02]  /*be620*/  IMAD.MOV.U32 R160, RZ, RZ, R138 ;  /* 0x000000ffffa07224 */ /* 0x000fe400078e008a */
[----:B------:R-:W4:Y:S01]  /*be630*/  LDL.LU.64 R138, [R1+0x3b00] ;  /* 0x003b0000018a7983 */ /* 0x000f220000300a00 */
[----:B------:R-:W-:Y:S02]  /*be640*/  IMAD.MOV.U32 R165, RZ, RZ, R134 ;  /* 0x000000ffffa57224 */ /* 0x000fe400078e0086 */
[----:B------:R-:W-:Y:S02]  /*be650*/  IMAD.MOV.U32 R161, RZ, RZ, R135 ;  /* 0x000000ffffa17224 */ /* 0x000fe400078e0087 */
[C---:B------:R-:W-:Y:S01]  /*be660*/  HMMA.1688.F32.TF32 R180, R168.reuse, R134, R180 ;  /* 0x00000086a8b4723c */ /* 0x040fe200000810b4 */
[----:B------:R-:W4:Y:S07]  /*be670*/  LDL.LU.64 R134, [R1+0x3af8] ;  /* 0x003af80001867983 */ /* 0x000f2e0000300a00 */
[----:B------:R-:W-:Y:S01]  /*be680*/  HMMA.1688.F32.TF32 R188, R168, R202, R188 ;  /* 0x000000caa8bc723c */ /* 0x000fe200000810bc */
[----:B------:R-:W-:-:S02]  /*be690*/  IMAD.MOV.U32 R156, RZ, RZ, R202 ;  /* 0x000000ffff9c7224 */ /* 0x000fc400078e00ca */
[----:B------:R-:W-:Y:S01]  /*be6a0*/  IMAD.MOV.U32 R148, RZ, RZ, R203 ;  /* 0x000000ffff947224 */ /* 0x000fe200078e00cb */
[----:B------:R-:W-:Y:S01]  /*be6b0*/  MOV R152, R227 ;  /* 0x000000e300987202 */ /* 0x000fe20000000f00 */
[----:B------:R-:W-:-:S03]  /*be6c0*/  IMAD.MOV.U32 R164, RZ, RZ, R226 ;  /* 0x000000ffffa47224 */ /* 0x000fc600078e00e2 */
[C---:B------:R-:W-:Y:S08]  /*be6d0*/  HMMA.1688.F32.TF32 R184, R168.reuse, R226, R184 ;  /* 0x000000e2a8b8723c */ /* 0x040ff000000810b8 */
[C---:B------:R-:W-:Y:S01]  /*be6e0*/  HMMA.1688.F32.TF32 R224, R168.reuse, R162, R240 ;  /* 0x000000a2a8e0723c */ /* 0x040fe200000810f0 */
[----:B--2---:R-:W-:Y:S04]  /*be6f0*/  STL.64 [R1+0x3ae8], R146 ;  /* 0x003ae89201007387 */ /* 0x004fe80000100a00 */
[----:B------:R1:W-:Y:S04]  /*be700*/  STL.64 [R1+0x3ae0], R144 ;  /* 0x003ae09001007387 */ /* 0x0003e80000100a00 */
[----:B------:R-:W2:Y:S01]  /*be710*/  LDL.LU.64 R66, [R1+0x1a18] ;  /* 0x001a180001427983 */ /* 0x000ea20000300a00 */
[C---:B---3--:R-:W-:Y:S08]  /*be720*/  HMMA.1688.F32.TF32 R200, R168.reuse, R142, R204 ;  /* 0x0000008ea8c8723c */ /* 0x048ff000000810cc */
[C---:B------:R-:W-:Y:S08]  /*be730*/  HMMA.1688.F32.TF32 R204, R168.reuse, R146, R220 ;  /* 0x00000092a8cc723c */ /* 0x040ff000000810dc */
[C---:B------:R-:W-:Y:S08]  /*be740*/  HMMA.1688.F32.TF32 R220, R168.reuse, R158, R228 ;  /* 0x0000009ea8dc723c */ /* 0x040ff000000810e4 */
[----:B------:R-:W-:Y:S01]  /*be750*/  HMMA.1688.F32.TF32 R228, R168, R166, R244 ;  /* 0x000000a6a8e4723c */ /* 0x000fe200000810f4 */
[----:B------:R-:W3:Y:S04]  /*be760*/  LDL.LU.64 R246, [R1+0x1a70] ;  /* 0x001a700001f67983 */ /* 0x000ee80000300a00 */
[----:B------:R-:W4:Y:S04]  /*be770*/  LDL.LU.64 R244, [R1+0x1a68] ;  /* 0x001a680001f47983 */ /* 0x000f280000300a00 */
[----:B------:R-:W4:Y:S04]  /*be780*/  LDL.LU.64 R242, [R1+0x1a58] ;  /* 0x001a580001f27983 */ /* 0x000f280000300a00 */
[----:B------:R-:W4:Y:S04]  /*be790*/  LDL.LU.64 R240, [R1+0x1a60] ;  /* 0x001a600001f07983 */ /* 0x000f280000300a00 */
[----:B-1----:R-:W4:Y:S04]  /*be7a0*/  LDL.LU.64 R144, [R1+0x1ad0] ;  /* 0x001ad00001907983 */ /* 0x002f280000300a00 */
[----:B------:R-:W4:Y:S04]  /*be7b0*/  LDL.LU.64 R136, [R1+0x1ac8] ;  /* 0x001ac80001887983 */ /* 0x000f280000300a00 */
[----:B------:R-:W4:Y:S01]  /*be7c0*/  LDL.LU.64 R146, [R1+0x1ac0] ;  /* 0x001ac00001927983 */ /* 0x000f220000300a00 */
[----:B------:R-:W-:-:S04]  /*be7d0*/  IMAD.MOV.U32 R132, RZ, RZ, c[0x0][0x18c] ;  /* 0x00006300ff847624 */ /* 0x000fc800078e00ff */
[----:B------:R-:W-:-:S04]  /*be7e0*/  IMAD.SHL.U32 R132, R132, 0x80, RZ ;  /* 0x0000008084847824 */ /* 0x000fc800078e00ff */
[----:B------:R-:W-:-:S05]  /*be7f0*/  IMAD.SHL.U32 R132, R132, 0x4, RZ ;  /* 0x0000000484847824 */ /* 0x000fca00078e00ff */
[----:B--2---:R-:W-:-:S04]  /*be800*/  IADD3 R3, P0, R66, R132, RZ ;  /* 0x0000008442037210 */ /* 0x004fc80007f1e0ff */
[----:B------:R-:W-:Y:S02]  /*be810*/  IADD3.X R133, R67, R2, RZ, P0, !PT ;  /* 0x0000000243857210 */ /* 0x000fe400007fe4ff */
[----:B------:R-:W2:Y:S04]  /*be820*/  LDL.LU.64 R66, [R1+0x1ab8] ;  /* 0x001ab80001427983 */ /* 0x000ea80000300a00 */
[----:B------:R3:W-:Y:S04]  /*be830*/  STL [R1+0x320], R3 ;  /* 0x0003200301007387 */ /* 0x0007e80000100800 */
[----:B------:R4:W-:Y:S01]  /*be840*/  STL [R1+0x31c], R133 ;  /* 0x00031c8501007387 */ /* 0x0009e20000100800 */
[----:B---3--:R-:W-:-:S02]  /*be850*/  IADD3 R3, P0, R246, R132, RZ ;  /* 0x00000084f6037210 */ /* 0x008fc40007f1e0ff */
[----:B----4-:R-:W-:-:S03]  /*be860*/  IADD3 R133, P1, R244, R132, RZ ;  /* 0x00000084f4857210 */ /* 0x010fc60007f3e0ff */
[----:B------:R1:W-:Y:S04]  /*be870*/  STL [R1+0x324], R3 ;  /* 0x0003240301007387 */ /* 0x0003e80000100800 */
[----:B------:R3:W-:Y:S01]  /*be880*/  STL [R1+0x328], R133 ;  /* 0x0003288501007387 */ /* 0x0007e20000100800 */
[-C--:B------:R-:W-:Y:S02]  /*be890*/  IADD3 R140, P3, R240, R132.reuse, RZ ;  /* 0x00000084f08c7210 */ /* 0x080fe40007f7e0ff */
[----:B-1----:R-:W-:Y:S01]  /*be8a0*/  IADD3 R3, P2, R242, R132, RZ ;  /* 0x00000084f2037210 */ /* 0x002fe20007f5e0ff */
[----:B---3--:R-:W-:-:S04]  /*be8b0*/  IMAD.X R133, R247, 0x1, R2, P0 ;  /* 0x00000001f7857824 */ /* 0x008fc800000e0602 */
[----:B------:R1:W-:Y:S04]  /*be8c0*/  STL [R1+0x2c0], R3 ;  /* 0x0002c00301007387 */ /* 0x0003e80000100800 */
[----:B------:R3:W-:Y:S01]  /*be8d0*/  STL [R1+0x2c8], R140 ;  /* 0x0002c88c01007387 */ /* 0x0007e20000100800 */
[----:B-1----:R-:W-:-:S03]  /*be8e0*/  IMAD.X R3, R245, 0x1, R2, P1 ;  /* 0x00000001f5037824 */ /* 0x002fc600008e0602 */
[----:B------:R1:W-:Y:S01]  /*be8f0*/  STL [R1+0x2b4], R133 ;  /* 0x0002b48501007387 */ /* 0x0003e20000100800 */
[----:B---3--:R-:W-:-:S03]  /*be900*/  IMAD.X R140, R243, 0x1, R2, P2 ;  /* 0x00000001f38c7824 */ /* 0x008fc600010e0602 */
[----:B------:R3:W-:Y:S01]  /*be910*/  STL [R1+0x2b8], R3 ;  /* 0x0002b80301007387 */ /* 0x0007e20000100800 */
[----:B-1----:R-:W-:-:S03]  /*be920*/  IMAD.X R133, R241, 0x1, R2, P3 ;  /* 0x00000001f1857824 */ /* 0x002fc600018e0602 */
[----:B------:R-:W-:Y:S01]  /*be930*/  STL [R1+0x2bc], R140 ;  /* 0x0002bc8c01007387 */ /* 0x000fe20000100800 */
[----:B---3--:R-:W-:-:S03]  /*be940*/  IADD3 R3, P0, R144, R132, RZ ;  /* 0x0000008490037210 */ /* 0x008fc60007f1e0ff */
[----:B------:R1:W-:Y:S04]  /*be950*/  STL [R1+0x2c4], R133 ;  /* 0x0002c48501007387 */ /* 0x0003e80000100800 */
[----:B------:R3:W-:Y:S04]  /*be960*/  STL [R1+0x2cc], R3 ;  /* 0x0002cc0301007387 */ /* 0x0007e80000100800 */
[----:B------:R-:W4:Y:S01]  /*be970*/  LDL.LU.64 R242, [R1+0x1b20] ;  /* 0x001b200001f27983 */ /* 0x000f220000300a00 */
[-C--:B-1----:R-:W-:Y:S02]  /*be980*/  IADD3 R133, P1, R136, R132.reuse, RZ ;  /* 0x0000008488857210 */ /* 0x082fe40007f3e0ff */
[----:B---3--:R-:W-:-:S03]  /*be990*/  IADD3 R3, P2, R146, R132, RZ ;  /* 0x0000008492037210 */ /* 0x008fc60007f5e0ff */
[----:B------:R1:W-:Y:S04]  /*be9a0*/  STL [R1+0x1b0], R133 ;  /* 0x0001b08501007387 */ /* 0x0003e80000100800 */
[----:B------:R-:W4:Y:S04]  /*be9b0*/  LDL.LU.64 R240, [R1+0x1b18] ;  /* 0x001b180001f07983 */ /* 0x000f280000300a00 */
[----:B------:R2:W-:Y:S01]  /*be9c0*/  STL [R1+0x1d0], R3 ;  /* 0x0001d00301007387 */ /* 0x0005e20000100800 */
[----:B-1----:R-:W-:-:S03]  /*be9d0*/  IMAD.X R133, R145, 0x1, R2, P0 ;  /* 0x0000000191857824 */ /* 0x002fc600000e0602 */
[----:B------:R-:W4:Y:S01]  /*be9e0*/  LDL.LU.64 R144, [R1+0x1b10] ;  /* 0x001b100001907983 */ /* 0x000f220000300a00 */
[----:B--2---:R-:W-:-:S05]  /*be9f0*/  IADD3 R3, P3, R66, R132, RZ ;  /* 0x0000008442037210 */ /* 0x004fca0007f7e0ff */
[----:B------:R1:W-:Y:S04]  /*bea00*/  STL [R1+0x1e0], R3 ;  /* 0x0001e00301007387 */ /* 0x0003e80000100800 */
[----:B------:R2:W-:Y:S01]  /*bea10*/  STL [R1+0x1a0], R133 ;  /* 0x0001a08501007387 */ /* 0x0005e20000100800 */
[----:B-1----:R-:W-:-:S03]  /*bea20*/  IADD3.X R3, R137, R2, RZ, P1, !PT ;  /* 0x0000000289037210 */ /* 0x002fc60000ffe4ff */
[----:B------:R-:W3:Y:S01]  /*bea30*/  LDL.LU.64 R136, [R1+0x1b08] ;  /* 0x001b080001887983 */ /* 0x000ee20000300a00 */
[----:B--2---:R-:W-:-:S03]  /*bea40*/  IMAD.X R133, R147, 0x1, R2, P2 ;  /* 0x0000000193857824 */ /* 0x004fc600010e0602 */
[----:B------:R1:W-:Y:S04]  /*bea50*/  STL [R1+0x1a4], R3 ;  /* 0x0001a40301007387 */ /* 0x0003e80000100800 */
[----:B------:R-:W2:Y:S04]  /*bea60*/  LDL.LU.64 R246, [R1+0x1b40] ;  /* 0x001b400001f67983 */ /* 0x000ea80000300a00 */
[----:B------:R-:W-:Y:S01]  /*bea70*/  STL [R1+0x1b4], R133 ;  /* 0x0001b48501007387 */ /* 0x000fe20000100800 */
[----:B-1----:R-:W-:-:S03]  /*bea80*/  IMAD.X R3, R67, 0x1, R2, P3 ;  /* 0x0000000143037824 */ /* 0x002fc600018e0602 */
[----:B------:R-:W2:Y:S04]  /*bea90*/  LDL.LU.64 R244, [R1+0x1b38] ;  /* 0x001b380001f47983 */ /* 0x000ea80000300a00 */
[----:B------:R1:W-:Y:S04]  /*beaa0*/  STL [R1+0x1d4], R3 ;  /* 0x0001d40301007387 */ /* 0x0003e80000100800 */
[----:B------:R-:W2:Y:S01]  /*beab0*/  LDL.LU.64 R146, [R1+0x1b30] ;  /* 0x001b300001927983 */ /* 0x000ea20000300a00 */
[----:B----4-:R-:W-:-:S05]  /*beac0*/  IADD3 R66, P0, R242, R132, RZ ;  /* 0x00000084f2427210 */ /* 0x010fca0007f1e0ff */
[----:B------:R4:W-:Y:S01]  /*bead0*/  STL [R1+0x134], R66 ;  /* 0x0001344201007387 */ /* 0x0009e20000100800 */
[----:B-1----:R-:W-:-:S03]  /*beae0*/  IADD3 R3, P1, R240, R132, RZ ;  /* 0x00000084f0037210 */ /* 0x002fc60007f3e0ff */
[----:B----4-:R-:W4:Y:S04]  /*beaf0*/  LDL.LU.64 R66, [R1+0x1b28] ;  /* 0x001b280001427983 */ /* 0x010f280000300a00 */
[----:B------:R1:W-:Y:S02]  /*beb00*/  STL [R1+0x138], R3 ;  /* 0x0001380301007387 */ /* 0x0003e40000100800 */
[----:B-1----:R-:W-:-:S05]  /*beb10*/  IADD3 R3, P2, R144, R132, RZ ;  /* 0x0000008490037210 */ /* 0x002fca0007f5e0ff */
[----:B------:R1:W-:Y:S02]  /*beb20*/  STL [R1+0x13c], R3 ;  /* 0x00013c0301007387 */ /* 0x0003e40000100800 */
[----:B-1----:R-:W-:Y:S02]  /*beb30*/  IMAD.X R3, R243, 0x1, R2, P0 ;  /* 0x00000001f3037824 */ /* 0x002fe400000e0602 */
[----:B------:R-:W4:Y:S01]  /*beb40*/  LDL.LU.64 R242, [R1+0x1b68] ;  /* 0x001b680001f27983 */ /* 0x000f220000300a00 */
[----:B---3--:R-:W-:-:S05]  /*beb50*/  IADD3 R133, P3, R136, R132, RZ ;  /* 0x0000008488857210 */ /* 0x008fca0007f7e0ff */
[----:B------:R1:W-:Y:S01]  /*beb60*/  STL [R1+0x118], R133 ;  /* 0x0001188501007387 */ /* 0x0003e20000100800 */
[----:B------:R-:W-:-:S03]  /*beb70*/  IADD3.X R136, R137, R2, RZ, P3, !PT ;  /* 0x0000000289887210 */ /* 0x000fc60001ffe4ff */
[----:B------:R3:W-:Y:S01]  /*beb80*/  STL [R1+0x108], R3 ;  /* 0x0001080301007387 */ /* 0x0007e20000100800 */
[--C-:B-1----:R-:W-:Y:S02]  /*beb90*/  IMAD.X R133, R241, 0x1, R2.reuse, P1 ;  /* 0x00000001f1857824 */ /* 0x102fe400008e0602 */
[----:B---3--:R-:W-:-:S03]  /*beba0*/  IMAD.X R3, R145, 0x1, R2, P2 ;  /* 0x0000000191037824 */ /* 0x008fc600010e0602 */
[----:B------:R2:W-:Y:S04]  /*bebb0*/  STL [R1+0x10c], R133 ;  /* 0x00010c8501007387 */ /* 0x0005e80000100800 */
[----:B------:R1:W-:Y:S01]  /*bebc0*/  STL [R1+0x110], R3 ;  /* 0x0001100301007387 */ /* 0x0003e20000100800 */
[----:B--2---:R-:W-:-:S03]  /*bebd0*/  IADD3 R133, P0, R246, R132, RZ ;  /* 0x00000084f6857210 */ /* 0x004fc60007f1e0ff */
[----:B------:R2:W-:Y:S01]  /*bebe0*/  STL [R1+0x114], R136 ;  /* 0x0001148801007387 */ /* 0x0005e20000100800 */
[----:B-1----:R-:W-:-:S03]  /*bebf0*/  IADD3 R3, P1, R244, R132, RZ ;  /* 0x00000084f4037210 */ /* 0x002fc60007f3e0ff */
[----:B------:R-:W3:Y:S04]  /*bec00*/  LDL.LU.64 R240, [R1+0x1b60] ;  /* 0x001b600001f07983 */ /* 0x000ee80000300a00 */
[----:B------:R-:W-:Y:S04]  /*bec10*/  STL [R1+0x11c], R133 ;  /* 0x00011c8501007387 */ /* 0x000fe80000100800 */
[----:B------:R-:W3:Y:S04]  /*bec20*/  LDL.LU.64 R144, [R1+0x1b58] ;  /* 0x001b580001907983 */ /* 0x000ee80000300a00 */
[----:B------:R1:W-:Y:S04]  /*bec30*/  STL [R1+0x120], R3 ;  /* 0x0001200301007387 */ /* 0x0003e80000100800 */
[----:B--2---:R-:W2:Y:S01]  /*bec40*/  LDL.LU.64 R136, [R1+0x1b50] ;  /* 0x001b500001887983 */ /* 0x004ea20000300a00 */
[----:B------:R-:W-:Y:S01]  /*bec50*/  IMAD.X R140, R247, 0x1, R2, P0 ;  /* 0x00000001f78c7824 */ /* 0x000fe200000e0602 */
[----:B-1----:R-:W-:-:S05]  /*bec60*/  IADD3 R3, P2, R146, R132, RZ ;  /* 0x0000008492037210 */ /* 0x002fca0007f5e0ff */
[----:B------:R1:W-:Y:S01]  /*bec70*/  STL [R1+0xe4], R3 ;  /* 0x0000e40301007387 */ /* 0x0003e20000100800 */
[----:B----4-:R-:W-:Y:S01]  /*bec80*/  IADD3 R133, P3, R66, R132, RZ ;  /* 0x0000008442857210 */ /* 0x010fe20007f7e0ff */
[----:B-1----:R-:W-:-:S04]  /*bec90*/  IMAD.X R3, R245, 0x1, R2, P1 ;  /* 0x00000001f5037824 */ /* 0x002fc800008e0602 */
[----:B------:R1:W-:Y:S01]  /*beca0*/  STL [R1+0xec], R133 ;  /* 0x0000ec8501007387 */ /* 0x0003e20000100800 */
[----:B------:R-:W-:-:S03]  /*becb0*/  IMAD.X R66, R67, 0x1, R2, P3 ;  /* 0x0000000143427824 */ /* 0x000fc600018e0602 */
[----:B------:R-:W-:Y:S01]  /*becc0*/  STL [R1+0xd8], R140 ;  /* 0x0000d88c01007387 */ /* 0x000fe20000100800 */
[----:B-1----:R-:W-:-:S03]  /*becd0*/  IMAD.X R133, R147, 0x1, R2, P2 ;  /* 0x0000000193857824 */ /* 0x002fc600010e0602 */
[----:B------:R1:W-:Y:S04]  /*bece0*/  STL [R1+0xdc], R3 ;  /* 0x0000dc0301007387 */ /* 0x0003e80000100800 */
[----:B------:R-:W-:Y:S04]  /*becf0*/  STL [R1+0xe0], R133 ;  /* 0x0000e08501007387 */ /* 0x000fe80000100800 */
[----:B------:R-:W4:Y:S04]  /*bed00*/  LDL.LU.64 R146, [R1+0x1b90] ;  /* 0x001b900001927983 */ /* 0x000f280000300a00 */
[----:B------:R1:W-:Y:S02]  /*bed10*/  STL [R1+0xe8], R66 ;  /* 0x0000e84201007387 */ /* 0x0003e40000100800 */
[----:B-1----:R-:W-:-:S02]  /*bed20*/  IADD3 R3, P0, R242, R132, RZ ;  /* 0x00000084f2037210 */ /* 0x002fc40007f1e0ff */
[----:B------:R-:W4:Y:S04]  /*bed30*/  LDL.LU.64 R66, [R1+0x1b88] ;  /* 0x001b880001427983 */ /* 0x000f280000300a00 */
[----:B------:R3:W-:Y:S04]  /*bed40*/  STL [R1+0x100], R3 ;  /* 0x0001000301007387 */ /* 0x0007e80000100800 */
[----:B------:R-:W4:Y:S04]  /*bed50*/  LDL.LU.64 R246, [R1+0x1b80] ;  /* 0x001b800001f67983 */ /* 0x000f280000300a00 */
[----:B------:R-:W4:Y:S01]  /*bed60*/  LDL.LU.64 R244, [R1+0x1b78] ;  /* 0x001b780001f47983 */ /* 0x000f220000300a00 */
[C---:B------:R-:W-:Y:S08]  /*bed70*/  HMMA.1688.F32.TF32 R192, R168.reuse, R134, R192 ;  /* 0x00000086a8c0723c */ /* 0x040ff000000810c0 */
[C---:B------:R-:W-:Y:S08]  /*bed80*/  HMMA.1688.F32.TF32 R196, R168.reuse, R138, R196 ;  /* 0x0000008aa8c4723c */ /* 0x040ff000000810c4 */
[C---:B------:R-:W-:Y:S08]  /*bed90*/  HMMA.1688.F32.TF32 R208, R168.reuse, R150, R208 ;  /* 0x00000096a8d0723c */ /* 0x040ff000000810d0 */
[----:B------:R-:W-:Y:S08]  /*beda0*/  HMMA.1688.F32.TF32 R216, R168, R154, R216 ;  /* 0x0000009aa8d8723c */ /* 0x000ff000000810d8 */
[C---:B------:R-:W-:Y:S08]  /*bedb0*/  HMMA.1688.F32.TF32 R212, R236.reuse, R4, R212 ;  /* 0x00000004ecd4723c */ /* 0x040ff000000810d4 */
[C---:B------:R-:W-:Y:S01]  /*bedc0*/  HMMA.1688.F32.TF32 R168, R236.reuse, R8, R232 ;  /* 0x00000008eca8723c */ /* 0x040fe200000810e8 */
[----:B------:R-:W-:Y:S04]  /*bedd0*/  LDS R232, [R251+0x9a300] ;  /* 0x09a30000fbe87984 */ /* 0x000fe80000000800 */
[----:B------:R-:W-:Y:S03]  /*bede0*/  LDS R234, [R251+0x9b300] ;  /* 0x09b30000fbea7984 */ /* 0x000fe60000000800 */
[C---:B------:R-:W-:Y:S01]  /*bedf0*/  HMMA.1688.F32.TF32 R172, R236.reuse, R12, R172 ;  /* 0x0000000cecac723c */ /* 0x040fe200000810ac */
        /* <DEDUP_REMOVED lines=15> */
[----:B---3--:R-:W-:-:S05]  /*beef0*/  IADD3 R3, P1, R240, R132, RZ ;  /* 0x00000084f0037210 */ /* 0x008fca0007f3e0ff */
[----:B------:R3:W-:Y:S01]  /*bef00*/  STL [R1+0xbc], R3 ;  /* 0x0000bc0301007387 */ /* 0x0007e20000100800 */
[----:B------:R-:W-:-:S05]  /*bef10*/  IADD3 R140, P2, R144, R132, RZ ;  /* 0x00000084908c7210 */ /* 0x000fca0007f5e0ff */
[----:B------:R1:W-:Y:S01]  /*bef20*/  STL [R1+0xc4], R140 ;  /* 0x0000c48c01007387 */ /* 0x0003e20000100800 */
[----:B--2---:R-:W-:Y:S01]  /*bef30*/  IADD3 R133, P3, R136, R132, RZ ;  /* 0x0000008488857210 */ /* 0x004fe20007f7e0ff */
[----:B---3--:R-:W-:-:S04]  /*bef40*/  IMAD.X R3, R243, 0x1, R2, P0 ;  /* 0x00000001f3037824 */ /* 0x008fc800000e0602 */
[----:B------:R2:W-:Y:S01]  /*bef50*/  STL [R1+0xcc], R133 ;  /* 0x0000cc8501007387 */ /* 0x0005e20000100800 */
[----:B-1----:R-:W-:-:S03]  /*bef60*/  IADD3.X R140, R241, R2, RZ, P1, !PT ;  /* 0x00000002f18c7210 */ /* 0x002fc60000ffe4ff */
[----:B------:R1:W-:Y:S01]  /*bef70*/  STL [R1+0xb4], R3 ;  /* 0x0000b40301007387 */ /* 0x0003e20000100800 */
[----:B--2---:R-:W-:-:S03]  /*bef80*/  IMAD.X R133, R145, 0x1, R2, P2 ;  /* 0x0000000191857824 */ /* 0x004fc600010e0602 */
[----:B------:R4:W-:Y:S01]  /*bef90*/  STL [R1+0xb8], R140 ;  /* 0x0000b88c01007387 */ /* 0x0009e20000100800 */
[----:B-1----:R-:W-:-:S03]  /*befa0*/  IMAD.X R3, R137, 0x1, R2, P3 ;  /* 0x0000000189037824 */ /* 0x002fc600018e0602 */
[----:B------:R-:W2:Y:S04]  /*befb0*/  LDL.LU.64 R242, [R1+0x1ba8] ;  /* 0x001ba80001f27983 */ /* 0x000ea80000300a00 */
[----:B------:R1:W-:Y:S04]  /*befc0*/  STL [R1+0xc0], R133 ;  /* 0x0000c08501007387 */ /* 0x0003e80000100800 */
[----:B------:R-:W3:Y:S04]  /*befd0*/  LDL.LU.64 R144, [R1+0x1ba0] ;  /* 0x001ba00001907983 */ /* 0x000ee80000300a00 */
[----:B------:R1:W-:Y:S04]  /*befe0*/  STL [R1+0xc8], R3 ;  /* 0x0000c80301007387 */ /* 0x0003e80000100800 */
[----:B------:R-:W3:Y:S01]  /*beff0*/  LDL.LU.64 R136, [R1+0x1b98] ;  /* 0x001b980001887983 */ /* 0x000ee20000300a00 */
[----:B----4-:R-:W-:-:S05]  /*bf000*/  IADD3 R140, P0, R146, R132, RZ ;  /* 0x00000084928c7210 */ /* 0x010fca0007f1e0ff */
[----:B------:R4:W-:Y:S01]  /*bf010*/  STL [R1+0x7c], R140 ;  /* 0x00007c8c01007387 */ /* 0x0009e20000100800 */
[----:B-1----:R-:W-:-:S05]  /*bf020*/  IADD3 R133, P1, R66, R132, RZ ;  /* 0x0000008442857210 */ /* 0x002fca0007f3e0ff */
[----:B------:R1:W-:Y:S01]  /*bf030*/  STL [R1+0x84], R133 ;  /* 0x0000848501007387 */ /* 0x0003e20000100800 */
[-C--:B------:R-:W-:Y:S02]  /*bf040*/  IADD3 R3, P2, R246, R132.reuse, RZ ;  /* 0x00000084f6037210 */ /* 0x080fe40007f5e0ff */
[----:B----4-:R-:W-:-:S03]  /*bf050*/  IADD3 R140, P3, R244, R132, RZ ;  /* 0x00000084f48c7210 */ /* 0x010fc60007f7e0ff */
[----:B------:R4:W-:Y:S01]  /*bf060*/  STL [R1+0x8c], R3 ;  /* 0x00008c0301007387 */ /* 0x0009e20000100800 */
[----:B-1----:R-:W-:-:S03]  /*bf070*/  IMAD.X R133, R147, 0x1, R2, P0 ;  /* 0x0000000193857824 */ /* 0x002fc600000e0602 */
[----:B------:R-:W-:Y:S04]  /*bf080*/  STL [R1+0xa4], R140 ;  /* 0x0000a48c01007387 */ /* 0x000fe80000100800 */
[----:B------:R-:W3:Y:S01]  /*bf090*/  LDL.LU.64 R146, [R1+0x1bc8] ;  /* 0x001bc80001927983 */ /* 0x000ee20000300a00 */
[----:B----4-:R-:W-:-:S03]  /*bf0a0*/  IMAD.X R3, R67, 0x1, R2, P1 ;  /* 0x0000000143037824 */ /* 0x010fc600008e0602 */
[----:B------:R1:W-:Y:S04]  /*bf0b0*/  STL [R1+0x78], R133 ;  /* 0x0000788501007387 */ /* 0x0003e80000100800 */
[----:B------:R-:W4:Y:S04]  /*bf0c0*/  LDL.LU.64 R66, [R1+0x1bc0] ;  /* 0x001bc00001427983 */ /* 0x000f280000300a00 */
[----:B------:R1:W-:Y:S04]  /*bf0d0*/  STL [R1+0x80], R3 ;  /* 0x0000800301007387 */ /* 0x0003e80000100800 */
[----:B------:R-:W4:Y:S04]  /*bf0e0*/  LDL.LU.64 R240, [R1+0x1bb8] ;  /* 0x001bb80001f07983 */ /* 0x000f280000300a00 */
[----:B------:R-:W4:Y:S01]  /*bf0f0*/  LDL.LU.64 R230, [R1+0x1bb0] ;  /* 0x001bb00001e67983 */ /* 0x000f220000300a00 */
[----:B-1----:R-:W-:Y:S01]  /*bf100*/  IMAD.X R133, R247, 0x1, R2, P2 ;  /* 0x00000001f7857824 */ /* 0x002fe200010e0602 */
[----:B------:R-:W-:-:S04]  /*bf110*/  IADD3.X R3, R245, R2, RZ, P3, !PT ;  /* 0x00000002f5037210 */ /* 0x000fc80001ffe4ff */
[----:B------:R3:W-:Y:S04]  /*bf120*/  STL [R1+0x88], R133 ;  /* 0x0000888501007387 */ /* 0x0007e80000100800 */
[----:B------:R1:W-:Y:S01]  /*bf130*/  STL [R1+0xa0], R3 ;  /* 0x0000a00301007387 */ /* 0x0003e20000100800 */
[----:B--2---:R-:W-:-:S05]  /*bf140*/  IADD3 R140, P0, R242, R132, RZ ;  /* 0x00000084f28c7210 */ /* 0x004fca0007f1e0ff */
[----:B------:R2:W-:Y:S01]  /*bf150*/  STL [R1+0xa8], R140 ;  /* 0x0000a88c01007387 */ /* 0x0005e20000100800 */
[----:B---3--:R-:W-:-:S05]  /*bf160*/  IADD3 R133, P1, R144, R132, RZ ;  /* 0x0000008490857210 */ /* 0x008fca0007f3e0ff */
[----:B------:R3:W-:Y:S01]  /*bf170*/  STL [R1+0xac], R133 ;  /* 0x0000ac8501007387 */ /* 0x0007e20000100800 */
[----:B-1----:R-:W-:Y:S01]  /*bf180*/  IADD3 R3, P2, R136, R132, RZ ;  /* 0x0000008488037210 */ /* 0x002fe20007f5e0ff */
[----:B--2---:R-:W-:-:S04]  /*bf190*/  IMAD.X R140, R243, 0x1, R2, P0 ;  /* 0x00000001f38c7824 */ /* 0x004fc800000e0602 */
[----:B------:R1:W-:Y:S01]  /*bf1a0*/  STL [R1+0xb0], R3 ;  /* 0x0000b00301007387 */ /* 0x0003e20000100800 */
[----:B---3--:R-:W-:-:S03]  /*bf1b0*/  IMAD.X R133, R145, 0x1, R2, P1 ;  /* 0x0000000191857824 */ /* 0x008fc600008e0602 */
[----:B------:R-:W-:Y:S04]  /*bf1c0*/  STL [R1+0x4c], R140 ;  /* 0x00004c8c01007387 */ /* 0x000fe80000100800 */
[----:B------:R-:W2:Y:S01]  /*bf1d0*/  LDL.LU.64 R228, [R1+0x1960] ;  /* 0x0019600001e47983 */ /* 0x000ea20000300a00 */
[----:B-1----:R-:W-:-:S03]  /*bf1e0*/  IMAD.X R3, R137, 0x1, R2, P2 ;  /* 0x0000000189037824 */ /* 0x002fc600010e0602 */
[----:B------:R-:W-:Y:S04]  /*bf1f0*/  STL [R1+0x50], R133 ;  /* 0x0000508501007387 */ /* 0x000fe80000100800 */
[----:B------:R-:W3:Y:S04]  /*bf200*/  LDL.LU.64 R144, [R1+0x1958] ;  /* 0x0019580001907983 */ /* 0x000ee80000300a00 */
[----:B------:R1:W-:Y:S04]  /*bf210*/  STL [R1+0x54], R3 ;  /* 0x0000540301007387 */ /* 0x0003e80000100800 */
[----:B------:R-:W3:Y:S01]  /*bf220*/  LDL.LU.64 R136, [R1+0x1950] ;  /* 0x0019500001887983 */ /* 0x000ee20000300a00 */
[----:B-1----:R-:W-:-:S05]  /*bf230*/  IADD3 R3, P0, R146, R132, RZ ;  /* 0x0000008492037210 */ /* 0x002fca0007f1e0ff */
[----:B------:R1:W-:Y:S01]  /*bf240*/  STL [R1+0x58], R3 ;  /* 0x0000580301007387 */ /* 0x0003e20000100800 */
[-C--:B----4-:R-:W-:Y:S02]  /*bf250*/  IADD3 R140, P1, R66, R132.reuse, RZ ;  /* 0x00000084428c7210 */ /* 0x090fe40007f3e0ff */
[----:B------:R-:W-:-:S03]  /*bf260*/  IADD3 R133, P2, R240, R132, RZ ;  /* 0x00000084f0857210 */ /* 0x000fc60007f5e0ff */
[----:B------:R-:W-:Y:S01]  /*bf270*/  STL [R1+0x5c], R140 ;  /* 0x00005c8c01007387 */ /* 0x000fe20000100800 */
[----:B-1----:R-:W-:-:S03]  /*bf280*/  IADD3 R3, P3, R230, R132, RZ ;  /* 0x00000084e6037210 */ /* 0x002fc60007f7e0ff */
[----:B------:R-:W-:Y:S01]  /*bf290*/  STL [R1+0x70], R133 ;  /* 0x0000708501007387 */ /* 0x000fe20000100800 */
[----:B------:R-:W-:-:S03]  /*bf2a0*/  IMAD.X R252, R147, 0x1, R2, P0 ;  /* 0x0000000193fc7824 */ /* 0x000fc600000e0602 */
[----:B------:R1:W-:Y:S04]  /*bf2b0*/  STL [R1+0x74], R3 ;  /* 0x0000740301007387 */ /* 0x0003e80000100800 */
[----:B------:R-:W4:Y:S01]  /*bf2c0*/  LDL.LU.64 R146, [R1+0x1988] ;  /* 0x0019880001927983 */ /* 0x000f220000300a00 */
[----:B-1----:R-:W-:-:S03]  /*bf2d0*/  IMAD.X R3, R67, 0x1, R2, P1 ;  /* 0x0000000143037824 */ /* 0x002fc600008e0602 */
[----:B------:R-:W4:Y:S04]  /*bf2e0*/  LDL.LU.64 R66, [R1+0x1980] ;  /* 0x0019800001427983 */ /* 0x000f280000300a00 */
[----:B------:R1:W-:Y:S04]  /*bf2f0*/  STL [R1+0x40], R3 ;  /* 0x0000400301007387 */ /* 0x0003e80000100800 */
[----:B------:R-:W4:Y:S04]  /*bf300*/  LDL.LU.64 R244, [R1+0x1970] ;  /* 0x0019700001f47983 */ /* 0x000f280000300a00 */
[----:B------:R-:W4:Y:S01]  /*bf310*/  LDL.LU.64 R242, [R1+0x1978] ;  /* 0x0019780001f27983 */ /* 0x000f220000300a00 */
[----:B------:R-:W-:Y:S01]  /*bf320*/  IADD3.X R133, R241, R2, RZ, P2, !PT ;  /* 0x00000002f1857210 */ /* 0x000fe200017fe4ff */
[----:B-1----:R-:W-:-:S04]  /*bf330*/  IMAD.X R3, R231, 0x1, R2, P3 ;  /* 0x00000001e7037824 */ /* 0x002fc800018e0602 */
        /* <DEDUP_REMOVED lines=17> */
[----:B----4-:R-:W-:-:S05]  /*bf450*/  IADD3 R3, P0, R146, R132, RZ ;  /* 0x0000008492037210 */ /* 0x010fca0007f1e0ff */
[----:B------:R1:W-:Y:S01]  /*bf460*/  STL [R1+0x64c], R3 ;  /* 0x00064c0301007387 */ /* 0x0003e20000100800 */
[-C--:B------:R-:W-:Y:S02]  /*bf470*/  IADD3 R140, P1, R66, R132.reuse, RZ ;  /* 0x00000084428c7210 */ /* 0x080fe40007f3e0ff */
[----:B------:R-:W-:-:S03]  /*bf480*/  IADD3 R133, P2, R244, R132, RZ ;  /* 0x00000084f4857210 */ /* 0x000fc60007f5e0ff */
[----:B------:R-:W-:Y:S01]  /*bf490*/  STL [R1+0x650], R140 ;  /* 0x0006508c01007387 */ /* 0x000fe20000100800 */
[----:B-1----:R-:W-:-:S03]  /*bf4a0*/  IADD3 R3, P3, R242, R132, RZ ;  /* 0x00000084f2037210 */ /* 0x002fc60007f7e0ff */
[----:B------:R1:W-:Y:S04]  /*bf4b0*/  STL [R1+0x654], R133 ;  /* 0x0006548501007387 */ /* 0x0003e80000100800 */
[----:B------:R4:W-:Y:S04]  /*bf4c0*/  STL [R1+0x658], R3 ;  /* 0x0006580301007387 */ /* 0x0009e80000100800 */
[----:B------:R-:W3:Y:S01]  /*bf4d0*/  LDL.LU.64 R230, [R1+0x19c8] ;  /* 0x0019c80001e67983 */ /* 0x000ee20000300a00 */
[----:B-1----:R-:W-:Y:S01]  /*bf4e0*/  IMAD.X R133, R147, 0x1, R2, P0 ;  /* 0x0000000193857824 */ /* 0x002fe200000e0602 */
[----:B----4-:R-:W-:-:S04]  /*bf4f0*/  IADD3.X R3, R67, R2, RZ, P1, !PT ;  /* 0x0000000243037210 */ /* 0x010fc80000ffe4ff */
[----:B------:R1:W-:Y:S04]  /*bf500*/  STL [R1+0x61c], R133 ;  /* 0x00061c8501007387 */ /* 0x0003e80000100800 */
[----:B------:R-:W4:Y:S04]  /*bf510*/  LDL.LU.64 R228, [R1+0x19c0] ;  /* 0x0019c00001e47983 */ /* 0x000f280000300a00 */
[----:B------:R1:W-:Y:S04]  /*bf520*/  STL [R1+0x620], R3 ;  /* 0x0006200301007387 */ /* 0x0003e80000100800 */
[----:B------:R-:W4:Y:S04]  /*bf530*/  LDL.LU.64 R66, [R1+0x19b8] ;  /* 0x0019b80001427983 */ /* 0x000f280000300a00 */
[----:B------:R-:W4:Y:S01]  /*bf540*/  LDL.LU.64 R146, [R1+0x19b0] ;  /* 0x0019b00001927983 */ /* 0x000f220000300a00 */
[----:B-1----:R-:W-:-:S02]  /*bf550*/  IMAD.X R133, R245, 0x1, R2, P2 ;  /* 0x00000001f5857824 */ /* 0x002fc400010e0602 */
[----:B------:R-:W-:-:S03]  /*bf560*/  IMAD.X R3, R243, 0x1, R2, P3 ;  /* 0x00000001f3037824 */ /* 0x000fc600018e0602 */
        /* <DEDUP_REMOVED lines=13> */
[----:B------:R1:W-:Y:S04]  /*bf640*/  STL [R1+0x600], R133 ;  /* 0x0006008501007387 */ /* 0x0003e80000100800 */
        /* <DEDUP_REMOVED lines=9> */
[----:B------:R1:W-:Y:S04]  /*bf6e0*/  STL [R1+0x610], R3 ;  /* 0x0006100301007387 */ /* 0x0003e80000100800 */
[----:B------:R4:W-:Y:S04]  /*bf6f0*/  STL [R1+0x614], R133 ;  /* 0x0006148501007387 */ /* 0x0009e80000100800 */
[----:B------:R-:W3:Y:S01]  /*bf700*/  LDL.LU.64 R240, [R1+0x1a08] ;  /* 0x001a080001f07983 */ /* 0x000ee20000300a00 */
[----:B-1----:R-:W-:Y:S01]  /*bf710*/  IADD3.X R3, R231, R2, RZ, P0, !PT ;  /* 0x00000002e7037210 */ /* 0x002fe200007fe4ff */
[----:B----4-:R-:W-:-:S04]  /*bf720*/  IMAD.X R133, R229, 0x1, R2, P1 ;  /* 0x00000001e5857824 */ /* 0x010fc800008e0602 */
[----:B------:R1:W-:Y:S04]  /*bf730*/  STL [R1+0x52c], R3 ;  /* 0x00052c0301007387 */ /* 0x0003e80000100800 */
[----:B------:R-:W4:Y:S04]  /*bf740*/  LDL.LU.64 R230, [R1+0x1a00] ;  /* 0x001a000001e67983 */ /* 0x000f280000300a00 */
[----:B------:R-:W-:Y:S01]  /*bf750*/  STL [R1+0x5e0], R133 ;  /* 0x0005e08501007387 */ /* 0x000fe20000100800 */
[----:B-1----:R-:W-:-:S03]  /*bf760*/  IMAD.X R3, R67, 0x1, R2, P2 ;  /* 0x0000000143037824 */ /* 0x002fc600010e0602 */
[----:B------:R-:W4:Y:S04]  /*bf770*/  LDL.LU.64 R228, [R1+0x19f8] ;  /* 0x0019f80001e47983 */ /* 0x000f280000300a00 */
[----:B------:R-:W4:Y:S04]  /*bf780*/  LDL.LU.64 R66, [R1+0x19f0] ;  /* 0x0019f00001427983 */ /* 0x000f280000300a00 */
[----:B------:R1:W-:Y:S02]  /*bf790*/  STL [R1+0x5e4], R3 ;  /* 0x0005e40301007387 */ /* 0x0003e40000100800 */
[----:B-1----:R-:W-:-:S05]  /*bf7a0*/  IMAD.X R3, R147, 0x1, R2, P3 ;  /* 0x0000000193037824 */ /* 0x002fca00018e0602 */
[----:B------:R1:W-:Y:S01]  /*bf7b0*/  STL [R1+0x5e8], R3 ;  /* 0x0005e80301007387 */ /* 0x0003e20000100800 */
[----:B--2---:R-:W-:-:S05]  /*bf7c0*/  IADD3 R140, P0, R242, R132, RZ ;  /* 0x00000084f28c7210 */ /* 0x004fca0007f1e0ff */
[----:B------:R-:W-:Y:S01]  /*bf7d0*/  STL [R1+0x5ec], R140 ;  /* 0x0005ec8c01007387 */ /* 0x000fe20000100800 */
[----:B---3--:R-:W-:-:S03]  /*bf7e0*/  IADD3 R133, P1, R144, R132, RZ ;  /* 0x0000008490857210 */ /* 0x008fc60007f3e0ff */
[----:B------:R-:W2:Y:S01]  /*bf7f0*/  LDL.LU.64 R146, [R1+0x1a38] ;  /* 0x001a380001927983 */ /* 0x000ea20000300a00 */
[----:B-1----:R-:W-:-:S03]  /*bf800*/  IADD3 R3, P2, R136, R132, RZ ;  /* 0x0000008488037210 */ /* 0x002fc60007f5e0ff */
[----:B------:R1:W-:Y:S04]  /*bf810*/  STL [R1+0x5f0], R133 ;  /* 0x0005f08501007387 */ /* 0x0003e80000100800 */
[----:B------:R3:W-:Y:S01]  /*bf820*/  STL [R1+0x5f4], R3 ;  /* 0x0005f40301007387 */ /* 0x0007e20000100800 */
[----:B-1----:R-:W-:-:S03]  /*bf830*/  IMAD.X R133, R145, 0x1, R2, P1 ;  /* 0x0000000191857824 */ /* 0x002fc600008e0602 */
[----:B------:R-:W2:Y:S01]  /*bf840*/  LDL.LU.64 R144, [R1+0x1a30] ;  /* 0x001a300001907983 */ /* 0x000ea20000300a00 */
[----:B---3--:R-:W-:-:S05]  /*bf850*/  IMAD.X R3, R243, 0x1, R2, P0 ;  /* 0x00000001f3037824 */ /* 0x008fca00000e0602 */
[----:B------:R1:W-:Y:S04]  /*bf860*/  STL [R1+0x35c], R3 ;  /* 0x00035c0301007387 */ /* 0x0003e80000100800 */
[----:B------:R3:W-:Y:S04]  /*bf870*/  STL [R1+0x510], R133 ;  /* 0x0005108501007387 */ /* 0x0007e80000100800 */
[----:B------:R-:W2:Y:S01]  /*bf880*/  LDL.LU.64 R244, [R1+0x1a28] ;  /* 0x001a280001f47983 */ /* 0x000ea20000300a00 */
[----:B-1----:R-:W-:-:S05]  /*bf890*/  IADD3.X R3, R137, R2, RZ, P2, !PT ;  /* 0x0000000289037210 */ /* 0x002fca00017fe4ff */
[----:B------:R4:W-:Y:S01]  /*bf8a0*/  STL [R1+0x514], R3 ;  /* 0x0005140301007387 */ /* 0x0009e20000100800 */
[----:B---3--:R-:W-:-:S05]  /*bf8b0*/  IADD3 R133, P0, R240, R132, RZ ;  /* 0x00000084f0857210 */ /* 0x008fca0007f1e0ff */
[----:B------:R1:W-:Y:S04]  /*bf8c0*/  STL [R1+0x518], R133 ;  /* 0x0005188501007387 */ /* 0x0003e80000100800 */
[----:B------:R-:W3:Y:S01]  /*bf8d0*/  LDL.LU.64 R136, [R1+0x1a20] ;  /* 0x001a200001887983 */ /* 0x000ee20000300a00 */
[----:B----4-:R-:W-:-:S05]  /*bf8e0*/  IADD3 R3, P1, R230, R132, RZ ;  /* 0x00000084e6037210 */ /* 0x010fca0007f3e0ff */
[----:B------:R4:W-:Y:S01]  /*bf8f0*/  STL [R1+0x51c], R3 ;  /* 0x00051c0301007387 */ /* 0x0009e20000100800 */
[-C--:B-1----:R-:W-:Y:S01]  /*bf900*/  IADD3 R133, P2, R228, R132.reuse, RZ ;  /* 0x00000084e4857210 */ /* 0x082fe20007f5e0ff */
[----:B------:R-:W-:Y:S01]  /*bf910*/  IMAD.X R140, R241, 0x1, R2, P0 ;  /* 0x00000001f18c7824 */ /* 0x000fe200000e0602 */
[----:B----4-:R-:W-:-:S03]  /*bf920*/  IADD3 R3, P3, R66, R132, RZ ;  /* 0x0000008442037210 */ /* 0x010fc60007f7e0ff */
[----:B------:R1:W-:Y:S04]  /*bf930*/  STL [R1+0x520], R133 ;  /* 0x0005208501007387 */ /* 0x0003e80000100800 */
[----:B------:R4:W-:Y:S01]  /*bf940*/  STL [R1+0x524], R3 ;  /* 0x0005240301007387 */ /* 0x0009e20000100800 */
[--C-:B------:R-:W-:Y:S02]  /*bf950*/  IMAD.X R66, R67, 0x1, R2.reuse, P3 ;  /* 0x0000000143427824 */ /* 0x100fe400018e0602 */
[--C-:B-1----:R-:W-:Y:S02]  /*bf960*/  IMAD.X R133, R229, 0x1, R2.reuse, P2 ;  /* 0x00000001e5857824 */ /* 0x102fe400010e0602 */
[----:B----4-:R-:W-:Y:S01]  /*bf970*/  IMAD.X R3, R231, 0x1, R2, P1 ;  /* 0x00000001e7037824 */ /* 0x010fe200008e0602 */
[----:B------:R-:W-:Y:S04]  /*bf980*/  STL [R1+0x32c], R140 ;  /* 0x00032c8c01007387 */ /* 0x000fe80000100800 */
[----:B------:R2:W-:Y:S04]  /*bf990*/  STL [R1+0x330], R3 ;  /* 0x0003300301007387 */ /* 0x0005e80000100800 */
[----:B------:R-:W-:Y:S04]  /*bf9a0*/  STL [R1+0x334], R133 ;  /* 0x0003348501007387 */ /* 0x000fe80000100800 */
[----:B------:R-:W3:Y:S04]  /*bf9b0*/  LDL.LU.64 R242, [R1+0x1a90] ;  /* 0x001a900001f27983 */ /* 0x000ee80000300a00 */
[----:B------:R1:W-:Y:S04]  /*bf9c0*/  STL [R1+0x338], R66 ;  /* 0x0003384201007387 */ /* 0x0003e80000100800 */
[----:B------:R-:W3:Y:S01]  /*bf9d0*/  LDL.LU.64 R240, [R1+0x1a88] ;  /* 0x001a880001f07983 */ /* 0x000ee20000300a00 */
[----:B--2---:R-:W-:-:S05]  /*bf9e0*/  IADD3 R3, P0, R146, R132, RZ ;  /* 0x0000008492037210 */ /* 0x004fca0007f1e0ff */
[----:B------:R2:W-:Y:S04]  /*bf9f0*/  STL [R1+0x33c], R3 ;  /* 0x00033c0301007387 */ /* 0x0005e80000100800 */
[----:B------:R-:W4:Y:S04]  /*bfa00*/  LDL.LU.64 R230, [R1+0x1a80] ;  /* 0x001a800001e67983 */ /* 0x000f280000300a00 */
[----:B-1----:R-:W4:Y:S01]  /*bfa10*/  LDL.LU.64 R66, [R1+0x1a78] ;  /* 0x001a780001427983 */ /* 0x002f220000300a00 */
[----:B--2---:R-:W-:-:S05]  /*bfa20*/  IADD3 R3, P1, R144, R132, RZ ;  /* 0x0000008490037210 */ /* 0x004fca0007f3e0ff */
[----:B------:R-:W-:Y:S01]  /*bfa30*/  STL [R1+0x350], R3 ;  /* 0x0003500301007387 */ /* 0x000fe20000100800 */
[----:B------:R-:W-:-:S05]  /*bfa40*/  IADD3 R133, P2, R244, R132, RZ ;  /* 0x00000084f4857210 */ /* 0x000fca0007f5e0ff */
[----:B------:R1:W-:Y:S04]  /*bfa50*/  STL [R1+0x354], R133 ;  /* 0x0003548501007387 */ /* 0x0003e80000100800 */
[----:B------:R-:W2:Y:S01]  /*bfa60*/  LDL.LU.64 R228, [R1+0x1ae8] ;  /* 0x001ae80001e47983 */ /* 0x000ea20000300a00 */
[----:B-1----:R-:W-:Y:S01]  /*bfa70*/  IMAD.X R133, R147, 0x1, R2, P0 ;  /* 0x0000000193857824 */ /* 0x002fe200000e0602 */
[----:B---3--:R-:W-:-:S05]  /*bfa80*/  IADD3 R3, P3, R136, R132, RZ ;  /* 0x0000008488037210 */ /* 0x008fca0007f7e0ff */
[----:B------:R1:W-:Y:S04]  /*bfa90*/  STL [R1+0x2f0], R3 ;  /* 0x0002f00301007387 */ /* 0x0003e80000100800 */
[----:B------:R3:W-:Y:S04]  /*bfaa0*/  STL [R1+0x2e0], R133 ;  /* 0x0002e08501007387 */ /* 0x0007e80000100800 */
[----:B------:R-:W2:Y:S01]  /*bfab0*/  LDL.LU.64 R146, [R1+0x1ae0] ;  /* 0x001ae00001927983 */ /* 0x000ea20000300a00 */
[----:B-1----:R-:W-:-:S03]  /*bfac0*/  IADD3.X R3, R145, R2, RZ, P1, !PT ;  /* 0x0000000291037210 */ /* 0x002fc60000ffe4ff */
[----:B------:R-:W2:Y:S01]  /*bfad0*/  LDL.LU.64 R144, [R1+0x1ad8] ;  /* 0x001ad80001907983 */ /* 0x000ea20000300a00 */
[----:B---3--:R-:W-:-:S03]  /*bfae0*/  IMAD.X R133, R137, 0x1, R2, P3 ;  /* 0x0000000189857824 */ /* 0x008fc600018e0602 */
[----:B------:R1:W-:Y:S04]  /*bfaf0*/  STL [R1+0x2e4], R3 ;  /* 0x0002e40301007387 */ /* 0x0003e80000100800 */
[----:B------:R-:W3:Y:S01]  /*bfb00*/  LDL.LU.64 R136, [R1+0x1930] ;  /* 0x0019300001887983 */ /* 0x000ee20000300a00 */
[----:B-1----:R-:W-:-:S05]  /*bfb10*/  IMAD.X R3, R245, 0x1, R2, P2 ;  /* 0x00000001f5037824 */ /* 0x002fca00010e0602 */
[----:B------:R1:W-:Y:S04]  /*bfb20*/  STL [R1+0x2e8], R3 ;  /* 0x0002e80301007387 */ /* 0x0003e80000100800 */
[----:B------:R1:W-:Y:S02]  /*bfb30*/  STL [R1+0x2ec], R133 ;  /* 0x0002ec8501007387 */ /* 0x0003e40000100800 */
[----:B-1----:R-:W-:-:S05]  /*bfb40*/  IADD3 R3, P0, R242, R132, RZ ;  /* 0x00000084f2037210 */ /* 0x002fca0007f1e0ff */
[----:B------:R4:W-:Y:S01]  /*bfb50*/  STL [R1+0x2f4], R3 ;  /* 0x0002f40301007387 */ /* 0x0009e20000100800 */
[----:B------:R-:W-:Y:S01]  /*bfb60*/  IADD3 R133, P1, R240, R132, RZ ;  /* 0x00000084f0857210 */ /* 0x000fe20007f3e0ff */
[----:B------:R-:W-:-:S04]  /*bfb70*/  IMAD.X R140, R243, 0x1, R2, P0 ;  /* 0x00000001f38c7824 */ /* 0x000fc800000e0602 */
[----:B------:R1:W-:Y:S01]  /*bfb80*/  STL [R1+0x2f8], R133 ;  /* 0x0002f88501007387 */ /* 0x0003e20000100800 */
[-C--:B----4-:R-:W-:Y:S01]  /*bfb90*/  IADD3 R3, P2, R230, R132.reuse, RZ ;  /* 0x00000084e6037210 */ /* 0x090fe20007f5e0ff */
[----:B------:R-:W-:Y:S02]  /*bfba0*/  HMMA.1688.F32.TF32 R212, R232, R6, R212 ;  /* 0x00000006e8d4723c */ /* 0x000fe400000810d4 */
[----:B------:R-:W-:Y:S01]  /*bfbb0*/  LDS R230, [R251+0x9d300] ;  /* 0x09d30000fbe67984 */ /* 0x000fe20000000800 */
[----:B-1----:R-:W-:-:S03]  /*bfbc0*/  IADD3 R133, P3, R66, R132, RZ ;  /* 0x0000008442857210 */ /* 0x002fc60007f7e0ff */
[----:B------:R1:W-:Y:S01]  /*bfbd0*/  STL [R1+0x200], R3 ;  /* 0x0002000301007387 */ /* 0x0003e20000100800 */
[----:B------:R-:W-:-:S03]  /*bfbe0*/  IADD3.X R66, R67, R2, RZ, P3, !PT ;  /* 0x0000000243427210 */ /* 0x000fc60001ffe4ff */
[----:B------:R4:W-:Y:S01]  /*bfbf0*/  STL [R1+0x290], R133 ;  /* 0x0002908501007387 */ /* 0x0009e20000100800 */
[----:B-1----:R-:W-:-:S03]  /*bfc00*/  IMAD.X R3, R241, 0x1, R2, P1 ;  /* 0x00000001f1037824 */ /* 0x002fc600008e0602 */
[----:B------:R-:W-:Y:S01]  /*bfc10*/  STL [R1+0x1e4], R140 ;  /* 0x0001e48c01007387 */ /* 0x000fe20000100800 */
[----:B----4-:R-:W-:-:S03]  /*bfc20*/  IMAD.X R133, R231, 0x1, R2, P2 ;  /* 0x00000001e7857824 */ /* 0x010fc600010e0602 */
[----:B------:R2:W-:Y:S04]  /*bfc30*/  STL [R1+0x1f0], R3 ;  /* 0x0001f00301007387 */ /* 0x0005e80000100800 */
[----:B------:R-:W-:Y:S04]  /*bfc40*/  STL [R1+0x1f4], R133 ;  /* 0x0001f48501007387 */ /* 0x000fe80000100800 */
[----:B------:R1:W-:Y:S01]  /*bfc50*/  STL [R1+0x204], R66 ;  /* 0x0002044201007387 */ /* 0x0003e20000100800 */
[----:B------:R-:W-:Y:S03]  /*bfc60*/  HMMA.1688.F32.TF32 R168, R232, R10, R168 ;  /* 0x0000000ae8a8723c */ /* 0x000fe600000810a8 */
[----:B------:R-:W-:Y:S01]  /*bfc70*/  LDS R231, [R249+0x9d300] ;  /* 0x09d30000f9e77984 */ /* 0x000fe20000000800 */
[----:B--2---:R-:W-:-:S03]  /*bfc80*/  IADD3 R3, P1, R228, R132, RZ ;  /* 0x00000084e4037210 */ /* 0x004fc60007f3e0ff */
[----:B------:R-:W-:Y:S04]  /*bfc90*/  LDS R228, [R251+0x9c300] ;  /* 0x09c30000fbe47984 */ /* 0x000fe80000000800 */
[----:B------:R2:W-:Y:S04]  /*bfca0*/  STL [R1+0x294], R3 ;  /* 0x0002940301007387 */ /* 0x0005e80000100800 */
[----:B-1----:R-:W4:Y:S01]  /*bfcb0*/  LDL.LU.64 R66, [R1+0x18f0] ;  /* 0x0018f00001427983 */ /* 0x002f220000300a00 */
[-C--:B------:R-:W-:Y:S02]  /*bfcc0*/  IADD3 R133, P2, R146, R132.reuse, RZ ;  /* 0x0000008492857210 */ /* 0x080fe40007f5e0ff */
[----:B--2---:R-:W-:-:S03]  /*bfcd0*/  IADD3 R3, P3, R144, R132, RZ ;  /* 0x0000008490037210 */ /* 0x004fc60007f7e0ff */
[----:B------:R1:W-:Y:S04]  /*bfce0*/  STL [R1+0x148], R133 ;  /* 0x0001488501007387 */ /* 0x0003e80000100800 */
[----:B------:R-:W2:Y:S04]  /*bfcf0*/  LDL.LU.64 R246, [R1+0x18b0] ;  /* 0x0018b00001f67983 */ /* 0x000ea80000300a00 */
[----:B------:R3:W-:Y:S01]  /*bfd00*/  STL [R1+0x150], R3 ;  /* 0x0001500301007387 */ /* 0x0007e20000100800 */
[----:B-1----:R-:W-:-:S03]  /*bfd10*/  IMAD.X R133, R229, 0x1, R2, P1 ;  /* 0x00000001e5857824 */ /* 0x002fc600008e0602 */
[----:B------:R-:W2:Y:S01]  /*bfd20*/  LDL.LU.64 R242, [R1+0x1878] ;  /* 0x0018780001f27983 */ /* 0x000ea20000300a00 */
[----:B------:R-:W-:Y:S03]  /*bfd30*/  HMMA.1688.F32.TF32 R172, R232, R14, R172 ;  /* 0x0000000ee8ac723c */ /* 0x000fe600000810ac */
[----:B------:R-:W1:Y:S01]  /*bfd40*/  LDS R229, [R249+0x9c300] ;  /* 0x09c30000f9e57984 */ /* 0x000e620000000800 */
[----:B---3--:R-:W-:-:S05]  /*bfd50*/  IADD3 R3, P0, R136, R132, RZ ;  /* 0x0000008488037210 */ /* 0x008fca0007f1e0ff */
[----:B------:R3:W-:Y:S04]  /*bfd60*/  STL [R1+0x738], R3 ;  /* 0x0007380301007387 */ /* 0x0007e80000100800 */
[----:B------:R3:W-:Y:S04]  /*bfd70*/  STL [R1+0x140], R133 ;  /* 0x0001408501007387 */ /* 0x0007e80000100800 */
[----:B------:R-:W2:Y:S01]  /*bfd80*/  LDL.LU.64 R240, [R1+0x1840] ;  /* 0x0018400001f07983 */ /* 0x000ea20000300a00 */
[----:B---3--:R-:W-:-:S05]  /*bfd90*/  IMAD.X R3, R147, 0x1, R2, P2 ;  /* 0x0000000193037824 */ /* 0x008fca00010e0602 */
[----:B------:R3:W-:Y:S04]  /*bfda0*/  STL [R1+0x144], R3 ;  /* 0x0001440301007387 */ /* 0x0007e80000100800 */
[----:B------:R-:W2:Y:S01]  /*bfdb0*/  LDL.LU.64 R244, [R1+0x1808] ;  /* 0x0018080001f47983 */ /* 0x000ea20000300a00 */
[--C-:B------:R-:W-:Y:S02]  /*bfdc0*/  IMAD.X R133, R145, 0x1, R2.reuse, P3 ;  /* 0x0000000191857824 */ /* 0x100fe400018e0602 */
[----:B---3--:R-:W-:-:S03]  /*bfdd0*/  IMAD.X R3, R137, 0x1, R2, P0 ;  /* 0x0000000189037824 */ /* 0x008fc600000e0602 */
[----:B------:R4:W-:Y:S04]  /*bfde0*/  STL [R1+0x14c], R133 ;  /* 0x00014c8501007387 */ /* 0x0009e80000100800 */
[----:B------:R-:W3:Y:S04]  /*bfdf0*/  LDL.LU.64 R146, [R1+0x1938] ;  /* 0x0019380001927983 */ /* 0x000ee80000300a00 */
[----:B------:R2:W-:Y:S04]  /*bfe00*/  STL [R1+0x734], R3 ;  /* 0x0007340301007387 */ /* 0x0005e80000100800 */
[----:B------:R-:W3:Y:S01]  /*bfe10*/  LDL.LU.64 R144, [R1+0x18f8] ;  /* 0x0018f80001907983 */ /* 0x000ee20000300a00 */
[----:B----4-:R-:W-:-:S05]  /*bfe20*/  IADD3 R133, P0, R66, R132, RZ ;  /* 0x0000008442857210 */ /* 0x010fca0007f1e0ff */
[----:B------:R-:W-:Y:S04]  /*bfe30*/  STL [R1+0xb28], R133 ;  /* 0x000b288501007387 */ /* 0x000fe80000100800 */
[----:B------:R-:W4:Y:S01]  /*bfe40*/  LDL.LU.64 R136, [R1+0x18b8] ;  /* 0x0018b80001887983 */ /* 0x000f220000300a00 */
[----:B--2---:R-:W-:-:S05]  /*bfe50*/  IADD3 R3, P1, R246, R132, RZ ;  /* 0x00000084f6037210 */ /* 0x004fca0007f3e0ff */
[----:B------:R2:W-:Y:S02]  /*bfe60*/  STL [R1+0xd60], R3 ;  /* 0x000d600301007387 */ /* 0x0005e40000100800 */
[----:B--2---:R-:W-:-:S05]  /*bfe70*/  IADD3 R3, P2, R242, R132, RZ ;  /* 0x00000084f2037210 */ /* 0x004fca0007f5e0ff */
[----:B------:R2:W-:Y:S01]  /*bfe80*/  STL [R1+0xd98], R3 ;  /* 0x000d980301007387 */ /* 0x0005e20000100800 */
[----:B------:R-:W-:Y:S01]  /*bfe90*/  IADD3 R133, P3, R240, R132, RZ ;  /* 0x00000084f0857210 */ /* 0x000fe20007f7e0ff */
[--C-:B--2---:R-:W-:Y:S02]  /*bfea0*/  IMAD.X R3, R67, 0x1, R2.reuse, P0 ;  /* 0x0000000143037824 */ /* 0x104fe400000e0602 */
[----:B------:R-:W2:Y:S04]  /*bfeb0*/  LDL.LU.64 R66, [R1+0x1880] ;  /* 0x0018800001427983 */ /* 0x000ea80000300a00 */
[----:B------:R1:W-:Y:S01]  /*bfec0*/  STL [R1+0xdd0], R133 ;  /* 0x000dd08501007387 */ /* 0x0003e20000100800 */
[----:B------:R-:W-:-:S03]  /*bfed0*/  IMAD.X R140, R241, 0x1, R2, P3 ;  /* 0x00000001f18c7824 */ /* 0x000fc600018e0602 */
[----:B------:R1:W-:Y:S02]  /*bfee0*/  STL [R1+0xb24], R3 ;  /* 0x000b240301007387 */ /* 0x0003e40000100800 */
[----:B-1----:R-:W-:Y:S01]  /*bfef0*/  IADD3.X R133, R247, R2, RZ, P1, !PT ;  /* 0x00000002f7857210 */ /* 0x002fe20000ffe4ff */
[----:B------:R-:W-:-:S04]  /*bff00*/  IMAD.X R3, R243, 0x1, R2, P2 ;  /* 0x00000001f3037824 */ /* 0x000fc800010e0602 */
[----:B------:R1:W-:Y:S04]  /*bff10*/  STL [R1+0xd5c], R133 ;  /* 0x000d5c8501007387 */ /* 0x0003e80000100800 */
[----:B------:R3:W-:Y:S01]  /*bff20*/  STL [R1+0xd94], R3 ;  /* 0x000d940301007387 */ /* 0x0007e20000100800 */
[----:B-1----:R-:W-:-:S03]  /*bff30*/  IADD3 R133, P0, R244, R132, RZ ;  /* 0x00000084f4857210 */ /* 0x002fc60007f1e0ff */
[----:B------:R-:W-:Y:S04]  /*bff40*/  STL [R1+0xdcc], R140 ;  /* 0x000dcc8c01007387 */ /* 0x000fe80000100800 */
[----:B------:R-:W2:Y:S04]  /*bff50*/  LDL.LU.64 R246, [R1+0x1848] ;  /* 0x0018480001f67983 */ /* 0x000ea80000300a00 */
[----:B------:R1:W-:Y:S04]  /*bff60*/  STL [R1+0xe08], R133 ;  /* 0x000e088501007387 */ /* 0x0003e80000100800 */
[----:B------:R-:W2:Y:S01]  /*bff70*/  LDL.LU.64 R242, [R1+0x1810] ;  /* 0x0018100001f27983 */ /* 0x000ea20000300a00 */
[----:B---3--:R-:W-:-:S05]  /*bff80*/  IADD3 R3, P1, R146, R132, RZ ;  /* 0x0000008492037210 */ /* 0x008fca0007f3e0ff */
[----:B------:R3:W-:Y:S01]  /*bff90*/  STL [R1+0x730], R3 ;  /* 0x0007300301007387 */ /* 0x0007e20000100800 */
[----:B-1----:R-:W-:-:S03]  /*bffa0*/  IMAD.X R133, R245, 0x1, R2, P0 ;  /* 0x00000001f5857824 */ /* 0x002fc600000e0602 */
[----:B------:R-:W2:Y:S01]  /*bffb0*/  LDL.LU.64 R240, [R1+0x1940] ;  /* 0x0019400001f07983 */ /* 0x000ea20000300a00 */
[----:B---3--:R-:W-:-:S05]  /*bffc0*/  IADD3 R3, P2, R144, R132, RZ ;  /* 0x0000008490037210 */ /* 0x008fca0007f5e0ff */
[----:B------:R1:W-:Y:S02]  /*bffd0*/  STL [R1+0xb20], R3 ;  /* 0x000b200301007387 */ /* 0x0003e40000100800 */
[----:B-1----:R-:W-:Y:S01]  /*bffe0*/  IMAD.X R3, R147, 0x1, R2, P1 ;  /* 0x0000000193037824 */ /* 0x002fe200008e0602 */
[----:B----4-:R-:W-:-:S05]  /*bfff0*/  IADD3 R140, P3, R136, R132, RZ ;  /* 0x00000084888c7210 */ /* 0x010fca0007f7e0ff */
[----:B------:R1:W-:Y:S04]  /*c0000*/  STL [R1+0xd58], R140 ;  /* 0x000d588c01007387 */ /* 0x0003e80000100800 */
[----:B------:R3:W-:Y:S01]  /*c0010*/  STL [R1+0xe04], R133 ;  /* 0x000e048501007387 */ /* 0x0007e20000100800 */
[----:B-1----:R-:W-:-:S03]  /*c0020*/  IMAD.X R140, R145, 0x1, R2, P2 ;  /* 0x00000001918c7824 */ /* 0x002fc600010e0602 */
[----:B------:R2:W-:Y:S01]  /*c0030*/  STL [R1+0x71c], R3 ;  /* 0x00071c0301007387 */ /* 0x0005e20000100800 */
[----:B---3--:R-:W-:-:S03]  /*c0040*/  IADD3.X R133, R137, R2, RZ, P3, !PT ;  /* 0x0000000289857210 */ /* 0x008fc60001ffe4ff */
[----:B------:R-:W-:Y:S04]  /*c0050*/  STL [R1+0xb0c], R140 ;  /* 0x000b0c8c01007387 */ /* 0x000fe80000100800 */
[----:B------:R-:W3:Y:S04]  /*c0060*/  LDL.LU.64 R244, [R1+0x1900] ;  /* 0x0019000001f47983 */ /* 0x000ee80000300a00 */
[----:B------:R-:W-:Y:S04]  /*c0070*/  STL [R1+0xd54], R133 ;  /* 0x000d548501007387 */ /* 0x000fe80000100800 */
[----:B------:R-:W4:Y:S01]  /*c0080*/  LDL.LU.64 R136, [R1+0x18c0] ;  /* 0x0018c00001887983 */ /* 0x000f220000300a00 */
[----:B--2---:R-:W-:-:S05]  /*c0090*/  IADD3 R3, P0, R66, R132, RZ ;  /* 0x0000008442037210 */ /* 0x004fca0007f1e0ff */
[----:B------:R1:W-:Y:S04]  /*c00a0*/  STL [R1+0xd90], R3 ;  /* 0x000d900301007387 */ /* 0x0003e80000100800 */
[----:B------:R-:W2:Y:S04]  /*c00b0*/  LDL.LU.64 R146, [R1+0x1888] ;  /* 0x0018880001927983 */ /* 0x000ea80000300a00 */
[----:B------:R-:W2:Y:S01]  /*c00c0*/  LDL.LU.64 R144, [R1+0x1850] ;  /* 0x0018500001907983 */ /* 0x000ea20000300a00 */
[-C--:B-1----:R-:W-:Y:S02]  /*c00d0*/  IADD3 R3, P1, R246, R132.reuse, RZ ;  /* 0x00000084f6037210 */ /* 0x082fe40007f3e0ff */
[----:B------:R-:W-:-:S03]  /*c00e0*/  IADD3 R140, P2, R242, R132, RZ ;  /* 0x00000084f28c7210 */ /* 0x000fc60007f5e0ff */
[----:B------:R1:W-:Y:S04]  /*c00f0*/  STL [R1+0xdc8], R3 ;  /* 0x000dc80301007387 */ /* 0x0003e80000100800 */
[----:B------:R1:W-:Y:S02]  /*c0100*/  STL [R1+0xe00], R140 ;  /* 0x000e008c01007387 */ /* 0x0003e40000100800 */
[--C-:B-1----:R-:W-:Y:S02]  /*c0110*/  IMAD.X R3, R67, 0x1, R2.reuse, P0 ;  /* 0x0000000143037824 */ /* 0x102fe400000e0602 */
[----:B------:R-:W2:Y:S01]  /*c0120*/  LDL.LU.64 R66, [R1+0x3af0] ;  /* 0x003af00001427983 */ /* 0x000ea20000300a00 */
[----:B------:R-:W-:Y:S01]  /*c0130*/  IADD3 R133, P3, R240, R132, RZ ;  /* 0x00000084f0857210 */ /* 0x000fe20007f7e0ff */
[----:B------:R-:W-:-:S04]  /*c0140*/  IMAD.X R140, R247, 0x1, R2, P1 ;  /* 0x00000001f78c7824 */ /* 0x000fc800008e0602 */
[----:B------:R1:W-:Y:S04]  /*c0150*/  STL [R1+0x718], R133 ;  /* 0x0007188501007387 */ /* 0x0003e80000100800 */
[----:B------:R1:W-:Y:S02]  /*c0160*/  STL [R1+0xd8c], R3 ;  /* 0x000d8c0301007387 */ /* 0x0003e40000100800 */
[--C-:B-1----:R-:W-:Y:S02]  /*c0170*/  IMAD.X R133, R243, 0x1, R2.reuse, P2 ;  /* 0x00000001f3857824 */ /* 0x102fe400010e0602 */
[----:B------:R3:W-:Y:S01]  /*c0180*/  STL [R1+0xdc4], R140 ;  /* 0x000dc48c01007387 */ /* 0x0007e20000100800 */
[----:B------:R-:W-:-:S03]  /*c0190*/  IMAD.X R3, R241, 0x1, R2, P3 ;  /* 0x00000001f1037824 */ /* 0x000fc600018e0602 */
[----:B------:R-:W2:Y:S01]  /*c01a0*/  LDL.LU.64 R242, [R1+0x1948] ;  /* 0x0019480001f27983 */ /* 0x000ea20000300a00 */
[C---:B------:R-:W-:Y:S03]  /*c01b0*/  HMMA.1688.F32.TF32 R176, R232.reuse, R18, R176 ;  /* 0x00000012e8b0723c */ /* 0x040fe600000810b0 */
[----:B------:R4:W-:Y:S04]  /*c01c0*/  STL [R1+0xdfc], R133 ;  /* 0x000dfc8501007387 */ /* 0x0009e80000100800 */
[----:B------:R-:W2:Y:S01]  /*c01d0*/  LDL.LU.64 R240, [R1+0x1908] ;  /* 0x0019080001f07983 */ /* 0x000ea20000300a00 */
[C---:B------:R-:W-:Y:S03]  /*c01e0*/  HMMA.1688.F32.TF32 R180, R232.reuse, R22, R180 ;  /* 0x00000016e8b4723c */ /* 0x040fe600000810b4 */
[----:B------:R2:W-:Y:S05]  /*c01f0*/  STL [R1+0x714], R3 ;  /* 0x0007140301007387 */ /* 0x0005ea0000100800 */
        /* <DEDUP_REMOVED lines=10> */
[----:B---3--:R-:W-:-:S02]  /*c02a0*/  IADD3 R140, P0, R244, R132, RZ ;  /* 0x00000084f48c7210 */ /* 0x008fc40007f1e0ff */
[-C--:B----4-:R-:W-:Y:S02]  /*c02b0*/  IADD3 R133, P1, R136, R132.reuse, RZ ;  /* 0x0000008488857210 */ /* 0x090fe40007f3e0ff */
[----:B--2---:R-:W-:-:S03]  /*c02c0*/  IADD3 R3, P2, R146, R132, RZ ;  /* 0x0000008492037210 */ /* 0x004fc60007f5e0ff */
[----:B------:R-:W-:Y:S01]  /*c02d0*/  HMMA.1688.F32.TF32 R232, R232, R66, R236 ;  /* 0x00000042e8e8723c */ /* 0x000fe200000810ec */
[----:B------:R-:W2:Y:S04]  /*c02e0*/  LDL.LU.64 R238, [R1+0x1818] ;  /* 0x0018180001ee7983 */ /* 0x000ea80000300a00 */
[----:B------:R1:W-:Y:S04]  /*c02f0*/  STL [R1+0xb04], R140 ;  /* 0x000b048c01007387 */ /* 0x0003e80000100800 */
[----:B------:R3:W-:Y:S01]  /*c0300*/  STL [R1+0xd50], R133 ;  /* 0x000d508501007387 */ /* 0x0007e20000100800 */
[----:B-1----:R-:W-:-:S03]  /*c0310*/  IADD3 R140, P3, R144, R132, RZ ;  /* 0x00000084908c7210 */ /* 0x002fc60007f7e0ff */
[----:B------:R1:W-:Y:S01]  /*c0320*/  STL [R1+0xd88], R3 ;  /* 0x000d880301007387 */ /* 0x0003e20000100800 */
[----:B---3--:R-:W-:-:S03]  /*c0330*/  IMAD.X R133, R245, 0x1, R2, P0 ;  /* 0x00000001f5857824 */ /* 0x008fc600000e0602 */
[----:B------:R-:W-:Y:S04]  /*c0340*/  STL [R1+0xdc0], R140 ;  /* 0x000dc08c01007387 */ /* 0x000fe80000100800 */
[----:B------:R-:W3:Y:S01]  /*c0350*/  LDL.LU.64 R236, [R1+0x18c8] ;  /* 0x0018c80001ec7983 */ /* 0x000ee20000300a00 */
[----:B-1----:R-:W-:-:S03]  /*c0360*/  IADD3.X R3, R137, R2, RZ, P1, !PT ;  /* 0x0000000289037210 */ /* 0x002fc60000ffe4ff */
[----:B------:R1:W-:Y:S04]  /*c0370*/  STL [R1+0xb00], R133 ;  /* 0x000b008501007387 */ /* 0x0003e80000100800 */
[----:B------:R-:W4:Y:S04]  /*c0380*/  LDL.LU.64 R136, [R1+0x1890] ;  /* 0x0018900001887983 */ /* 0x000f280000300a00 */
[----:B------:R1:W-:Y:S04]  /*c0390*/  STL [R1+0xd1c], R3 ;  /* 0x000d1c0301007387 */ /* 0x0003e80000100800 */
[----:B------:R-:W3:Y:S04]  /*c03a0*/  LDL.LU.64 R246, [R1+0x1858] ;  /* 0x0018580001f67983 */ /* 0x000ee80000300a00 */
[----:B------:R-:W3:Y:S01]  /*c03b0*/  LDL.LU.64 R244, [R1+0x1820] ;  /* 0x0018200001f47983 */ /* 0x000ee20000300a00 */
[----:B-1----:R-:W-:-:S02]  /*c03c0*/  IMAD.X R133, R147, 0x1, R2, P2 ;  /* 0x0000000193857824 */ /* 0x002fc400010e0602 */
[----:B------:R-:W-:-:S03]  /*c03d0*/  IMAD.X R3, R145, 0x1, R2, P3 ;  /* 0x0000000191037824 */ /* 0x000fc600018e0602 */
[----:B------:R1:W-:Y:S04]  /*c03e0*/  STL [R1+0xd84], R133 ;  /* 0x000d848501007387 */ /* 0x0003e80000100800 */
[----:B------:R1:W-:Y:S02]  /*c03f0*/  STL [R1+0xdbc], R3 ;  /* 0x000dbc0301007387 */ /* 0x0003e40000100800 */
[-C--:B-1----:R-:W-:Y:S02]  /*c0400*/  IADD3 R133, P1, R242, R132.reuse, RZ ;  /* 0x00000084f2857210 */ /* 0x082fe40007f3e0ff */
[-C--:B------:R-:W-:Y:S01]  /*c0410*/  IADD3 R3, P2, R240, R132.reuse, RZ ;  /* 0x00000084f0037210 */ /* 0x080fe20007f5e0ff */
[----:B------:R-:W-:Y:S01]  /*c0420*/  HMMA.1688.F32.TF32 R144, R228, R68, R212 ;  /* 0x00000044e490723c */ /* 0x000fe200000810d4 */
[----:B--2---:R-:W-:-:S05]  /*c0430*/  IADD3 R140, P0, R238, R132, RZ ;  /* 0x00000084ee8c7210 */ /* 0x004fca0007f1e0ff */
[----:B------:R1:W-:Y:S04]  /*c0440*/  STL [R1+0xdf8], R140 ;  /* 0x000df88c01007387 */ /* 0x0003e80000100800 */
[----:B------:R2:W-:Y:S01]  /*c0450*/  STL [R1+0x710], R133 ;  /* 0x0007108501007387 */ /* 0x0005e20000100800 */
[----:B-1----:R-:W-:-:S03]  /*c0460*/  IMAD.X R140, R239, 0x1, R2, P0 ;  /* 0x00000001ef8c7824 */ /* 0x002fc600000e0602 */
[----:B------:R1:W-:Y:S01]  /*c0470*/  STL [R1+0xb08], R3 ;  /* 0x000b080301007387 */ /* 0x0003e20000100800 */
[----:B--2---:R-:W-:-:S03]  /*c0480*/  IMAD.X R133, R243, 0x1, R2, P1 ;  /* 0x00000001f3857824 */ /* 0x004fc600008e0602 */
[----:B------:R4:W-:Y:S04]  /*c0490*/  STL [R1+0xdf0], R140 ;  /* 0x000df08c01007387 */ /* 0x0009e80000100800 */
[----:B------:R-:W2:Y:S01]  /*c04a0*/  LDL.LU.64 R238, [R1+0x1968] ;  /* 0x0019680001ee7983 */ /* 0x000ea20000300a00 */
[----:B-1----:R-:W-:-:S03]  /*c04b0*/  IMAD.X R3, R241, 0x1, R2, P2 ;  /* 0x00000001f1037824 */ /* 0x002fc600010e0602 */
[----:B------:R-:W-:Y:S04]  /*c04c0*/  STL [R1+0x70c], R133 ;  /* 0x00070c8501007387 */ /* 0x000fe80000100800 */
[----:B------:R-:W2:Y:S04]  /*c04d0*/  LDL.LU.64 R214, [R1+0x1910] ;  /* 0x0019100001d67983 */ /* 0x000ea80000300a00 */
[----:B------:R3:W-:Y:S04]  /*c04e0*/  STL [R1+0x9bc], R3 ;  /* 0x0009bc0301007387 */ /* 0x0007e80000100800 */
[----:B------:R-:W2:Y:S01]  /*c04f0*/  LDL.LU.64 R212, [R1+0x18d0] ;  /* 0x0018d00001d47983 */ /* 0x000ea20000300a00 */
[----:B----4-:R-:W-:-:S02]  /*c0500*/  IADD3 R140, P1, R136, R132, RZ ;  /* 0x00000084888c7210 */ /* 0x010fc40007f3e0ff */
[-C--:B---3--:R-:W-:Y:S02]  /*c0510*/  IADD3 R3, P0, R236, R132.reuse, RZ ;  /* 0x00000084ec037210 */ /* 0x088fe40007f1e0ff */
[----:B------:R-:W-:-:S03]  /*c0520*/  IADD3 R133, P2, R246, R132, RZ ;  /* 0x00000084f6857210 */ /* 0x000fc60007f5e0ff */
[----:B------:R1:W-:Y:S04]  /*c0530*/  STL [R1+0xd18], R3 ;  /* 0x000d180301007387 */ /* 0x0003e80000100800 */
[----:B------:R-:W-:Y:S01]  /*c0540*/  STL [R1+0xd80], R140 ;  /* 0x000d808c01007387 */ /* 0x000fe20000100800 */
[----:B-1----:R-:W-:-:S03]  /*c0550*/  IADD3 R3, P3, R244, R132, RZ ;  /* 0x00000084f4037210 */ /* 0x002fc60007f7e0ff */
[----:B------:R1:W-:Y:S04]  /*c0560*/  STL [R1+0xdb8], R133 ;  /* 0x000db88501007387 */ /* 0x0003e80000100800 */
[----:B------:R3:W-:Y:S01]  /*c0570*/  STL [R1+0xdf4], R3 ;  /* 0x000df40301007387 */ /* 0x0007e20000100800 */
[----:B-1----:R-:W-:-:S03]  /*c0580*/  IADD3.X R133, R237, R2, RZ, P0, !PT ;  /* 0x00000002ed857210 */ /* 0x002fc600007fe4ff */
[----:B------:R-:W4:Y:S01]  /*c0590*/  LDL.LU.64 R236, [R1+0x1898] ;  /* 0x0018980001ec7983 */ /* 0x000f220000300a00 */
[----:B---3--:R-:W-:-:S03]  /*c05a0*/  IMAD.X R3, R137, 0x1, R2, P1 ;  /* 0x0000000189037824 */ /* 0x008fc600008e0602 */
        /* <DEDUP_REMOVED lines=8> */
[----:B------:R-:W-:Y:S01]  /*c0630*/  STL [R1+0xdec], R3 ;  /* 0x000dec0301007387 */ /* 0x000fe20000100800 */
[----:B--2---:R-:W-:-:S05]  /*c0640*/  IADD3 R140, P0, R238, R132, RZ ;  /* 0x00000084ee8c7210 */ /* 0x004fca0007f1e0ff */
[----:B------:R2:W-:Y:S01]  /*c0650*/  STL [R1+0x65c], R140 ;  /* 0x00065c8c01007387 */ /* 0x0005e20000100800 */
[----:B-1----:R-:W-:-:S05]  /*c0660*/  IADD3 R133, P1, R214, R132, RZ ;  /* 0x00000084d6857210 */ /* 0x002fca0007f3e0ff */
[----:B------:R1:W-:Y:S01]  /*c0670*/  STL [R1+0x9b8], R133 ;  /* 0x0009b88501007387 */ /* 0x0003e20000100800 */
[----:B--2---:R-:W-:Y:S01]  /*c0680*/  IMAD.X R140, R239, 0x1, R2, P0 ;  /* 0x00000001ef8c7824 */ /* 0x004fe200000e0602 */
[----:B------:R-:W-:-:S05]  /*c0690*/  IADD3 R3, P2, R212, R132, RZ ;  /* 0x00000084d4037210 */ /* 0x000fca0007f5e0ff */
[----:B------:R2:W-:Y:S01]  /*c06a0*/  STL [R1+0xd14], R3 ;  /* 0x000d140301007387 */ /* 0x0005e20000100800 */
[----:B-1----:R-:W-:-:S03]  /*c06b0*/  IMAD.X R133, R215, 0x1, R2, P1 ;  /* 0x00000001d7857824 */ /* 0x002fc600008e0602 */
[----:B------:R-:W-:Y:S04]  /*c06c0*/  STL [R1+0x638], R140 ;  /* 0x0006388c01007387 */ /* 0x000fe80000100800 */
[----:B------:R-:W3:Y:S01]  /*c06d0*/  LDL.LU.64 R238, [R1+0x1918] ;  /* 0x0019180001ee7983 */ /* 0x000ee20000300a00 */
[----:B--2---:R-:W-:-:S03]  /*c06e0*/  IADD3.X R3, R213, R2, RZ, P2, !PT ;  /* 0x00000002d5037210 */ /* 0x004fc600017fe4ff */
[----:B------:R-:W-:Y:S04]  /*c06f0*/  STL [R1+0x9b4], R133 ;  /* 0x0009b48501007387 */ /* 0x000fe80000100800 */
[----:B------:R-:W2:Y:S04]  /*c0700*/  LDL.LU.64 R214, [R1+0x18d8] ;  /* 0x0018d80001d67983 */ /* 0x000ea80000300a00 */
[----:B------:R4:W-:Y:S04]  /*c0710*/  STL [R1+0xc2c], R3 ;  /* 0x000c2c0301007387 */ /* 0x0009e80000100800 */
[----:B------:R-:W2:Y:S01]  /*c0720*/  LDL.LU.64 R212, [R1+0x18a0] ;  /* 0x0018a00001d47983 */ /* 0x000ea20000300a00 */
[----:B----4-:R-:W-:-:S05]  /*c0730*/  IADD3 R3, P0, R236, R132, RZ ;  /* 0x00000084ec037210 */ /* 0x010fca0007f1e0ff */
[----:B------:R1:W-:Y:S01]  /*c0740*/  STL [R1+0xd78], R3 ;  /* 0x000d780301007387 */ /* 0x0003e20000100800 */
[-C--:B------:R-:W-:Y:S02]  /*c0750*/  IADD3 R140, P1, R136, R132.reuse, RZ ;  /* 0x00000084888c7210 */ /* 0x080fe40007f3e0ff */
[----:B------:R-:W-:-:S03]  /*c0760*/  IADD3 R133, P2, R242, R132, RZ ;  /* 0x00000084f2857210 */ /* 0x000fc60007f5e0ff */
[----:B------:R-:W-:Y:S01]  /*c0770*/  STL [R1+0xdb0], R140 ;  /* 0x000db08c01007387 */ /* 0x000fe20000100800 */
[----:B-1----:R-:W-:-:S03]  /*c0780*/  IADD3 R3, P3, R240, R132, RZ ;  /* 0x00000084f0037210 */ /* 0x002fc60007f7e0ff */
[----:B------:R1:W-:Y:S04]  /*c0790*/  STL [R1+0xde8], R133 ;  /* 0x000de88501007387 */ /* 0x0003e80000100800 */
[----:B------:R4:W-:Y:S01]  /*c07a0*/  STL [R1+0x63c], R3 ;  /* 0x00063c0301007387 */ /* 0x0009e20000100800 */
[----:B-1----:R-:W-:-:S03]  /*c07b0*/  IMAD.X R133, R237, 0x1, R2, P0 ;  /* 0x00000001ed857824 */ /* 0x002fc600000e0602 */
[----:B------:R-:W2:Y:S01]  /*c07c0*/  LDL.LU.64 R236, [R1+0x1868] ;  /* 0x0018680001ec7983 */ /* 0x000ea20000300a00 */
[----:B----4-:R-:W-:-:S03]  /*c07d0*/  IMAD.X R3, R137, 0x1, R2, P1 ;  /* 0x0000000189037824 */ /* 0x010fc600008e0602 */
        /* <DEDUP_REMOVED lines=9> */
[----:B---3--:R-:W-:-:S05]  /*c0870*/  IADD3 R140, P0, R238, R132, RZ ;  /* 0x00000084ee8c7210 */ /* 0x008fca0007f1e0ff */
[----:B------:R1:W-:Y:S01]  /*c0880*/  STL [R1+0x9b0], R140 ;  /* 0x0009b08c01007387 */ /* 0x0003e20000100800 */
[----:B--2---:R-:W-:-:S05]  /*c0890*/  IADD3 R133, P1, R214, R132, RZ ;  /* 0x00000084d6857210 */ /* 0x004fca0007f3e0ff */
[----:B------:R2:W-:Y:S01]  /*c08a0*/  STL [R1+0xc28], R133 ;  /* 0x000c288501007387 */ /* 0x0005e20000100800 */
[----:B-1----:R-:W-:Y:S01]  /*c08b0*/  IMAD.X R140, R239, 0x1, R2, P0 ;  /* 0x00000001ef8c7824 */ /* 0x002fe200000e0602 */
[----:B------:R-:W-:-:S05]  /*c08c0*/  IADD3 R3, P2, R212, R132, RZ ;  /* 0x00000084d4037210 */ /* 0x000fca0007f5e0ff */
[----:B------:R1:W-:Y:S01]  /*c08d0*/  STL [R1+0xd74], R3 ;  /* 0x000d740301007387 */ /* 0x0003e20000100800 */
[----:B--2---:R-:W-:-:S03]  /*c08e0*/  IADD3.X R133, R215, R2, RZ, P1, !PT ;  /* 0x00000002d7857210 */ /* 0x004fc60000ffe4ff */
        /* <DEDUP_REMOVED lines=16> */
[--C-:B-1----:R-:W-:Y:S02]  /*c09f0*/  IMAD.X R133, R237, 0x1, R2.reuse, P0 ;  /* 0x00000001ed857824 */ /* 0x102fe400000e0602 */
[----:B------:R-:W-:Y:S01]  /*c0a00*/  IMAD.MOV.U32 R250, RZ, RZ, c[0x0][0x180] ;  /* 0x00006000fffa7624 */ /* 0x000fe200078e00ff */
[----:B------:R-:W-:Y:S01]  /*c0a10*/  HMMA.1688.F32.TF32 R168, R228, R72, R168 ;  /* 0x00000048e4a8723c */ /* 0x000fe200000810a8 */
[--C-:B----4-:R-:W-:Y:S01]  /*c0a20*/  IMAD.X R3, R137, 0x1, R2.reuse, P1 ;  /* 0x0000000189037824 */ /* 0x110fe200008e0602 */
[----:B------:R1:W-:Y:S04]  /*c0a30*/  STL [R1+0xda0], R133 ;  /* 0x000da08501007387 */ /* 0x0003e80000100800 */
[----:B------:R-:W4:Y:S04]  /*c0a40*/  LDL.LU.64 R136, [R1+0x1a10] ;  /* 0x001a100001887983 */ /* 0x000f280000300a00 */
[----:B------:R1:W-:Y:S04]  /*c0a50*/  STL [R1+0xddc], R3 ;  /* 0x000ddc0301007387 */ /* 0x0003e80000100800 */
[----:B------:R-:W4:Y:S04]  /*c0a60*/  LDL.LU.64 R240, [R1+0x1928] ;  /* 0x0019280001f07983 */ /* 0x000f280000300a00 */
[----:B------:R-:W4:Y:S01]  /*c0a70*/  LDL.LU.64 R236, [R1+0x18e8] ;  /* 0x0018e80001ec7983 */ /* 0x000f220000300a00 */
[----:B-1----:R-:W-:-:S02]  /*c0a80*/  IMAD.X R133, R247, 0x1, R2, P2 ;  /* 0x00000001f7857824 */ /* 0x002fc400010e0602 */
[----:B------:R-:W-:Y:S01]  /*c0a90*/  IMAD.X R3, R245, 0x1, R2, P3 ;  /* 0x00000001f5037824 */ /* 0x000fe200018e0602 */
[C---:B------:R-:W-:Y:S01]  /*c0aa0*/  HMMA.1688.F32.TF32 R172, R228.reuse, R76, R172 ;  /* 0x0000004ce4ac723c */ /* 0x040fe200000810ac */
[----:B------:R-:W-:Y:S04]  /*c0ab0*/  LDS R246, [R251+0x9d380] ;  /* 0x09d38000fbf67984 */ /* 0x000fe80000000800 */
[----:B------:R3:W-:Y:S04]  /*c0ac0*/  STL [R1+0x528], R133 ;  /* 0x0005288501007387 */ /* 0x0007e80000100800 */
[----:B------:R1:W-:Y:S01]  /*c0ad0*/  STL [R1+0x904], R3 ;  /* 0x0009040301007387 */ /* 0x0003e20000100800 */
[-C--:B--2---:R-:W-:Y:S01]  /*c0ae0*/  IADD3 R140, P0, R238, R132.reuse, RZ ;  /* 0x00000084ee8c7210 */ /* 0x084fe20007f1e0ff */
[----:B------:R-:W-:Y:S01]  /*c0af0*/  HMMA.1688.F32.TF32 R176, R228, R80, R176 ;  /* 0x00000050e4b0723c */ /* 0x000fe200000810b0 */
[----:B------:R-:W-:Y:S01]  /*c0b00*/  IADD3 R250, R250, 0x7f, RZ ;  /* 0x0000007ffafa7810 */ /* 0x000fe20007ffe0ff */
[----:B------:R-:W-:Y:S01]  /*c0b10*/  LDS R247, [R249+0x9d380] ;  /* 0x09d38000f9f77984 */ /* 0x000fe20000000800 */
[----:B---3--:R-:W-:-:S03]  /*c0b20*/  IADD3 R133, P1, R214, R132, RZ ;  /* 0x00000084d6857210 */ /* 0x008fc60007f3e0ff */
[----:B------:R2:W-:Y:S04]  /*c0b30*/  STL [R1+0xc20], R140 ;  /* 0x000c208c01007387 */ /* 0x0005e80000100800 */
[----:B------:R3:W-:Y:S01]  /*c0b40*/  STL [R1+0xd68], R133 ;  /* 0x000d688501007387 */ /* 0x0007e20000100800 */
[----:B-1----:R-:W-:Y:S02]  /*c0b50*/  IADD3 R3, P2, R212, R132, RZ ;  /* 0x00000084d4037210 */ /* 0x002fe40007f5e0ff */
[----:B--2---:R-:W-:-:S03]  /*c0b60*/  IADD3.X R140, R239, R2, RZ, P0, !PT ;  /* 0x00000002ef8c7210 */ /* 0x004fc600007fe4ff */
        /* <DEDUP_REMOVED lines=16> */
[----:B------:R4:W-:Y:S01]  /*c0c70*/  STL [R1+0xb3c], R133 ;  /* 0x000b3c8501007387 */ /* 0x0009e20000100800 */
[--C-:B-1----:R-:W-:Y:S02]  /*c0c80*/  IMAD.X R3, R243, 0x1, R2.reuse, P0 ;  /* 0x00000001f3037824 */ /* 0x102fe400000e0602 */
[--C-:B----4-:R-:W-:Y:S02]  /*c0c90*/  IMAD.X R133, R137, 0x1, R2.reuse, P1 ;  /* 0x0000000189857824 */ /* 0x110fe400008e0602 */
[----:B------:R-:W4:Y:S04]  /*c0ca0*/  LDL.LU.64 R136, [R1+0x1ab0] ;  /* 0x001ab00001887983 */ /* 0x000f280000300a00 */
[----:B------:R1:W-:Y:S04]  /*c0cb0*/  STL [R1+0xdd4], R3 ;  /* 0x000dd40301007387 */ /* 0x0003e80000100800 */
[----:B------:R-:W-:Y:S04]  /*c0cc0*/  STL [R1+0x2fc], R133 ;  /* 0x0002fc8501007387 */ /* 0x000fe80000100800 */
[----:B------:R-:W4:Y:S01]  /*c0cd0*/  LDL.LU.64 R244, [R1+0x1aa8] ;  /* 0x001aa80001f47983 */ /* 0x000f220000300a00 */
[----:B-1----:R-:W-:-:S03]  /*c0ce0*/  IMAD.X R3, R241, 0x1, R2, P2 ;  /* 0x00000001f1037824 */ /* 0x002fc600010e0602 */
[----:B------:R-:W4:Y:S04]  /*c0cf0*/  LDL.LU.64 R242, [R1+0x1aa0] ;  /* 0x001aa00001f27983 */ /* 0x000f280000300a00 */
[----:B------:R1:W-:Y:S04]  /*c0d00*/  STL [R1+0x73c], R3 ;  /* 0x00073c0301007387 */ /* 0x0003e80000100800 */
[----:B------:R-:W4:Y:S01]  /*c0d10*/  LDL.LU.64 R240, [R1+0x1a98] ;  /* 0x001a980001f07983 */ /* 0x000f220000300a00 */
[----:B-1----:R-:W-:-:S05]  /*c0d20*/  IADD3.X R3, R237, R2, RZ, P3, !PT ;  /* 0x00000002ed037210 */ /* 0x002fca0001ffe4ff */
[----:B------:R1:W-:Y:S01]  /*c0d30*/  STL [R1+0xb2c], R3 ;  /* 0x000b2c0301007387 */ /* 0x0003e20000100800 */
[-C--:B--2---:R-:W-:Y:S02]  /*c0d40*/  IADD3 R140, P0, R214, R132.reuse, RZ ;  /* 0x00000084d68c7210 */ /* 0x084fe40007f1e0ff */
[----:B---3--:R-:W-:-:S03]  /*c0d50*/  IADD3 R133, P1, R212, R132, RZ ;  /* 0x00000084d4857210 */ /* 0x008fc60007f3e0ff */
[----:B------:R-:W-:Y:S04]  /*c0d60*/  STL [R1+0x310], R140 ;  /* 0x0003108c01007387 */ /* 0x000fe80000100800 */
[----:B------:R2:W-:Y:S01]  /*c0d70*/  STL [R1+0x314], R133 ;  /* 0x0003148501007387 */ /* 0x0005e20000100800 */
[----:B-1----:R-:W-:Y:S01]  /*c0d80*/  IADD3 R3, P2, R238, R132, RZ ;  /* 0x00000084ee037210 */ /* 0x002fe20007f5e0ff */
[----:B--2---:R-:W-:-:S04]  /*c0d90*/  IMAD.X R133, R215, 0x1, R2, P0 ;  /* 0x00000001d7857824 */ /* 0x004fc800000e0602 */
[----:B------:R1:W-:Y:S04]  /*c0da0*/  STL [R1+0x318], R3 ;  /* 0x0003180301007387 */ /* 0x0003e80000100800 */
[----:B------:R-:W2:Y:S04]  /*c0db0*/  LDL.LU.64 R236, [R1+0x1af0] ;  /* 0x001af00001ec7983 */ /* 0x000ea80000300a00 */
[----:B------:R3:W-:Y:S01]  /*c0dc0*/  STL [R1+0x298], R133 ;  /* 0x0002988501007387 */ /* 0x0007e20000100800 */
[----:B-1----:R-:W-:-:S03]  /*c0dd0*/  IMAD.X R3, R213, 0x1, R2, P1 ;  /* 0x00000001d5037824 */ /* 0x002fc600008e0602 */
[----:B------:R-:W2:Y:S04]  /*c0de0*/  LDL.LU.64 R214, [R1+0x1b00] ;  /* 0x001b000001d67983 */ /* 0x000ea80000300a00 */
[----:B------:R4:W-:Y:S04]  /*c0df0*/  STL [R1+0x29c], R3 ;  /* 0x00029c0301007387 */ /* 0x0009e80000100800 */
[----:B------:R-:W2:Y:S01]  /*c0e00*/  LDL.LU.64 R212, [R1+0x1af8] ;  /* 0x001af80001d47983 */ /* 0x000ea20000300a00 */
[----:B------:R-:W-:-:S03]  /*c0e10*/  IMAD.X R140, R239, 0x1, R2, P2 ;  /* 0x00000001ef8c7824 */ /* 0x000fc600010e0602 */
[----:B---3--:R-:W3:Y:S04]  /*c0e20*/  LDL R133, [R1+0x1800] ;  /* 0x0018000001857983 */ /* 0x008ee80000100800 */
[----:B------:R1:W-:Y:S01]  /*c0e30*/  STL [R1+0x2a0], R140 ;  /* 0x0002a08c01007387 */ /* 0x0003e20000100800 */
[----:B----4-:R-:W-:-:S05]  /*c0e40*/  IADD3 R3, P0, R136, R132, RZ ;  /* 0x0000008488037210 */ /* 0x010fca0007f1e0ff */
[----:B------:R4:W-:Y:S01]  /*c0e50*/  STL [R1+0x2a4], R3 ;  /* 0x0002a40301007387 */ /* 0x0009e20000100800 */
[-C--:B------:R-:W-:Y:S01]  /*c0e60*/  IADD3 R238, P1, R244, R132.reuse, RZ ;  /* 0x00000084f4ee7210 */ /* 0x080fe20007f3e0ff */
[----:B------:R-:W-:Y:S02]  /*c0e70*/  HMMA.1688.F32.TF32 R180, R228, R84, R180 ;  /* 0x00000054e4b4723c */ /* 0x000fe400000810b4 */
[----:B------:R-:W-:Y:S01]  /*c0e80*/  LDS R244, [R251+0x9c380] ;  /* 0x09c38000fbf47984 */ /* 0x000fe20000000800 */
[----:B-1----:R-:W-:-:S03]  /*c0e90*/  IADD3 R140, P2, R242, R132, RZ ;  /* 0x00000084f28c7210 */ /* 0x002fc60007f5e0ff */
[----:B------:R1:W-:Y:S02]  /*c0ea0*/  STL [R1+0x2a8], R238 ;  /* 0x0002a8ee01007387 */ /* 0x0003e40000100800 */
[----:B------:R-:W-:Y:S02]  /*c0eb0*/  HMMA.1688.F32.TF32 R184, R228, R88, R184 ;  /* 0x00000058e4b8723c */ /* 0x000fe400000810b8 */
[----:B------:R-:W-:Y:S01]  /*c0ec0*/  LDS R242, [R251+0x9b380] ;  /* 0x09b38000fbf27984 */ /* 0x000fe20000000800 */
[----:B----4-:R-:W-:-:S03]  /*c0ed0*/  IADD3 R3, P3, R240, R132, RZ ;  /* 0x00000084f0037210 */ /* 0x010fc60007f7e0ff */
[----:B-1----:R-:W4:Y:S04]  /*c0ee0*/  LDL.LU.64 R238, [R1+0x1b48] ;  /* 0x001b480001ee7983 */ /* 0x002f280000300a00 */
[----:B------:R-:W-:Y:S04]  /*c0ef0*/  STL [R1+0x2ac], R140 ;  /* 0x0002ac8c01007387 */ /* 0x000fe80000100800 */
[----:B------:R1:W-:Y:S02]  /*c0f00*/  STL [R1+0x2b0], R3 ;  /* 0x0002b00301007387 */ /* 0x0003e40000100800 */
[----:B-1----:R-:W-:-:S02]  /*c0f10*/  IMAD.X R3, R137, 0x1, R2, P0 ;  /* 0x0000000189037824 */ /* 0x002fc400000e0602 */
[----:B------:R-:W4:Y:S01]  /*c0f20*/  LDL.LU.64 R136, [R1+0x1b70] ;  /* 0x001b700001887983 */ /* 0x000f220000300a00 */
[----:B------:R-:W-:-:S03]  /*c0f30*/  IMAD.X R140, R245, 0x1, R2, P1 ;  /* 0x00000001f58c7824 */ /* 0x000fc600008e0602 */
[----:B------:R1:W-:Y:S01]  /*c0f40*/  STL [R1+0x154], R3 ;  /* 0x0001540301007387 */ /* 0x0003e20000100800 */
[----:B------:R-:W-:-:S03]  /*c0f50*/  IMAD.X R240, R241, 0x1, R2, P3 ;  /* 0x00000001f1f07824 */ /* 0x000fc600018e0602 */
[----:B------:R2:W-:Y:S01]  /*c0f60*/  STL [R1+0x158], R140 ;  /* 0x0001588c01007387 */ /* 0x0005e20000100800 */
[----:B------:R-:W-:Y:S03]  /*c0f70*/  HMMA.1688.F32.TF32 R188, R228, R92, R188 ;  /* 0x0000005ce4bc723c */ /* 0x000fe600000810bc */
[----:B------:R-:W-:Y:S01]  /*c0f80*/  LDS R241, [R249+0x9a380] ;  /* 0x09a38000f9f17984 */ /* 0x000fe20000000800 */
[----:B-1----:R-:W-:-:S03]  /*c0f90*/  IADD3.X R3, R243, R2, RZ, P2, !PT ;  /* 0x00000002f3037210 */ /* 0x002fc600017fe4ff */
[----:B------:R-:W-:Y:S04]  /*c0fa0*/  LDS R243, [R249+0x9b380] ;  /* 0x09b38000f9f37984 */ /* 0x000fe80000000800 */
[----:B------:R1:W-:Y:S04]  /*c0fb0*/  STL [R1+0x15c], R3 ;  /* 0x00015c0301007387 */ /* 0x0003e80000100800 */
[----:B------:R-:W-:Y:S01]  /*c0fc0*/  STL [R1+0x160], R240 ;  /* 0x000160f001007387 */ /* 0x000fe20000100800 */
[----:B------:R-:W-:Y:S03]  /*c0fd0*/  HMMA.1688.F32.TF32 R192, R228, R96, R192 ;  /* 0x00000060e4c0723c */ /* 0x000fe600000810c0 */
[----:B------:R-:W-:Y:S01]  /*c0fe0*/  LDS R240, [R251+0x9a380] ;  /* 0x09a38000fbf07984 */ /* 0x000fe20000000800 */
[----:B--2---:R-:W-:-:S02]  /*c0ff0*/  IADD3 R140, P0, R236, R132, RZ ;  /* 0x00000084ec8c7210 */ /* 0x004fc40007f1e0ff */
[----:B-1----:R-:W-:-:S03]  /*c1000*/  IADD3 R3, P1, R214, R132, RZ ;  /* 0x00000084d6037210 */ /* 0x002fc60007f3e0ff */
[----:B------:R1:W-:Y:S04]  /*c1010*/  STL [R1+0x164], R140 ;  /* 0x0001648c01007387 */ /* 0x0003e80000100800 */
[----:B------:R2:W-:Y:S01]  /*c1020*/  STL [R1+0x168], R3 ;  /* 0x0001680301007387 */ /* 0x0005e20000100800 */
[----:B-1----:R-:W-:Y:S02]  /*c1030*/  SHF.R.S32.HI R140, RZ, 0x1f, R250 ;  /* 0x0000001fff8c7819 */ /* 0x002fe400000114fa */
[----:B--2---:R-:W-:Y:S02]  /*c1040*/  IADD3 R3, P2, R212, R132, RZ ;  /* 0x00000084d4037210 */ /* 0x004fe40007f5e0ff */
[----:B------:R-:W-:-:S03]  /*c1050*/  LEA.HI R140, R140, R250, RZ, 0x7 ;  /* 0x000000fa8c8c7211 */ /* 0x000fc600078f38ff */
[----:B------:R1:W-:Y:S01]  /*c1060*/  STL [R1+0x16c], R3 ;  /* 0x00016c0301007387 */ /* 0x0003e20000100800 */
[----:B------:R-:W-:Y:S01]  /*c1070*/  SHF.R.S32.HI R140, RZ, 0x7, R140 ;  /* 0x00000007ff8c7819 */ /* 0x000fe2000001148c */
[----:B------:R-:W-:Y:S02]  /*c1080*/  IMAD.X R236, R237, 0x1, R2, P0 ;  /* 0x00000001edec7824 */ /* 0x000fe400000e0602 */
[----:B-1----:R-:W-:Y:S01]  /*c1090*/  IMAD.MOV.U32 R3, RZ, RZ, c[0x0][0x180] ;  /* 0x00006000ff037624 */ /* 0x002fe200078e00ff */
[----:B------:R-:W-:-:S04]  /*c10a0*/  IADD3 R140, R140, -0x2, RZ ;  /* 0xfffffffe8c8c7810 */ /* 0x000fc80007ffe0ff */
[----:B------:R-:W-:Y:S01]  /*c10b0*/  IADD3 R3, R3, -0x100, RZ ;  /* 0xffffff0003037810 */ /* 0x000fe20007ffe0ff */
[----:B------:R-:W-:Y:S01]  /*c10c0*/  IMAD.X R214, R215, 0x1, R2, P1 ;  /* 0x00000001d7d67824 */ /* 0x000fe200008e0602 */
[----:B------:R-:W-:Y:S01]  /*c10d0*/  IADD3.X R212, R213, R2, RZ, P2, !PT ;  /* 0x00000002d5d47210 */ /* 0x000fe200017fe4ff */
[----:B------:R-:W-:Y:S01]  /*c10e0*/  STL [R1+0x124], R236 ;  /* 0x000124ec01007387 */ /* 0x000fe20000100800 */
[C---:B---3--:R-:W-:Y:S01]  /*c10f0*/  ISETP.GE.AND P0, PT, R133.reuse, R140, PT ;  /* 0x0000008c8500720c */ /* 0x048fe20003f06270 */
[----:B------:R-:W-:Y:S02]  /*c1100*/  IMAD R3, R133, -0x80, R3 ;  /* 0xffffff8085037824 */ /* 0x000fe400078e0203 */
[----:B------:R-:W-:Y:S04]  /*c1110*/  STL [R1+0x128], R214 ;  /* 0x000128d601007387 */ /* 0x000fe80000100800 */
[----:B------:R-:W-:Y:S04]  /*c1120*/  STL [R1+0x12c], R212 ;  /* 0x00012cd401007387 */ /* 0x000fe80000100800 */
[----:B------:R-:W-:Y:S04]  /*c1130*/  LDS R212, [R251+0x9e300] ;  /* 0x09e30000fbd47984 */ /* 0x000fe80000000800 */
[----:B------:R-:W-:Y:S01]  /*c1140*/  LDS R214, [R251+0x9f300] ;  /* 0x09f30000fbd67984 */ /* 0x000fe20000000800 */
[----:B----4-:R-:W-:-:S03]  /*c1150*/  IADD3 R133, P3, R238, R132, RZ ;  /* 0x00000084ee857210 */ /* 0x010fc60007f7e0ff */
[----:B------:R-:W-:Y:S04]  /*c1160*/  LDS R213, [R249+0x9e300] ;  /* 0x09e30000f9d57984 */ /* 0x000fe80000000800 */
[----:B------:R1:W-:Y:S04]  /*c1170*/  STL [R1+0x130], R133 ;  /* 0x0001308501007387 */ /* 0x0003e80000100800 */
[----:B------:R-:W2:Y:S04]  /*c1180*/  LDL.LU R237, [R1+0x1688] ;  /* 0x0016880001ed7983 */ /* 0x000ea80000300800 */
[----:B------:R-:W3:Y:S01]  /*c1190*/  LDS R215, [R249+0x9f300] ;  /* 0x09f30000f9d77984 */ /* 0x000ee20000000800 */
[--C-:B-1----:R-:W-:Y:S01]  /*c11a0*/  IMAD.X R133, R239, 0x1, R2.reuse, P3 ;  /* 0x00000001ef857824 */ /* 0x102fe200018e0602 */
[----:B------:R-:W-:Y:S01]  /*c11b0*/  IADD3 R132, P4, R136, R132, RZ ;  /* 0x0000008488847210 */ /* 0x000fe20007f9e0ff */
[----:B------:R-:W-:Y:S01]  /*c11c0*/  IMAD.MOV.U32 R250, RZ, RZ, c[0x0][0x188] ;  /* 0x00006200fffa7624 */ /* 0x000fe200078e00ff */
[C---:B------:R-:W-:Y:S01]  /*c11d0*/  ISETP.GT.AND P1, PT, R3.reuse, RZ, PT ;  /* 0x000000ff0300720c */ /* 0x040fe20003f24270 */
[----:B------:R-:W-:Y:S01]  /*c11e0*/  HMMA.1688.F32.TF32 R196, R228, R100, R196 ;  /* 0x00000064e4c4723c */ /* 0x000fe200000810c4 */
[----:B------:R-:W-:Y:S01]  /*c11f0*/  ISETP.GT.AND P2, PT, R3, 0x4, PT ;  /* 0x000000040300780c */ /* 0x000fe20003f44270 */
[----:B------:R1:W-:Y:S01]  /*c1200*/  STL [R1+0x104], R132 ;  /* 0x0001048401007387 */ /* 0x0003e20000100800 */
[----:B------:R-:W-:-:S03]  /*c1210*/  IMAD.X R136, R137, 0x1, R2, P4 ;  /* 0x0000000189887824 */ /* 0x000fc600020e0602 */
[----:B------:R-:W4:Y:S04]  /*c1220*/  LDL.LU R236, [R1+0x2ff4] ;  /* 0x002ff40001ec7983 */ /* 0x000f280000300800 */
[----:B------:R1:W-:Y:S04]  /*c1230*/  STL [R1+0xd4], R133 ;  /* 0x0000d48501007387 */ /* 0x0003e80000100800 */
[----:B------:R-:W4:Y:S04]  /*c1240*/  LDL.LU R137, [R1+0x2ff8] ;  /* 0x002ff80001897983 */ /* 0x000f280000300800 */
[----:B------:R-:W4:Y:S04]  /*c1250*/  LDL.LU R245, [R1+0x3000] ;  /* 0x0030000001f57983 */ /* 0x000f280000300800 */
[----:B------:R3:W-:Y:S04]  /*c1260*/  STL [R1+0xd0], R136 ;  /* 0x0000d08801007387 */ /* 0x0007e80000100800 */
[----:B------:R-:W4:Y:S01]  /*c1270*/  LDL.LU R140, [R1+0x2ffc] ;  /* 0x002ffc00018c7983 */ /* 0x000f220000300800 */
[----:B-1----:R-:W-:Y:S01]  /*c1280*/  SEL R132, RZ, 0x4, !P1 ;  /* 0x00000004ff847807 */ /* 0x002fe20004800000 */
[----:B---3--:R-:W-:Y:S03]  /*c1290*/  HMMA.1688.F32.TF32 R144, R212, R70, R144 ;  /* 0x00000046d490723c */ /* 0x008fe60000081090 */
[----:B------:R-:W-:Y:S01]  /*c12a0*/  SEL R132, R132, RZ, !P0 ;  /* 0x000000ff84847207 */ /* 0x000fe20004000000 */
[----:B------:R-:W-:Y:S01]  /*c12b0*/  IMAD.SHL.U32 R238, R250, 0x80, RZ ;  /* 0x00000080faee7824 */ /* 0x000fe200078e00ff */
[----:B------:R-:W-:Y:S01]  /*c12c0*/  SEL R133, RZ, 0x4, !P2 ;  /* 0x00000004ff857807 */ /* 0x000fe20005000000 */
[----:B------:R-:W-:Y:S01]  /*c12d0*/  LDS R239, [R249+0x99380] ;  /* 0x09938000f9ef7984 */ /* 0x000fe20000000800 */
[----:B------:R-:W-:-:S02]  /*c12e0*/  ISETP.GT.AND P1, PT, R3, 0x8, PT ;  /* 0x000000080300780c */ /* 0x000fc40003f24270 */
[----:B------:R-:W-:Y:S01]  /*c12f0*/  ISETP.NE.U32.AND P2, PT, R132, RZ, PT ;  /* 0x000000ff8400720c */ /* 0x000fe20003f45070 */
[----:B------:R-:W-:Y:S01]  /*c1300*/  HMMA.1688.F32.TF32 R168, R212, R74, R168 ;  /* 0x0000004ad4a8723c */ /* 0x000fe200000810a8 */
[----:B------:R-:W-:Y:S01]  /*c1310*/  IMAD.SHL.U32 R238, R238, 0x4, RZ ;  /* 0x00000004eeee7824 */ /* 0x000fe200078e00ff */
[----:B------:R-:W-:-:S06]  /*c1320*/  SEL R136, RZ, 0x4, !P1 ;  /* 0x00000004ff887807 */ /* 0x000fcc0004800000 */
[----:B------:R-:W-:Y:S01]  /*c1330*/  HMMA.1688.F32.TF32 R172, R212, R78, R172 ;  /* 0x0000004ed4ac723c */ /* 0x000fe200000810ac */
[----:B--2---:R-:W-:-:S04]  /*c1340*/  IADD3 R132, R237, 0x1, RZ ;  /* 0x00000001ed847810 */ /* 0x004fc80007ffe0ff */
[----:B------:R-:W-:-:S04]  /*c1350*/  ISETP.GT.AND P1, PT, R132, 0x1, PT ;  /* 0x000000018400780c */ /* 0x000fc80003f24270 */
[----:B------:R-:W-:Y:S02]  /*c1360*/  SEL R237, R132, RZ, !P1 ;  /* 0x000000ff84ed7207 */ /* 0x000fe40004800000 */
[-C--:B----4-:R-:W-:Y:S02]  /*c1370*/  IADD3 R137, P5, R137, R238.reuse, RZ ;  /* 0x000000ee89897210 */ /* 0x090fe40007fbe0ff */
[----:B------:R-:W-:Y:S02]  /*c1380*/  IADD3 R245, P6, R245, R238, RZ ;  /* 0x000000eef5f57210 */ /* 0x000fe40007fde0ff */
[----:B------:R-:W-:Y:S01]  /*c1390*/  IADD3.X R236, R236, R0, RZ, P5, !PT ;  /* 0x00000000ecec7210 */ /* 0x000fe20002ffe4ff */
[----:B------:R-:W-:Y:S02]  /*c13a0*/  STL [R1+0x2ff8], R137 ;  /* 0x002ff88901007387 */ /* 0x000fe40000100800 */
[----:B------:R-:W-:Y:S02]  /*c13b0*/  IMAD.X R140, R140, 0x1, R0, P6 ;  /* 0x000000018c8c7824 */ /* 0x000fe400030e0600 */
[----:B------:R-:W-:Y:S04]  /*c13c0*/  STL [R1+0x1688], R237 ;  /* 0x001688ed01007387 */ /* 0x000fe80000100800 */
[----:B------:R-:W-:Y:S04]  /*c13d0*/  STL [R1+0x3000], R245 ;  /* 0x003000f501007387 */ /* 0x000fe80000100800 */
[----:B------:R-:W-:Y:S04]  /*c13e0*/  STL [R1+0x2ff4], R236 ;  /* 0x002ff4ec01007387 */ /* 0x000fe80000100800 */
[----:B------:R-:W-:Y:S04]  /*c13f0*/  STL [R1+0x2ffc], R140 ;  /* 0x002ffc8c01007387 */ /* 0x000fe80000100800 */
[----:B------:R-:W-:Y:S04]  /*c1400*/  STL.64 [R1+0xb90], R144 ;  /* 0x000b909001007387 */ /* 0x000fe80000100a00 */
[----:B------:R1:W-:Y:S04]  /*c1410*/  STL.64 [R1+0xb98], R146 ;  /* 0x000b989201007387 */ /* 0x0003e80000100a00 */
[----:B-1----:R-:W2:Y:S04]  /*c1420*/  LDL.LU.64 R146, [R1+0x3ae8] ;  /* 0x003ae80001927983 */ /* 0x002ea80000300a00 */
[----:B------:R-:W2:Y:S04]  /*c1430*/  LDL.LU.64 R144, [R1+0x3ae0] ;  /* 0x003ae00001907983 */ /* 0x000ea80000300a00 */
[----:B------:R-:W-:Y:S04]  /*c1440*/  STL.64 [R1+0xb60], R168 ;  /* 0x000b60a801007387 */ /* 0x000fe80000100a00 */
[----:B------:R1:W-:Y:S04]  /*c1450*/  STL.64 [R1+0xb68], R170 ;  /* 0x000b68aa01007387 */ /* 0x0003e80000100a00 */
[----:B-1----:R-:W4:Y:S04]  /*c1460*/  LDL.LU R171, [R1+0x2fc8] ;  /* 0x002fc80001ab7983 */ /* 0x002f280000300800 */
[----:B------:R-:W2:Y:S04]  /*c1470*/  LDL.LU R170, [R1+0x2fc0] ;  /* 0x002fc00001aa7983 */ /* 0x000ea80000300800 */
[----:B------:R1:W-:Y:S04]  /*c1480*/  STL.64 [R1+0xb40], R172 ;  /* 0x000b40ac01007387 */ /* 0x0003e80000100a00 */
[----:B------:R1:W-:Y:S04]  /*c1490*/  STL.64 [R1+0xb48], R174 ;  /* 0x000b48ae01007387 */ /* 0x0003e80000100a00 */
[----:B-1----:R-:W2:Y:S04]  /*c14a0*/  LDL.LU R173, [R1+0x2fbc] ;  /* 0x002fbc0001ad7983 */ /* 0x002ea80000300800 */
[----:B------:R-:W1:Y:S01]  /*c14b0*/  S2R R250, SR_TID.X ;  /* 0x0000000000fa7919 */ /* 0x000e620000002100 */
[----:B------:R-:W-:-:S02]  /*c14c0*/  SEL R133, R133, RZ, !P0 ;  /* 0x000000ff85857207 */ /* 0x000fc40004000000 */
[----:B------:R-:W-:Y:S01]  /*c14d0*/  ISETP.GT.AND P3, PT, R3, 0xc, PT ;  /* 0x0000000c0300780c */ /* 0x000fe20003f64270 */
[C---:B------:R-:W-:Y:S01]  /*c14e0*/  HMMA.1688.F32.TF32 R200, R228.reuse, R104, R200 ;  /* 0x00000068e4c8723c */ /* 0x040fe200000810c8 */
[----:B------:R-:W-:Y:S01]  /*c14f0*/  ISETP.NE.U32.AND P4, PT, R133, RZ, PT ;  /* 0x000000ff8500720c */ /* 0x000fe20003f85070 */
[----:B------:R-:W2:Y:S01]  /*c1500*/  LDL.LU R169, [R1+0x2fb4] ;  /* 0x002fb40001a97983 */ /* 0x000ea20000300800 */
[----:B------:R-:W-:Y:S02]  /*c1510*/  SEL R133, R136, RZ, !P0 ;  /* 0x000000ff88857207 */ /* 0x000fe40004000000 */
[----:B------:R-:W-:Y:S01]  /*c1520*/  SEL R136, RZ, 0x4, !P3 ;  /* 0x00000004ff887807 */ /* 0x000fe20005800000 */
[----:B------:R-:W2:Y:S01]  /*c1530*/  LDL.LU R172, [R1+0x2f88] ;  /* 0x002f880001ac7983 */ /* 0x000ea20000300800 */
[----:B------:R-:W-:Y:S01]  /*c1540*/  ISETP.NE.U32.AND P3, PT, R133, RZ, PT ;  /* 0x000000ff8500720c */ /* 0x000fe20003f65070 */
[----:B------:R-:W-:Y:S01]  /*c1550*/  HMMA.1688.F32.TF32 R204, R228, R108, R204 ;  /* 0x0000006ce4cc723c */ /* 0x000fe200000810cc */
[----:B------:R-:W-:Y:S01]  /*c1560*/  SEL R133, R136, RZ, !P0 ;  /* 0x000000ff88857207 */ /* 0x000fe20004000000 */
[----:B------:R-:W-:Y:S01]  /*c1570*/  IMAD.MOV.U32 R136, RZ, RZ, R137 ;  /* 0x000000ffff887224 */ /* 0x000fe200078e0089 */
[----:B-1----:R-:W-:-:S05]  /*c1580*/  LOP3.LUT R250, R250, 0x7f, RZ, 0xc0, !PT ;  /* 0x0000007ffafa7812 */ /* 0x002fca00078ec0ff */
[C---:B------:R-:W-:Y:S01]  /*c1590*/  HMMA.1688.F32.TF32 R208, R228.reuse, R112, R208 ;  /* 0x00000070e4d0723c */ /* 0x040fe200000810d0 */
[----:B------:R-:W-:Y:S01]  /*c15a0*/  IMAD.SHL.U32 R238, R250, 0x4, RZ ;  /* 0x00000004faee7824 */ /* 0x000fe200078e00ff */
[----:B------:R-:W-:Y:S01]  /*c15b0*/  MOV R168, R245 ;  /* 0x000000f500a87202 */ /* 0x000fe20000000f00 */
[----:B------:R-:W-:Y:S01]  /*c15c0*/  IMAD.MOV.U32 R137, RZ, RZ, R236 ;  /* 0x000000ffff897224 */ /* 0x000fe200078e00ec */
[----:B------:R-:W-:Y:S04]  /*c15d0*/  LDS R250, [R251+0x9f380] ;  /* 0x09f38000fbfa7984 */ /* 0x000fe80000000800 */
[C---:B------:R-:W-:Y:S01]  /*c15e0*/  HMMA.1688.F32.TF32 R216, R228.reuse, R116, R216 ;  /* 0x00000074e4d8723c */ /* 0x040fe200000810d8 */
[----:B------:R-:W-:Y:S01]  /*c15f0*/  IMAD R132, R237, 0x20000, R238 ;  /* 0x00020000ed847824 */ /* 0x000fe200078e02ee */
[----:B------:R-:W-:Y:S04]  /*c1600*/  LDS R236, [R251+0x98380] ;  /* 0x09838000fbec7984 */ /* 0x000fe80000000800 */
[----:B------:R-:W-:Y:S02]  /*c1610*/  LDS R238, [R251+0x99380] ;  /* 0x09938000fbee7984 */ /* 0x000fe40000000800 */
[C---:B------:R-:W-:Y:S02]  /*c1620*/  HMMA.1688.F32.TF32 R220, R228.reuse, R120, R220 ;  /* 0x00000078e4dc723c */ /* 0x040fe400000810dc */
[----:B------:R-:W-:Y:S04]  /*c1630*/  LDS R237, [R249+0x98380] ;  /* 0x09838000f9ed7984 */ /* 0x000fe80000000800 */
[----:B------:R-:W-:Y:S02]  /*c1640*/  LDS R245, [R249+0x9c380] ;  /* 0x09c38000f9f57984 */ /* 0x000fe40000000800 */
[C---:B------:R-:W-:Y:S08]  /*c1650*/  HMMA.1688.F32.TF32 R224, R228.reuse, R124, R224 ;  /* 0x0000007ce4e0723c */ /* 0x040ff000000810e0 */
[----:B------:R-:W-:Y:S01]  /*c1660*/  HMMA.1688.F32.TF32 R228, R228, R128, R232 ;  /* 0x00000080e4e4723c */ /* 0x000fe200000810e8 */
[----:B------:R-:W-:Y:S04]  /*c1670*/  LDS R232, [R251+0x96380] ;  /* 0x09638000fbe87984 */ /* 0x000fe80000000800 */
[----:B------:R-:W-:Y:S04]  /*c1680*/  LDS R234, [R251+0x97380] ;  /* 0x09738000fbea7984 */ /* 0x000fe80000000800 */
[----:B------:R-:W-:Y:S04]  /*c1690*/  LDS R251, [R249+0x9f380] ;  /* 0x09f38000f9fb7984 */ /* 0x000fe80000000800 */
[----:B------:R-:W-:Y:S04]  /*c16a0*/  LDS R233, [R249+0x96380] ;  /* 0x09638000f9e97984 */ /* 0x000fe80000000800 */
[----:B------:R-:W1:Y:S04]  /*c16b0*/  LDS R235, [R249+0x97380] ;  /* 0x09738000f9eb7984 */ /* 0x000e680000000800 */
[----:B------:R-:W1:Y:S04]  /*c16c0*/  LDS R249, [R249+0x9e380] ;  /* 0x09e38000f9f97984 */ /* 0x000e680000000800 */
[----:B------:R-:W-:Y:S01]  /*c16d0*/  BAR.SYNC.DEFER_BLOCKING 0x0 ;  /* 0x0000000000007b1d */ /* 0x000fe20000010000 */
[----:B------:R-:W-:-:S02]  /*c16e0*/  ISETP.NE.U32.AND P1, PT, R133, RZ, PT ;  /* 0x000000ff8500720c */ /* 0x000fc40003f25070 */
[----:B------:R-:W-:Y:S02]  /*c16f0*/  IADD3 R133, R132, 0x100000, RZ ;  /* 0x0010000084857810 */ /* 0x000fe40007ffe0ff */
[----:B------:R-:W-:-:S03]  /*c1700*/  ISETP.GT.AND P5, PT, R3, 0x10, PT ;  /* 0x000000100300780c */ /* 0x000fc60003fa4270 */
[----:B------:R-:W-:Y:S01]  /*c1710*/  @!PT LDS RZ, [RZ] ;  /* 0x00000000fffff984 */ /* 0x000fe20000000800 */
[----:B------:R-:W-:Y:S01]  /*c1720*/  @!PT LDS RZ, [RZ] ;  /* 0x00000000fffff984 */ /* 0x000fe20000000800 */
[----:B------:R-:W-:Y:S01]  /*c1730*/  @!PT LDS RZ, [RZ] ;  /* 0x00000000fffff984 */ /* 0x000fe20000000800 */
[----:B------:R1:W-:Y:S02]  /*c1740*/  LDGSTS.E [R133+-0x80000], [R136.64], P2 ;  /* 0x8000000088857fae */ /* 0x0003e40009121844 */
[----:B-1----:R-:W-:-:S04]  /*c1750*/  IMAD.MOV.U32 R136, RZ, RZ, c[0x0][0x188] ;  /* 0x00006200ff887624 */ /* 0x002fc800078e00ff */
[----:B------:R-:W-:-:S04]  /*c1760*/  IMAD.SHL.U32 R175, R136, 0x80, RZ ;  /* 0x0000008088af7824 */ /* 0x000fc800078e00ff */
[----:B------:R-:W-:Y:S02]  /*c1770*/  IMAD.SHL.U32 R175, R175, 0x4, RZ ;  /* 0x00000004afaf7824 */ /* 0x000fe400078e00ff */
[----:B------:R-:W-:Y:S01]  /*c1780*/  IMAD.MOV.U32 R137, RZ, RZ, R140 ;  /* 0x000000ffff897224 */ /* 0x000fe200078e008c */
[----:B------:R-:W-:Y:S01]  /*c1790*/  SEL R140, RZ, 0x4, !P5 ;  /* 0x00000004ff8c7807 */ /* 0x000fe20006800000 */
[----:B------:R-:W-:Y:S02]  /*c17a0*/  IMAD.MOV.U32 R136, RZ, RZ, R168 ;  /* 0x000000ffff887224 */ /* 0x000fe400078e00a8 */
[----:B------:R-:W3:Y:S01]  /*c17b0*/  LDL.LU R168, [R1+0x2f80] ;  /* 0x002f800001a87983 */ /* 0x000ee20000300800 */
[----:B------:R-:W-:Y:S03]  /*c17c0*/  HMMA.1688.F32.TF32 R176, R212, R82, R176 ;  /* 0x00000052d4b0723c */ /* 0x000fe600000810b0 */
[----:B------:R1:W-:Y:S01]  /*c17d0*/  LDGSTS.E [R133+-0x7fe00], [R136.64], P2 ;  /* 0x8020000088857fae */ /* 0x0003e20009121844 */
[----:B----4-:R-:W-:-:S02]  /*c17e0*/  IADD3 R171, P5, R171, R175, RZ ;  /* 0x000000afabab7210 */ /* 0x010fc40007fbe0ff */
[----:B--2---:R-:W-:-:S03]  /*c17f0*/  IADD3 R170, P6, R170, R175, RZ ;  /* 0x000000afaaaa7210 */ /* 0x004fc60007fde0ff */
[----:B------:R2:W-:Y:S04]  /*c1800*/  STL [R1+0x2fc8], R171 ;  /* 0x002fc8ab01007387 */ /* 0x0005e80000100800 */
[----:B------:R-:W-:Y:S01]  /*c1810*/  STL [R1+0x2fc0], R170 ;  /* 0x002fc0aa01007387 */ /* 0x000fe20000100800 */
[----:B------:R-:W-:-:S05]  /*c1820*/  IADD3.X R173, R173, R0, RZ, P5, !PT ;  /* 0x00000000adad7210 */ /* 0x000fca0002ffe4ff */
[----:B------:R-:W-:Y:S04]  /*c1830*/  STL [R1+0x2fbc], R173 ;  /* 0x002fbcad01007387 */ /* 0x000fe80000100800 */
[----:B------:R-:W4:Y:S01]  /*c1840*/  LDL.LU R174, [R1+0x2f7c] ;  /* 0x002f7c0001ae7983 */ /* 0x000f220000300800 */
[----:B-1----:R-:W-:-:S03]  /*c1850*/  IMAD.MOV.U32 R136, RZ, RZ, R171 ;  /* 0x000000ffff887224 */ /* 0x002fc600078e00ab */
[----:B------:R-:W-:Y:S04]  /*c1860*/  STL.64 [R1+0xb10], R176 ;  /* 0x000b10b001007387 */ /* 0x000fe80000100a00 */
[----:B------:R1:W-:Y:S04]  /*c1870*/  STL.64 [R1+0xb18], R178 ;  /* 0x000b18b201007387 */ /* 0x0003e80000100a00 */
[----:B--2---:R-:W2:Y:S01]  /*c1880*/  LDL.LU R171, [R1+0x2f74] ;  /* 0x002f740001ab7983 */ /* 0x004ea20000300800 */
[----:B-1----:R-:W-:Y:S01]  /*c1890*/  HMMA.1688.F32.TF32 R176, R212, R86, R180 ;  /* 0x00000056d4b0723c */ /* 0x002fe200000810b4 */
[----:B------:R-:W-:Y:S01]  /*c18a0*/  IMAD.X R169, R169, 0x1, R0, P6 ;  /* 0x00000001a9a97824 */ /* 0x000fe200030e0600 */
[----:B------:R-:W-:-:S04]  /*c18b0*/  SEL R133, R140, RZ, !P0 ;  /* 0x000000ff8c857207 */ /* 0x000fc80004000000 */
[----:B------:R-:W-:Y:S01]  /*c18c0*/  STL [R1+0x2fb4], R169 ;  /* 0x002fb4a901007387 */ /* 0x000fe20000100800 */
[----:B------:R-:W-:Y:S01]  /*c18d0*/  IADD3 R140, R132, 0x100000, RZ ;  /* 0x00100000848c7810 */ /* 0x000fe20007ffe0ff */
[----:B------:R-:W-:Y:S01]  /*c18e0*/  IMAD.MOV.U32 R137, RZ, RZ, R173 ;  /* 0x000000ffff897224 */ /* 0x000fe200078e00ad */
[----:B------:R-:W-:-:S04]  /*c18f0*/  ISETP.GT.AND P5, PT, R3, 0x14, PT ;  /* 0x000000140300780c */ /* 0x000fc80003fa4270 */
[----:B------:R1:W-:Y:S10]  /*c1900*/  LDGSTS.E [R140+-0x7f000], [R136.64], P4 ;  /* 0x81000000888c7fae */ /* 0x0003f4000a121844 */
[----:B------:R-:W-:Y:S04]  /*c1910*/  STL.64 [R1+0xaa0], R176 ;  /* 0x000aa0b001007387 */ /* 0x000fe80000100a00 */
[----:B------:R1:W-:Y:S02]  /*c1920*/  STL.64 [R1+0xaa8], R178 ;  /* 0x000aa8b201007387 */ /* 0x0003e40000100a00 */
[----:B-1----:R-:W-:-:S02]  /*c1930*/  SEL R140, RZ, 0x4, !P5 ;  /* 0x00000004ff8c7807 */ /* 0x002fc40006800000 */
[----:B------:R-:W-:Y:S01]  /*c1940*/  IADD3 R172, P5, R172, R175, RZ ;  /* 0x000000afacac7210 */ /* 0x000fe20007fbe0ff */
[----:B------:R-:W-:Y:S01]  /*c1950*/  HMMA.1688.F32.TF32 R176, R212, R90, R184 ;  /* 0x0000005ad4b0723c */ /* 0x000fe200000810b8 */
[----:B------:R-:W-:Y:S02]  /*c1960*/  IMAD.MOV.U32 R137, RZ, RZ, R169 ;  /* 0x000000ffff897224 */ /* 0x000fe400078e00a9 */
[----:B------:R-:W-:Y:S01]  /*c1970*/  IMAD.MOV.U32 R136, RZ, RZ, R170 ;  /* 0x000000ffff887224 */ /* 0x000fe200078e00aa */
[----:B------:R-:W2:Y:S04]  /*c1980*/  LDL.LU R169, [R1+0x2f48] ;  /* 0x002f480001a97983 */ /* 0x000ea80000300800 */
[----:B------:R-:W2:Y:S04]  /*c1990*/  LDL.LU R170, [R1+0x2f40] ;  /* 0x002f400001aa7983 */ /* 0x000ea80000300800 */
[----:B------:R1:W-:Y:S01]  /*c19a0*/  STL [R1+0x2f88], R172 ;  /* 0x002f88ac01007387 */ /* 0x0003e20000100800 */
[----:B------:R-:W-:-:S02]  /*c19b0*/  ISETP.NE.U32.AND P2, PT, R133, RZ, PT ;  /* 0x000000ff8500720c */ /* 0x000fc40003f45070 */
[----:B------:R-:W-:-:S05]  /*c19c0*/  IADD3 R133, R132, 0x100000, RZ ;  /* 0x0010000084857810 */ /* 0x000fca0007ffe0ff */
[----:B------:R1:W-:Y:S02]  /*c19d0*/  LDGSTS.E [R133+-0x7ee00], [R136.64], P4 ;  /* 0x8120000088857fae */ /* 0x0003e4000a121844 */
[----:B-1----:R-:W-:Y:S01]  /*c19e0*/  SEL R133, R140, RZ, !P0 ;  /* 0x000000ff8c857207 */ /* 0x002fe20004000000 */
[----:B------:R-:W-:Y:S01]  /*c19f0*/  IMAD.MOV.U32 R136, RZ, RZ, R172 ;  /* 0x000000ffff887224 */ /* 0x000fe200078e00ac */
[----:B------:R-:W-:Y:S02]  /*c1a00*/  IADD3 R140, R132, 0x100000, RZ ;  /* 0x00100000848c7810 */ /* 0x000fe40007ffe0ff */
[----:B---3--:R-:W-:-:S05]  /*c1a10*/  IADD3 R168, P6, R168, R175, RZ ;  /* 0x000000afa8a87210 */ /* 0x008fca0007fde0ff */
[----:B------:R-:W-:Y:S01]  /*c1a20*/  STL [R1+0x2f80], R168 ;  /* 0x002f80a801007387 */ /* 0x000fe20000100800 */
[----:B----4-:R-:W-:-:S05]  /*c1a30*/  IADD3.X R174, R174, R0, RZ, P5, !PT ;  /* 0x00000000aeae7210 */ /* 0x010fca0002ffe4ff */
[----:B------:R-:W-:Y:S04]  /*c1a40*/  STL [R1+0x2f7c], R174 ;  /* 0x002f7cae01007387 */ /* 0x000fe80000100800 */
[----:B------:R-:W3:Y:S04]  /*c1a50*/  LDL.LU R173, [R1+0x2f3c] ;  /* 0x002f3c0001ad7983 */ /* 0x000ee80000300800 */
[----:B------:R-:W-:Y:S04]  /*c1a60*/  STL.64 [R1+0xa60], R176 ;  /* 0x000a60b001007387 */ /* 0x000fe80000100a00 */
[----:B------:R1:W-:Y:S01]  /*c1a70*/  STL.64 [R1+0xa68], R178 ;  /* 0x000a68b201007387 */ /* 0x0003e20000100a00 */
[----:B--2---:R-:W-:-:S02]  /*c1a80*/  IMAD.X R171, R171, 0x1, R0, P6 ;  /* 0x00000001abab7824 */ /* 0x004fc400030e0600 */
[----:B------:R-:W-:Y:S01]  /*c1a90*/  IMAD.MOV.U32 R137, RZ, RZ, R174 ;  /* 0x000000ffff897224 */ /* 0x000fe200078e00ae */
[----:B------:R-:W2:Y:S01]  /*c1aa0*/  LDL.LU R172, [R1+0x2f34] ;  /* 0x002f340001ac7983 */ /* 0x000ea20000300800 */
[C---:B-1----:R-:W-:Y:S03]  /*c1ab0*/  HMMA.1688.F32.TF32 R176, R212.reuse, R94, R188 ;  /* 0x0000005ed4b0723c */ /* 0x042fe600000810bc */
[----:B------:R1:W-:Y:S04]  /*c1ac0*/  STL [R1+0x2f74], R171 ;  /* 0x002f74ab01007387 */ /* 0x0003e80000100800 */
[----:B------:R4:W-:Y:S02]  /*c1ad0*/  LDGSTS.E [R140+-0x7e000], [R136.64], P3 ;  /* 0x82000000888c7fae */ /* 0x0009e40009921844 */
[----:B----4-:R-:W-:Y:S11]  /*c1ae0*/  IMAD.MOV.U32 R137, RZ, RZ, R171 ;  /* 0x000000ffff897224 */ /* 0x010ff600078e00ab */
[----:B------:R-:W-:Y:S03]  /*c1af0*/  @!UPT UIADD3 URZ, URZ, URZ, URZ ;  /* 0x0000003f3f3ff290 */ /* 0x000fe6000fffe03f */
[----:B------:R-:W-:Y:S04]  /*c1b00*/  STL.64 [R1+0x810], R176 ;  /* 0x000810b001007387 */ /* 0x000fe80000100a00 */
[----:B------:R4:W-:Y:S04]  /*c1b10*/  STL.64 [R1+0x818], R178 ;  /* 0x000818b201007387 */ /* 0x0009e80000100a00 */
[----:B------:R-:W2:Y:S04]  /*c1b20*/  LDL.LU R174, [R1+0x2efc] ;  /* 0x002efc0001ae7983 */ /* 0x000ea80000300800 */
[----:B-1----:R-:W2:Y:S01]  /*c1b30*/  LDL.LU R171, [R1+0x2f08] ;  /* 0x002f080001ab7983 */ /* 0x002ea20000300800 */
[----:B----4-:R-:W-:Y:S01]  /*c1b40*/  HMMA.1688.F32.TF32 R176, R212, R98, R192 ;  /* 0x00000062d4b0723c */ /* 0x010fe200000810c0 */
[----:B------:R-:W-:-:S04]  /*c1b50*/  ISETP.GT.AND P5, PT, R3, 0x18, PT ;  /* 0x000000180300780c */ /* 0x000fc80003fa4270 */
[----:B------:R-:W-:Y:S02]  /*c1b60*/  SEL R140, RZ, 0x4, !P5 ;  /* 0x00000004ff8c7807 */ /* 0x000fe40006800000 */
[-C--:B------:R-:W-:Y:S02]  /*c1b70*/  IADD3 R169, P5, R169, R175.reuse, RZ ;  /* 0x000000afa9a97210 */ /* 0x080fe40007fbe0ff */
[----:B------:R-:W-:Y:S01]  /*c1b80*/  IADD3 R170, P6, R170, R175, RZ ;  /* 0x000000afaaaa7210 */ /* 0x000fe20007fde0ff */
[----:B------:R-:W-:Y:S02]  /*c1b90*/  IMAD.MOV.U32 R136, RZ, RZ, R168 ;  /* 0x000000ffff887224 */ /* 0x000fe400078e00a8 */
[----:B------:R1:W-:Y:S04]  /*c1ba0*/  STL [R1+0x2f48], R169 ;  /* 0x002f48a901007387 */ /* 0x0003e80000100800 */
[----:B------:R-:W4:Y:S04]  /*c1bb0*/  LDL.LU R168, [R1+0x2f00] ;  /* 0x002f000001a87983 */ /* 0x000f280000300800 */
[----:B------:R-:W-:Y:S01]  /*c1bc0*/  STL [R1+0x2f40], R170 ;  /* 0x002f40aa01007387 */ /* 0x000fe20000100800 */
[----:B------:R-:W-:-:S02]  /*c1bd0*/  ISETP.NE.U32.AND P4, PT, R133, RZ, PT ;  /* 0x000000ff8500720c */ /* 0x000fc40003f85070 */
[----:B------:R-:W-:-:S05]  /*c1be0*/  IADD3 R133, R132, 0x100000, RZ ;  /* 0x0010000084857810 */ /* 0x000fca0007ffe0ff */
[----:B------:R1:W-:Y:S02]  /*c1bf0*/  LDGSTS.E [R133+-0x7de00], [R136.64], P3 ;  /* 0x8220000088857fae */ /* 0x0003e40009921844 */
[----:B-1----:R-:W-:Y:S01]  /*c1c00*/  SEL R133, R140, RZ, !P0 ;  /* 0x000000ff8c857207 */ /* 0x002fe20004000000 */
[----:B------:R-:W-:Y:S01]  /*c1c10*/  IMAD.MOV.U32 R136, RZ, RZ, R169 ;  /* 0x000000ffff887224 */ /* 0x000fe200078e00a9 */
[----:B------:R-:W-:Y:S02]  /*c1c20*/  IADD3 R140, R132, 0x100000, RZ ;  /* 0x00100000848c7810 */ /* 0x000fe40007ffe0ff */
[----:B---3--:R-:W-:-:S05]  /*c1c30*/  IADD3.X R173, R173, R0, RZ, P5, !PT ;  /* 0x00000000adad7210 */ /* 0x008fca0002ffe4ff */
[----:B------:R-:W-:Y:S04]  /*c1c40*/  STL [R1+0x2f3c], R173 ;  /* 0x002f3cad01007387 */ /* 0x000fe80000100800 */
[----:B------:R-:W-:Y:S04]  /*c1c50*/  STL.64 [R1+0x740], R176 ;  /* 0x000740b001007387 */ /* 0x000fe80000100a00 */
[----:B------:R1:W-:Y:S01]  /*c1c60*/  STL.64 [R1+0x748], R178 ;  /* 0x000748b201007387 */ /* 0x0003e20000100a00 */
[----:B--2---:R-:W-:Y:S02]  /*c1c70*/  IMAD.X R172, R172, 0x1, R0, P6 ;  /* 0x00000001acac7824 */ /* 0x004fe400030e0600 */
[----:B------:R-:W-:Y:S01]  /*c1c80*/  IMAD.MOV.U32 R137, RZ, RZ, R173 ;  /* 0x000000ffff897224 */ /* 0x000fe200078e00ad */
[----:B------:R-:W-:Y:S01]  /*c1c90*/  ISETP.GT.AND P5, PT, R3, 0x1c, PT ;  /* 0x0000001c0300780c */ /* 0x000fe20003fa4270 */
[----:B------:R-:W2:Y:S01]  /*c1ca0*/  LDL.LU R169, [R1+0x2ef4] ;  /* 0x002ef40001a97983 */ /* 0x000ea20000300800 */
[----:B-1----:R-:W-:Y:S03]  /*c1cb0*/  HMMA.1688.F32.TF32 R176, R212, R102, R196 ;  /* 0x00000066d4b0723c */ /* 0x002fe600000810c4 */
[----:B------:R1:W-:Y:S04]  /*c1cc0*/  STL [R1+0x2f34], R172 ;  /* 0x002f34ac01007387 */ /* 0x0003e80000100800 */
[----:B------:R3:W-:Y:S02]  /*c1cd0*/  LDGSTS.E [R140+-0x7d000], [R136.64], P1 ;  /* 0x83000000888c7fae */ /* 0x0007e40008921844 */
[----:B---3--:R-:W-:Y:S01]  /*c1ce0*/  SEL R140, RZ, 0x4, !P5 ;  /* 0x00000004ff8c7807 */ /* 0x008fe20006800000 */
[----:B------:R-:W-:Y:S11]  /*c1cf0*/  IMAD.MOV.U32 R137, RZ, RZ, R172 ;  /* 0x000000ffff897224 */ /* 0x000ff600078e00ac */
[----:B------:R-:W-:Y:S02]  /*c1d00*/  @!UPT UIADD3 URZ, URZ, URZ, URZ ;  /* 0x0000003f3f3ff290 */ /* 0x000fe4000fffe03f */
[----:B------:R-:W-:Y:S04]  /*c1d10*/  STL.64 [R1+0x720], R176 ;  /* 0x000720b001007387 */ /* 0x000fe80000100a00 */
[----:B------:R3:W-:Y:S01]  /*c1d20*/  STL.64 [R1+0x728], R178 ;  /* 0x000728b201007387 */ /* 0x0007e20000100a00 */
[----:B------:R-:W-:-:S03]  /*c1d30*/  IADD3 R171, P5, R171, R175, RZ ;  /* 0x000000afabab7210 */ /* 0x000fc60007fbe0ff */
[----:B------:R-:W2:Y:S01]  /*c1d40*/  LDL.LU R173, [R1+0x2ebc] ;  /* 0x002ebc0001ad7983 */ /* 0x000ea20000300800 */
[----:B------:R-:W-:-:S03]  /*c1d50*/  IMAD.MOV.U32 R136, RZ, RZ, R170 ;  /* 0x000000ffff887224 */ /* 0x000fc600078e00aa */
[----:B-1----:R-:W2:Y:S04]  /*c1d60*/  LDL.LU R172, [R1+0x2ec8] ;  /* 0x002ec80001ac7983 */ /* 0x002ea80000300800 */
[----:B------:R1:W-:Y:S04]  /*c1d70*/  STL [R1+0x2f08], R171 ;  /* 0x002f08ab01007387 */ /* 0x0003e80000100800 */
[----:B------:R-:W2:Y:S01]  /*c1d80*/  LDL.LU R170, [R1+0x2ec0] ;  /* 0x002ec00001aa7983 */ /* 0x000ea20000300800 */
[----:B---3--:R-:W-:Y:S01]  /*c1d90*/  HMMA.1688.F32.TF32 R176, R212, R106, R200 ;  /* 0x0000006ad4b0723c */ /* 0x008fe200000810c8 */
[----:B------:R-:W-:-:S02]  /*c1da0*/  IADD3.X R174, R174, R0, RZ, P5, !PT ;  /* 0x00000000aeae7210 */ /* 0x000fc40002ffe4ff */
[----:B----4-:R-:W-:Y:S02]  /*c1db0*/  IADD3 R168, P6, R168, R175, RZ ;  /* 0x000000afa8a87210 */ /* 0x010fe40007fde0ff */
[----:B------:R-:W-:Y:S02]  /*c1dc0*/  ISETP.NE.U32.AND P3, PT, R133, RZ, PT ;  /* 0x000000ff8500720c */ /* 0x000fe40003f65070 */
[----:B------:R-:W-:Y:S01]  /*c1dd0*/  IADD3 R133, R132, 0x100000, RZ ;  /* 0x0010000084857810 */ /* 0x000fe20007ffe0ff */
[----:B------:R-:W-:Y:S04]  /*c1de0*/  STL [R1+0x2f00], R168 ;  /* 0x002f00a801007387 */ /* 0x000fe80000100800 */
[----:B------:R-:W-:Y:S04]  /*c1df0*/  STL [R1+0x2efc], R174 ;  /* 0x002efcae01007387 */ /* 0x000fe80000100800 */
[----:B------:R3:W-:Y:S07]  /*c1e00*/  LDGSTS.E [R133+-0x7ce00], [R136.64], P1 ;  /* 0x8320000088857fae */ /* 0x0007ee0008921844 */
[----:B------:R-:W-:Y:S04]  /*c1e10*/  STL.64 [R1+0xb50], R176 ;  /* 0x000b50b001007387 */ /* 0x000fe80000100a00 */
[----:B------:R4:W-:Y:S01]  /*c1e20*/  STL.64 [R1+0xb58], R178 ;  /* 0x000b58b201007387 */ /* 0x0009e20000100a00 */
[----:B---3--:R-:W-:-:S03]  /*c1e30*/  IMAD.MOV.U32 R136, RZ, RZ, R171 ;  /* 0x000000ffff887224 */ /* 0x008fc600078e00ab */
[----:B-1----:R-:W3:Y:S01]  /*c1e40*/  LDL.LU R171, [R1+0x2eb4] ;  /* 0x002eb40001ab7983 */ /* 0x002ee20000300800 */
[----:B----4-:R-:W-:Y:S01]  /*c1e50*/  HMMA.1688.F32.TF32 R176, R212, R110, R204 ;  /* 0x0000006ed4b0723c */ /* 0x010fe200000810cc */
[----:B------:R-:W-:Y:S01]  /*c1e60*/  IMAD.MOV.U32 R175, RZ, RZ, c[0x0][0x188] ;  /* 0x00006200ffaf7624 */ /* 0x000fe200078e00ff */
[----:B------:R-:W-:Y:S01]  /*c1e70*/  SEL R133, R140, RZ, !P0 ;  /* 0x000000ff8c857207 */ /* 0x000fe20004000000 */
[----:B------:R-:W-:Y:S01]  /*c1e80*/  IMAD.MOV.U32 R137, RZ, RZ, R174 ;  /* 0x000000ffff897224 */ /* 0x000fe200078e00ae */
[----:B------:R-:W-:Y:S01]  /*c1e90*/  IADD3 R140, R132, 0x100000, RZ ;  /* 0x00100000848c7810 */ /* 0x000fe20007ffe0ff */
[----:B------:R-:W-:-:S03]  /*c1ea0*/  IMAD.SHL.U32 R202, R175, 0x80, RZ ;  /* 0x00000080afca7824 */ /* 0x000fc600078e00ff */
[----:B------:R-:W-:Y:S01]  /*c1eb0*/  HMMA.1688.F32.TF32 R180, R212, R114, R208 ;  /* 0x00000072d4b4723c */ /* 0x000fe200000810d0 */
[----:B------:R-:W-:Y:S01]  /*c1ec0*/  ISETP.GT.AND P5, PT, R3, 0x20, PT ;  /* 0x000000200300780c */ /* 0x000fe20003fa4270 */
[----:B------:R1:W-:Y:S01]  /*c1ed0*/  LDGSTS.E [R140+-0x7c000], [R136.64], P2 ;  /* 0x84000000888c7fae */ /* 0x0003e20009121844 */
[----:B------:R-:W-:Y:S02]  /*c1ee0*/  SHF.L.U32 R202, R202, 0x2, RZ ;  /* 0x00000002caca7819 */ /* 0x000fe400000006ff */
[----:B------:R-:W-:Y:S02]  /*c1ef0*/  ISETP.NE.U32.AND P1, PT, R133, RZ, PT ;  /* 0x000000ff8500720c */ /* 0x000fe40003f25070 */
[----:B------:R-:W-:Y:S01]  /*c1f00*/  IADD3 R133, R132, 0x100000, RZ ;  /* 0x0010000084857810 */ /* 0x000fe20007ffe0ff */
[----:B-1----:R-:W-:Y:S01]  /*c1f10*/  IMAD.MOV.U32 R136, RZ, RZ, R168 ;  /* 0x000000ffff887224 */ /* 0x002fe200078e00a8 */
[----:B------:R-:W-:Y:S01]  /*c1f20*/  SEL R140, RZ, 0x4, !P5 ;  /* 0x00000004ff8c7807 */ /* 0x000fe20006800000 */
[----:B--2---:R-:W-:-:S04]  /*c1f30*/  IMAD.X R169, R169, 0x1, R0, P6 ;  /* 0x00000001a9a97824 */ /* 0x004fc800030e0600 */
[----:B------:R-:W-:Y:S01]  /*c1f40*/  IMAD.MOV.U32 R137, RZ, RZ, R169 ;  /* 0x000000ffff897224 */ /* 0x000fe200078e00a9 */
[----:B------:R1:W-:Y:S04]  /*c1f50*/  STL [R1+0x2ef4], R169 ;  /* 0x002ef4a901007387 */ /* 0x0003e80000100800 */
[----:B------:R2:W-:Y:S04]  /*c1f60*/  STL.64 [R1+0xbd0], R176 ;  /* 0x000bd0b001007387 */ /* 0x0005e80000100a00 */
[----:B------:R-:W-:Y:S04]  /*c1f70*/  STL.64 [R1+0xbd8], R178 ;  /* 0x000bd8b201007387 */ /* 0x000fe80000100a00 */
[----:B------:R2:W-:Y:S04]  /*c1f80*/  LDGSTS.E [R133+-0x7be00], [R136.64], P2 ;  /* 0x8420000088857fae */ /* 0x0005e80009121844 */
[----:B-1----:R-:W4:Y:S04]  /*c1f90*/  LDL.LU R169, [R1+0x2e7c] ;  /* 0x002e7c0001a97983 */ /* 0x002f280000300800 */
[----:B------:R-:W4:Y:S01]  /*c1fa0*/  LDL.LU R168, [R1+0x2e88] ;  /* 0x002e880001a87983 */ /* 0x000f220000300800 */
[----:B------:R-:W-:-:S05]  /*c1fb0*/  IADD3 R172, P5, R172, R202, RZ ;  /* 0x000000caacac7210 */ /* 0x000fca0007fbe0ff */
[--C-:B------:R-:W-:Y:S01]  /*c1fc0*/  IMAD.X R173, R173, 0x1, R0.reuse, P5 ;  /* 0x00000001adad7824 */ /* 0x100fe200028e0600 */
[----:B------:R-:W-:Y:S01]  /*c1fd0*/  IADD3 R170, P2, R170, R202, RZ ;  /* 0x000000caaaaa7210 */ /* 0x000fe20007f5e0ff */
[----:B------:R-:W-:Y:S04]  /*c1fe0*/  STL [R1+0x2ec8], R172 ;  /* 0x002ec8ac01007387 */ /* 0x000fe80000100800 */
[----:B--2---:R-:W2:Y:S04]  /*c1ff0*/  LDL.LU R176, [R1+0x2e80] ;  /* 0x002e800001b07983 */ /* 0x004ea80000300800 */
[----:B------:R-:W-:Y:S04]  /*c2000*/  STL [R1+0x2ec0], R170 ;  /* 0x002ec0aa01007387 */ /* 0x000fe80000100800 */
[----:B------:R-:W-:Y:S04]  /*c2010*/  STL [R1+0x2ebc], R173 ;  /* 0x002ebcad01007387 */ /* 0x000fe80000100800 */
[----:B------:R-:W-:Y:S04]  /*c2020*/  STL.64 [R1+0xba0], R180 ;  /* 0x000ba0b401007387 */ /* 0x000fe80000100a00 */
[----:B------:R1:W-:Y:S04]  /*c2030*/  STL.64 [R1+0xba8], R182 ;  /* 0x000ba8b601007387 */ /* 0x0003e80000100a00 */
[----:B------:R-:W2:Y:S01]  /*c2040*/  LDL.LU R177, [R1+0x2e74] ;  /* 0x002e740001b17983 */ /* 0x000ea20000300800 */
[----:B-1----:R-:W-:Y:S01]  /*c2050*/  HMMA.1688.F32.TF32 R180, R212, R118, R216 ;  /* 0x00000076d4b4723c */ /* 0x002fe200000810d8 */
[----:B---3--:R-:W-:-:S02]  /*c2060*/  IMAD.X R171, R171, 0x1, R0, P2 ;  /* 0x00000001abab7824 */ /* 0x008fc400010e0600 */
[----:B------:R-:W-:-:S03]  /*c2070*/  IMAD.MOV.U32 R136, RZ, RZ, R172 ;  /* 0x000000ffff887224 */ /* 0x000fc600078e00ac */
[----:B------:R-:W-:Y:S04]  /*c2080*/  STL [R1+0x2eb4], R171 ;  /* 0x002eb4ab01007387 */ /* 0x000fe80000100800 */
[----:B------:R-:W3:Y:S04]  /*c2090*/  LDL.LU R175, [R1+0x2e3c] ;  /* 0x002e3c0001af7983 */ /* 0x000ee80000300800 */
[----:B------:R-:W3:Y:S01]  /*c20a0*/  LDL.LU R172, [R1+0x2e48] ;  /* 0x002e480001ac7983 */ /* 0x000ee20000300800 */
[----:B------:R-:W-:Y:S02]  /*c20b0*/  SEL R133, R140, RZ, !P0 ;  /* 0x000000ff8c857207 */ /* 0x000fe40004000000 */
[----:B------:R-:W-:-:S06]  /*c20c0*/  IADD3 R140, R132, 0x100000, RZ ;  /* 0x00100000848c7810 */ /* 0x000fcc0007ffe0ff */
[----:B------:R-:W-:Y:S04]  /*c20d0*/  STL.64 [R1+0xb80], R180 ;  /* 0x000b80b401007387 */ /* 0x000fe80000100a00 */
[----:B------:R1:W-:Y:S01]  /*c20e0*/  STL.64 [R1+0xb88], R182 ;  /* 0x000b88b601007387 */ /* 0x0003e20000100a00 */
[----:B------:R-:W-:Y:S02]  /*c20f0*/  MOV R137, R173 ;  /* 0x000000ad00897202 */ /* 0x000fe40000000f00 */
[----:B------:R-:W-:Y:S01]  /*c2100*/  ISETP.GT.AND P2, PT, R3, 0x24, PT ;  /* 0x000000240300780c */ /* 0x000fe20003f44270 */
[----:B------:R-:W3:Y:S01]  /*c2110*/  LDL.LU R174, [R1+0x2e34] ;  /* 0x002e340001ae7983 */ /* 0x000ee20000300800 */
[----:B------:R-:W-:Y:S01]  /*c2120*/  ISETP.NE.U32.AND P5, PT, R133, RZ, PT ;  /* 0x000000ff8500720c */ /* 0x000fe20003fa5070 */
[----:B-1----:R-:W-:Y:S02]  /*c2130*/  HMMA.1688.F32.TF32 R180, R212, R122, R220 ;  /* 0x0000007ad4b4723c */ /* 0x002fe400000810dc */
[----:B------:R1:W-:Y:S01]  /*c2140*/  LDGSTS.E [R140+-0x7b000], [R136.64], P4 ;  /* 0x85000000888c7fae */ /* 0x0003e2000a121844 */
[----:B------:R-:W-:-:S03]  /*c2150*/  IADD3 R133, R132, 0x100000, RZ ;  /* 0x0010000084857810 */ /* 0x000fc60007ffe0ff */
[----:B------:R-:W3:Y:S01]  /*c2160*/  LDL.LU R173, [R1+0x2e40] ;  /* 0x002e400001ad7983 */ /* 0x000ee20000300800 */
[----:B-1----:R-:W-:Y:S02]  /*c2170*/  IMAD.MOV.U32 R136, RZ, RZ, R170 ;  /* 0x000000ffff887224 */ /* 0x002fe400078e00aa */
[----:B------:R-:W-:Y:S01]  /*c2180*/  IMAD.MOV.U32 R137, RZ, RZ, R171 ;  /* 0x000000ffff897224 */ /* 0x000fe200078e00ab */
[----:B------:R-:W-:-:S04]  /*c2190*/  SEL R140, RZ, 0x4, !P2 ;  /* 0x00000004ff8c7807 */ /* 0x000fc80005000000 */
[----:B------:R1:W-:Y:S01]  /*c21a0*/  LDGSTS.E [R133+-0x7ae00], [R136.64], P4 ;  /* 0x8520000088857fae */ /* 0x0003e2000a121844 */
[----:B----4-:R-:W-:-:S05]  /*c21b0*/  IADD3 R168, P2, R168, R202, RZ ;  /* 0x000000caa8a87210 */ /* 0x010fca0007f5e0ff */
[----:B------:R-:W-:Y:S01]  /*c21c0*/  IMAD.X R169, R169, 0x1, R0, P2 ;  /* 0x00000001a9a97824 */ /* 0x000fe200010e0600 */
[----:B------:R-:W-:Y:S04]  /*c21d0*/  STL [R1+0x2e88], R168 ;  /* 0x002e88a801007387 */ /* 0x000fe80000100800 */
[----:B------:R-:W4:Y:S04]  /*c21e0*/  LDL.LU R171, [R1+0x2dfc] ;  /* 0x002dfc0001ab7983 */ /* 0x000f280000300800 */
[----:B------:R-:W4:Y:S01]  /*c21f0*/  LDL.LU R170, [R1+0x2e08] ;  /* 0x002e080001aa7983 */ /* 0x000f220000300800 */
[----:B-1----:R-:W-:Y:S01]  /*c2200*/  MOV R137, R169 ;  /* 0x000000a900897202 */ /* 0x002fe20000000f00 */
[----:B------:R-:W-:Y:S01]  /*c2210*/  IMAD.MOV.U32 R136, RZ, RZ, R168 ;  /* 0x000000ffff887224 */ /* 0x000fe200078e00a8 */
[----:B--2---:R-:W-:-:S05]  /*c2220*/  IADD3 R176, P4, R176, R202, RZ ;  /* 0x000000cab0b07210 */ /* 0x004fca0007f9e0ff */
[----:B------:R-:W-:Y:S04]  /*c2230*/  STL [R1+0x2e80], R176 ;  /* 0x002e80b001007387 */ /* 0x000fe80000100800 */
[----:B------:R1:W-:Y:S04]  /*c2240*/  STL [R1+0x2e7c], R169 ;  /* 0x002e7ca901007387 */ /* 0x0003e80000100800 */
[----:B------:R-:W-:Y:S01]  /*c2250*/  STL.64 [R1+0x6e0], R180 ;  /* 0x0006e0b401007387 */ /* 0x000fe20000100a00 */
[----:B------:R-:W-:-:S03]  /*c2260*/  IMAD.X R177, R177, 0x1, R0, P4 ;  /* 0x00000001b1b17824 */ /* 0x000fc600020e0600 */
[----:B------:R2:W-:Y:S04]  /*c2270*/  STL.64 [R1+0x6e8], R182 ;  /* 0x0006e8b601007387 */ /* 0x0005e80000100a00 */
[----:B------:R2:W-:Y:S04]  /*c2280*/  STL [R1+0x2e74], R177 ;  /* 0x002e74b101007387 */ /* 0x0005e80000100800 */
[----:B-1----:R-:W4:Y:S04]  /*c2290*/  LDL.LU R169, [R1+0x2df4] ;  /* 0x002df40001a97983 */ /* 0x002f280000300800 */
[----:B------:R-:W4:Y:S01]  /*c22a0*/  LDL.LU R168, [R1+0x2e00] ;  /* 0x002e000001a87983 */ /* 0x000f220000300800 */
[----:B------:R-:W-:-:S02]  /*c22b0*/  SEL R133, R140, RZ, !P0 ;  /* 0x000000ff8c857207 */ /* 0x000fc40004000000 */
[----:B------:R-:W-:Y:S01]  /*c22c0*/  IADD3 R140, R132, 0x100000, RZ ;  /* 0x00100000848c7810 */ /* 0x000fe20007ffe0ff */
[----:B--2---:R-:W-:Y:S04]  /*c22d0*/  HMMA.1688.F32.TF32 R180, R212, R126, R224 ;  /* 0x0000007ed4b4723c */ /* 0x004fe800000810e0 */
[----:B------:R1:W-:Y:S01]  /*c22e0*/  LDGSTS.E [R140+-0x7a000], [R136.64], P3 ;  /* 0x86000000888c7fae */ /* 0x0003e20009921844 */
[----:B------:R-:W-:Y:S02]  /*c22f0*/  ISETP.GT.AND P2, PT, R3, 0x28, PT ;  /* 0x000000280300780c */ /* 0x000fe40003f44270 */
[----:B------:R-:W-:Y:S01]  /*c2300*/  ISETP.NE.U32.AND P4, PT, R133, RZ, PT ;  /* 0x000000ff8500720c */ /* 0x000fe20003f85070 */
[----:B-1----:R-:W-:Y:S02]  /*c2310*/  IMAD.MOV.U32 R136, RZ, RZ, R176 ;  /* 0x000000ffff887224 */ /* 0x002fe400078e00b0 */
[----:B------:R-:W-:-:S02]  /*c2320*/  IMAD.MOV.U32 R137, RZ, RZ, R177 ;  /* 0x000000ffff897224 */ /* 0x000fc400078e00b1 */
[----:B------:R-:W-:Y:S01]  /*c2330*/  HMMA.1688.F32.TF32 R176, R212, R130, R228 ;  /* 0x00000082d4b0723c */ /* 0x000fe200000810e4 */
[----:B------:R-:W-:Y:S02]  /*c2340*/  SEL R133, RZ, 0x4, !P2 ;  /* 0x00000004ff857807 */ /* 0x000fe40005000000 */
[----:B---3--:R-:W-:Y:S01]  /*c2350*/  IADD3 R172, P2, R172, R202, RZ ;  /* 0x000000caacac7210 */ /* 0x008fe20007f5e0ff */
[----:B------:R1:W-:Y:S01]  /*c2360*/  LDGSTS.E [R140+-0x79e00], [R136.64], P3 ;  /* 0x86200000888c7fae */ /* 0x0003e20009921844 */
[----:B------:R-:W-:-:S03]  /*c2370*/  SEL R133, R133, RZ, !P0 ;  /* 0x000000ff85857207 */ /* 0x000fc60004000000 */
[----:B------:R-:W-:-:S03]  /*c2380*/  IMAD.X R175, R175, 0x1, R0, P2 ;  /* 0x00000001afaf7824 */ /* 0x000fc600010e0600 */
[----:B------:R-:W-:Y:S01]  /*c2390*/  STL.64 [R1+0x6b0], R180 ;  /* 0x0006b0b401007387 */ /* 0x000fe20000100a00 */
[----:B------:R-:W-:-:S03]  /*c23a0*/  IADD3 R173, P3, R173, R202, RZ ;  /* 0x000000caadad7210 */ /* 0x000fc60007f7e0ff */
[----:B------:R-:W-:Y:S01]  /*c23b0*/  STL.64 [R1+0x6b8], R182 ;  /* 0x0006b8b601007387 */ /* 0x000fe20000100a00 */
[----:B------:R-:W-:Y:S01]  /*c23c0*/  ISETP.NE.U32.AND P2, PT, R133, RZ, PT ;  /* 0x000000ff8500720c */ /* 0x000fe20003f45070 */
[----:B------:R-:W-:Y:S02]  /*c23d0*/  IMAD.X R174, R174, 0x1, R0, P3 ;  /* 0x00000001aeae7824 */ /* 0x000fe400018e0600 */
[----:B------:R2:W-:Y:S01]  /*c23e0*/  STL [R1+0x2e48], R172 ;  /* 0x002e48ac01007387 */ /* 0x0005e20000100800 */
[----:B------:R-:W-:Y:S01]  /*c23f0*/  IADD3 R133, R132, 0x100000, RZ ;  /* 0x0010000084857810 */ /* 0x000fe20007ffe0ff */
[----:B-1----:R-:W-:Y:S01]  /*c2400*/  IMAD.MOV.U32 R136, RZ, RZ, R172 ;  /* 0x000000ffff887224 */ /* 0x002fe200078e00ac */
[----:B------:R-:W-:Y:S01]  /*c2410*/  MOV R137, R175 ;  /* 0x000000af00897202 */ /* 0x000fe20000000f00 */
[----:B------:R1:W-:Y:S04]  /*c2420*/  STL [R1+0x2e40], R173 ;  /* 0x002e40ad01007387 */ /* 0x0003e80000100800 */
[----:B------:R-:W-:Y:S04]  /*c2430*/  STL [R1+0x2e3c], R175 ;  /* 0x002e3caf01007387 */ /* 0x000fe80000100800 */
[----:B------:R-:W-:Y:S04]  /*c2440*/  STL.64 [R1+0x690], R176 ;  /* 0x000690b001007387 */ /* 0x000fe80000100a00 */
[----:B------:R-:W-:Y:S04]  /*c2450*/  STL.64 [R1+0x698], R178 ;  /* 0x000698b201007387 */ /* 0x000fe80000100a00 */
[----:B------:R-:W3:Y:S04]  /*c2460*/  LDL.LU R188, [R1+0x2dc8] ;  /* 0x002dc80001bc7983 */ /* 0x000ee80000300800 */
[----:B------:R1:W-:Y:S04]  /*c2470*/  LDGSTS.E [R133+-0x79000], [R136.64], P1 ;  /* 0x8700000088857fae */ /* 0x0003e80008921844 */
[----:B------:R-:W-:Y:S04]  /*c2480*/  STL [R1+0x2e34], R174 ;  /* 0x002e34ae01007387 */ /* 0x000fe80000100800 */
[----:B--2---:R-:W2:Y:S01]  /*c2490*/  LDL.LU R172, [R1+0x2dc0] ;  /* 0x002dc00001ac7983 */ /* 0x004ea20000300800 */
[----:B-1----:R-:W-:-:S02]  /*c24a0*/  IMAD.MOV.U32 R136, RZ, RZ, R173 ;  /* 0x000000ffff887224 */ /* 0x002fc400078e00ad */
[----:B------:R-:W-:-:S05]  /*c24b0*/  IMAD.MOV.U32 R137, RZ, RZ, R174 ;  /* 0x000000ffff897224 */ /* 0x000fca00078e00ae */
[----:B------:R1:W-:Y:S01]  /*c24c0*/  LDGSTS.E [R140+-0x78e00], [R136.64], P1 ;  /* 0x87200000888c7fae */ /* 0x0003e20008921844 */
[----:B----4-:R-:W-:-:S05]  /*c24d0*/  IADD3 R170, P3, R170, R202, RZ ;  /* 0x000000caaaaa7210 */ /* 0x010fca0007f7e0ff */
[----:B------:R-:W-:Y:S01]  /*c24e0*/  IMAD.X R171, R171, 0x1, R0, P3 ;  /* 0x00000001abab7824 */ /* 0x000fe200018e0600 */
[----:B------:R-:W-:Y:S01]  /*c24f0*/  STL [R1+0x2e08], R170 ;  /* 0x002e08aa01007387 */ /* 0x000fe20000100800 */
[----:B-1----:R-:W-:-:S03]  /*c2500*/  IMAD.MOV.U32 R136, RZ, RZ, R170 ;  /* 0x000000ffff887224 */ /* 0x002fc600078e00aa */
[----:B------:R-:W4:Y:S01]  /*c2510*/  LDL.LU R189, [R1+0x2dbc] ;  /* 0x002dbc0001bd7983 */ /* 0x000f220000300800 */
[----:B------:R-:W-:-:S03]  /*c2520*/  MOV R137, R171 ;  /* 0x000000ab00897202 */ /* 0x000fc60000000f00 */
[----:B------:R1:W-:Y:S04]  /*c2530*/  STL [R1+0x2dfc], R171 ;  /* 0x002dfcab01007387 */ /* 0x0003e80000100800 */
[----:B------:R-:W4:Y:S01]  /*c2540*/  LDL.LU R173, [R1+0x2db4] ;  /* 0x002db40001ad7983 */ /* 0x000f220000300800 */
[----:B------:R-:W-:-:S03]  /*c2550*/  ISETP.GT.AND P1, PT, R3, 0x2c, PT ;  /* 0x0000002c0300780c */ /* 0x000fc60003f24270 */
[----:B------:R1:W-:Y:S02]  /*c2560*/  LDGSTS.E [R133+-0x78000], [R136.64], P5 ;  /* 0x8800000088857fae */ /* 0x0003e4000a921844 */
[----:B-1----:R-:W-:Y:S01]  /*c2570*/  IMAD.MOV.U32 R171, RZ, RZ, R149 ;  /* 0x000000ffffab7224 */ /* 0x002fe200078e0095 */
[----:B------:R-:W-:-:S05]  /*c2580*/  IADD3 R168, P3, R168, R202, RZ ;  /* 0x000000caa8a87210 */ /* 0x000fca0007f7e0ff */
[----:B------:R-:W-:Y:S01]  /*c2590*/  IMAD.X R169, R169, 0x1, R0, P3 ;  /* 0x00000001a9a97824 */ /* 0x000fe200018e0600 */
[----:B------:R-:W-:Y:S04]  /*c25a0*/  STL [R1+0x2e00], R168 ;  /* 0x002e00a801007387 */ /* 0x000fe80000100800 */
[----:B------:R-:W4:Y:S04]  /*c25b0*/  LDL.LU R170, [R1+0x208] ;  /* 0x0002080001aa7983 */ /* 0x000f280000300800 */
[----:B------:R1:W-:Y:S04]  /*c25c0*/  STL [R1+0x2df4], R169 ;  /* 0x002df4a901007387 */ /* 0x0003e80000100800 */
[----:B------:R-:W4:Y:S04]  /*c25d0*/  LDL.LU R149, [R1+0x3adc] ;  /* 0x003adc0001957983 */ /* 0x000f280000300800 */
[----:B------:R-:W1:Y:S04]  /*c25e0*/  LDL.LU R176, [R1+0x1140] ;  /* 0x0011400001b07983 */ /* 0x000e680000300800 */
[----:B------:R-:W1:Y:S04]  /*c25f0*/  LDL.LU R177, [R1+0x1144] ;  /* 0x0011440001b17983 */ /* 0x000e680000300800 */
[----:B------:R-:W1:Y:S04]  /*c2600*/  LDL.LU R178, [R1+0x1148] ;  /* 0x0011480001b27983 */ /* 0x000e680000300800 */
[----:B------:R-:W1:Y:S01]  /*c2610*/  LDL.LU R179, [R1+0x114c] ;  /* 0x00114c0001b37983 */ /* 0x000e620000300800 */
[----:B------:R-:W-:Y:S01]  /*c2620*/  IMAD.MOV.U32 R136, RZ, RZ, R168 ;  /* 0x000000ffff887224 */ /* 0x000fe200078e00a8 */
[----:B------:R-:W-:Y:S01]  /*c2630*/  SEL R133, RZ, 0x4, !P1 ;  /* 0x00000004ff857807 */ /* 0x000fe20004800000 */
[----:B------:R-:W-:Y:S01]  /*c2640*/  IMAD.MOV.U32 R137, RZ, RZ, R169 ;  /* 0x000000ffff897224 */ /* 0x000fe200078e00a9 */
[----:B------:R-:W-:Y:S01]  /*c2650*/  ISETP.GT.AND P1, PT, R3, 0x30, PT ;  /* 0x000000300300780c */ /* 0x000fe20003f24270 */
[----:B------:R-:W4:Y:S01]  /*c2660*/  LDL.LU R180, [R1+0x2d88] ;  /* 0x002d880001b47983 */ /* 0x000f220000300800 */
[----:B------:R-:W-:-:S03]  /*c2670*/  IMAD.MOV.U32 R174, RZ, RZ, R145 ;  /* 0x000000ffffae7224 */ /* 0x000fc600078e0091 */
[----:B------:R-:W4:Y:S04]  /*c2680*/  LDL.LU R145, [R1+0x3ad8] ;  /* 0x003ad80001917983 */ /* 0x000f280000300800 */
[----:B------:R3:W-:Y:S04]  /*c2690*/  LDGSTS.E [R140+-0x77e00], [R136.64], P5 ;  /* 0x88200000888c7fae */ /* 0x0007e8000a921844 */
[----:B------:R-:W4:Y:S04]  /*c26a0*/  LDL.LU R184, [R1+0x1150] ;  /* 0x0011500001b87983 */ /* 0x000f280000300800 */
[----:B------:R-:W4:Y:S01]  /*c26b0*/  LDL.LU R185, [R1+0x1154] ;  /* 0x0011540001b97983 */ /* 0x000f220000300800 */
[----:B---3--:R-:W-:-:S03]  /*c26c0*/  SEL R136, RZ, 0x4, !P1 ;  /* 0x00000004ff887807 */ /* 0x008fc60004800000 */
[----:B------:R-:W3:Y:S04]  /*c26d0*/  LDL.LU R186, [R1+0x1158] ;  /* 0x0011580001ba7983 */ /* 0x000ee80000300800 */
[----:B------:R-:W3:Y:S01]  /*c26e0*/  LDL.LU R187, [R1+0x115c] ;  /* 0x00115c0001bb7983 */ /* 0x000ee20000300800 */
[----:B------:R-:W-:-:S03]  /*c26f0*/  IADD3 R188, P1, R188, R202, RZ ;  /* 0x000000cabcbc7210 */ /* 0x000fc60007f3e0ff */
[----:B------:R-:W3:Y:S04]  /*c2700*/  LDL.LU R181, [R1+0x2d7c] ;  /* 0x002d7c0001b57983 */ /* 0x000ee80000300800 */
[----:B------:R-:W3:Y:S04]  /*c2710*/  LDL.LU R183, [R1+0x2d74] ;  /* 0x002d740001b77983 */ /* 0x000ee80000300800 */
[----:B------:R-:W3:Y:S01]  /*c2720*/  LDL.LU R182, [R1+0x2d80] ;  /* 0x002d800001b67983 */ /* 0x000ee20000300800 */
[----:B--2---:R-:W-:-:S03]  /*c2730*/  IADD3 R172, P3, R172, R202, RZ ;  /* 0x000000caacac7210 */ /* 0x004fc60007f7e0ff */
[----:B------:R-:W-:Y:S04]  /*c2740*/  STL [R1+0x2dc8], R188 ;  /* 0x002dc8bc01007387 */ /* 0x000fe80000100800 */
[----:B------:R-:W-:Y:S01]  /*c2750*/  STL [R1+0x2dc0], R172 ;  /* 0x002dc0ac01007387 */ /* 0x000fe20000100800 */
[----:B----4-:R-:W-:Y:S01]  /*c2760*/  IADD3.X R189, R189, R0, RZ, P1, !PT ;  /* 0x00000000bdbd7210 */ /* 0x010fe20000ffe4ff */
[----:B------:R-:W-:-:S04]  /*c2770*/  IMAD.X R173, R173, 0x1, R0, P3 ;  /* 0x00000001adad7824 */ /* 0x000fc800018e0600 */
[----:B------:R-:W-:Y:S04]  /*c2780*/  STL [R1+0x2dbc], R189 ;  /* 0x002dbcbd01007387 */ /* 0x000fe80000100800 */
[----:B------:R2:W-:Y:S01]  /*c2790*/  STL [R1+0x2db4], R173 ;  /* 0x002db4ad01007387 */ /* 0x0005e20000100800 */
[----:B-1----:R-:W-:Y:S03]  /*c27a0*/  HMMA.1688.F32.TF32 R168, R232, R170, R176 ;  /* 0x000000aae8a8723c */ /* 0x002fe600000810b0 */
[----:B------:R-:W4:Y:S04]  /*c27b0*/  LDL.LU R179, [R1+0x2d3c] ;  /* 0x002d3c0001b37983 */ /* 0x000f280000300800 */
[----:B------:R-:W4:Y:S01]  /*c27c0*/  LDL.LU R178, [R1+0x2d48] ;  /* 0x002d480001b27983 */ /* 0x000f220000300800 */
[----:B------:R-:W-:Y:S01]  /*c27d0*/  SEL R133, R133, RZ, !P0 ;  /* 0x000000ff85857207 */ /* 0x000fe20004000000 */
[----:B------:R-:W-:Y:S01]  /*c27e0*/  IMAD.MOV.U32 R175, RZ, RZ, R141 ;  /* 0x000000ffffaf7224 */ /* 0x000fe200078e008d */
[----:B------:R-:W-:Y:S01]  /*c27f0*/  IADD3 R141, R132, 0x100000, RZ ;  /* 0x00100000848d7810 */ /* 0x000fe20007ffe0ff */
[----:B------:R-:W-:Y:S01]  /*c2800*/  IMAD.MOV.U32 R137, RZ, RZ, R189 ;  /* 0x000000ffff897224 */ /* 0x000fe200078e00bd */
[----:B------:R-:W-:Y:S01]  /*c2810*/  ISETP.NE.U32.AND P5, PT, R133, RZ, PT ;  /* 0x000000ff8500720c */ /* 0x000fe20003fa5070 */
[----:B------:R-:W4:Y:S01]  /*c2820*/  LDL.LU R177, [R1+0x2d34] ;  /* 0x002d340001b17983 */ /* 0x000f220000300800 */
[----:B------:R-:W-:Y:S01]  /*c2830*/  SEL R133, R136, RZ, !P0 ;  /* 0x000000ff88857207 */ /* 0x000fe20004000000 */
[----:B------:R-:W-:Y:S01]  /*c2840*/  IMAD.MOV.U32 R136, RZ, RZ, R188 ;  /* 0x000000ffff887224 */ /* 0x000fe200078e00bc */
[----:B------:R-:W-:Y:S01]  /*c2850*/  ISETP.GT.AND P3, PT, R3, 0x34, PT ;  /* 0x000000340300780c */ /* 0x000fe20003f64270 */
[----:B------:R-:W4:Y:S04]  /*c2860*/  LDL.LU R176, [R1+0x2d40] ;  /* 0x002d400001b07983 */ /* 0x000f280000300800 */
[----:B------:R1:W-:Y:S01]  /*c2870*/  LDGSTS.E [R141+-0x77000], [R136.64], P4 ;  /* 0x89000000888d7fae */ /* 0x0003e2000a121844 */
[----:B------:R-:W-:-:S02]  /*c2880*/  ISETP.NE.U32.AND P1, PT, R133, RZ, PT ;  /* 0x000000ff8500720c */ /* 0x000fc40003f25070 */
[----:B------:R-:W-:Y:S02]  /*c2890*/  SEL R133, RZ, 0x4, !P3 ;  /* 0x00000004ff857807 */ /* 0x000fe40005800000 */
[----:B------:R-:W-:Y:S01]  /*c28a0*/  IADD3 R180, P3, R180, R202, RZ ;  /* 0x000000cab4b47210 */ /* 0x000fe20007f7e0ff */
[----:B-1----:R-:W-:Y:S02]  /*c28b0*/  IMAD.MOV.U32 R136, RZ, RZ, R172 ;  /* 0x000000ffff887224 */ /* 0x002fe400078e00ac */
[----:B------:R-:W-:Y:S01]  /*c28c0*/  IMAD.MOV.U32 R137, RZ, RZ, R173 ;  /* 0x000000ffff897224 */ /* 0x000fe200078e00ad */
[----:B---3--:R-:W-:-:S04]  /*c28d0*/  IADD3.X R181, R181, R0, RZ, P3, !PT ;  /* 0x00000000b5b57210 */ /* 0x008fc80001ffe4ff */
[----:B------:R1:W-:Y:S01]  /*c28e0*/  LDGSTS.E [R140+-0x76e00], [R136.64], P4 ;  /* 0x89200000888c7fae */ /* 0x0003e2000a121844 */
[----:B------:R-:W-:-:S03]  /*c28f0*/  IADD3 R182, P4, R182, R202, RZ ;  /* 0x000000cab6b67210 */ /* 0x000fc60007f9e0ff */
[----:B------:R-:W-:Y:S01]  /*c2900*/  STL [R1+0x2d88], R180 ;  /* 0x002d88b401007387 */ /* 0x000fe20000100800 */
[----:B--2---:R-:W-:Y:S01]  /*c2910*/  HMMA.1688.F32.TF32 R172, R232, R174, R184 ;  /* 0x000000aee8ac723c */ /* 0x004fe200000810b8 */
[----:B------:R-:W-:Y:S02]  /*c2920*/  IMAD.X R183, R183, 0x1, R0, P4 ;  /* 0x00000001b7b77824 */ /* 0x000fe400020e0600 */
[----:B------:R-:W-:Y:S04]  /*c2930*/  STL [R1+0x2d80], R182 ;  /* 0x002d80b601007387 */ /* 0x000fe80000100800 */
[----:B------:R2:W-:Y:S01]  /*c2940*/  STL [R1+0x2d7c], R181 ;  /* 0x002d7cb501007387 */ /* 0x0005e20000100800 */
[----:B-1----:R-:W-:-:S03]  /*c2950*/  IMAD.MOV.U32 R137, RZ, RZ, R181 ;  /* 0x000000ffff897224 */ /* 0x002fc600078e00b5 */
[----:B------:R-:W3:Y:S01]  /*c2960*/  LDL.LU R185, [R1+0x2cfc] ;  /* 0x002cfc0001b97983 */ /* 0x000ee20000300800 */
[----:B------:R-:W-:-:S03]  /*c2970*/  IMAD.MOV.U32 R136, RZ, RZ, R180 ;  /* 0x000000ffff887224 */ /* 0x000fc600078e00b4 */
[----:B------:R-:W-:Y:S04]  /*c2980*/  STL [R1+0x2d74], R183 ;  /* 0x002d74b701007387 */ /* 0x000fe80000100800 */
[----:B------:R-:W3:Y:S01]  /*c2990*/  LDL.LU R184, [R1+0x2d08] ;  /* 0x002d080001b87983 */ /* 0x000ee20000300800 */
[----:B----4-:R-:W-:-:S05]  /*c29a0*/  IADD3 R178, P4, R178, R202, RZ ;  /* 0x000000cab2b27210 */ /* 0x010fca0007f9e0ff */
[----:B------:R1:W-:Y:S04]  /*c29b0*/  STL [R1+0x2d48], R178 ;  /* 0x002d48b201007387 */ /* 0x0003e80000100800 */
[----:B--2---:R-:W2:Y:S04]  /*c29c0*/  LDL.LU R181, [R1+0x2cf4] ;  /* 0x002cf40001b57983 */ /* 0x004ea80000300800 */
[----:B------:R-:W4:Y:S01]  /*c29d0*/  LDL.LU R180, [R1+0x2d00] ;  /* 0x002d000001b47983 */ /* 0x000f220000300800 */
[----:B------:R-:W-:-:S04]  /*c29e0*/  SEL R133, R133, RZ, !P0 ;  /* 0x000000ff85857207 */ /* 0x000fc80004000000 */
[----:B------:R-:W-:Y:S02]  /*c29f0*/  ISETP.NE.U32.AND P3, PT, R133, RZ, PT ;  /* 0x000000ff8500720c */ /* 0x000fe40003f65070 */
[----:B------:R-:W-:Y:S01]  /*c2a00*/  IADD3 R133, R132, 0x100000, RZ ;  /* 0x0010000084857810 */ /* 0x000fe20007ffe0ff */
[----:B------:R-:W-:-:S04]  /*c2a10*/  IMAD.X R179, R179, 0x1, R0, P4 ;  /* 0x00000001b3b37824 */ /* 0x000fc800020e0600 */
[----:B------:R1:W-:Y:S01]  /*c2a20*/  LDGSTS.E [R133+-0x76000], [R136.64], P2 ;  /* 0x8a00000088857fae */ /* 0x0003e20009121844 */
[----:B------:R-:W-:Y:S01]  /*c2a30*/  IADD3 R176, P4, R176, R202, RZ ;  /* 0x000000cab0b07210 */ /* 0x000fe20007f9e0ff */
[----:B-1----:R-:W-:Y:S01]  /*c2a40*/  IMAD.MOV.U32 R136, RZ, RZ, R182 ;  /* 0x000000ffff887224 */ /* 0x002fe200078e00b6 */
[----:B------:R-:W-:-:S03]  /*c2a50*/  MOV R137, R183 ;  /* 0x000000b700897202 */ /* 0x000fc60000000f00 */
[----:B------:R-:W-:Y:S02]  /*c2a60*/  IMAD.X R177, R177, 0x1, R0, P4 ;  /* 0x00000001b1b17824 */ /* 0x000fe400020e0600 */
[----:B------:R1:W-:Y:S01]  /*c2a70*/  LDGSTS.E [R140+-0x75e00], [R136.64], P2 ;  /* 0x8a200000888c7fae */ /* 0x0003e20009121844 */
[----:B------:R-:W-:-:S03]  /*c2a80*/  ISETP.GT.AND P2, PT, R3, 0x38, PT ;  /* 0x000000380300780c */ /* 0x000fc60003f44270 */
[----:B------:R3:W-:Y:S01]  /*c2a90*/  STL [R1+0x2d3c], R179 ;  /* 0x002d3cb301007387 */ /* 0x0007e20000100800 */
[----:B-1----:R-:W-:Y:S02]  /*c2aa0*/  IMAD.MOV.U32 R136, RZ, RZ, R178 ;  /* 0x000000ffff887224 */ /* 0x002fe400078e00b2 */
[----:B------:R-:W-:Y:S01]  /*c2ab0*/  IMAD.MOV.U32 R137, RZ, RZ, R179 ;  /* 0x000000ffff897224 */ /* 0x000fe200078e00b3 */
[----:B------:R-:W-:Y:S01]  /*c2ac0*/  STL [R1+0x2d40], R176 ;  /* 0x002d40b001007387 */ /* 0x000fe20000100800 */
[----:B------:R-:W-:-:S03]  /*c2ad0*/  IMAD.MOV.U32 R178, RZ, RZ, R157 ;  /* 0x000000ffffb27224 */ /* 0x000fc600078e009d */
[----:B------:R1:W-:Y:S01]  /*c2ae0*/  LDGSTS.E [R133+-0x75000], [R136.64], P5 ;  /* 0x8b00000088857fae */ /* 0x0003e2000a921844 */
[----:B---3--:R-:W-:-:S03]  /*c2af0*/  IMAD.MOV.U32 R179, RZ, RZ, R153 ;  /* 0x000000ffffb37224 */ /* 0x008fc600078e0099 */
[----:B------:R-:W3:Y:S04]  /*c2b00*/  LDL.LU R157, [R1+0x3ad4] ;  /* 0x003ad400019d7983 */ /* 0x000ee80000300800 */
[----:B------:R-:W-:Y:S01]  /*c2b10*/  STL [R1+0x2d34], R177 ;  /* 0x002d34b101007387 */ /* 0x000fe20000100800 */
[----:B-1----:R-:W-:Y:S01]  /*c2b20*/  MOV R136, R176 ;  /* 0x000000b000887202 */ /* 0x002fe20000000f00 */
[----:B------:R-:W-:Y:S01]  /*c2b30*/  IMAD.MOV.U32 R137, RZ, RZ, R177 ;  /* 0x000000ffff897224 */ /* 0x000fe200078e00b1 */
[----:B------:R-:W-:Y:S01]  /*c2b40*/  SEL R133, RZ, 0x4, !P2 ;  /* 0x00000004ff857807 */ /* 0x000fe20005000000 */
[----:B------:R-:W3:Y:S01]  /*c2b50*/  LDL.LU R153, [R1+0x3ad0] ;  /* 0x003ad00001997983 */ /* 0x000ee20000300800 */
[----:B------:R-:W-:-:S03]  /*c2b60*/  ISETP.GT.AND P2, PT, R3, 0x3c, PT ;  /* 0x0000003c0300780c */ /* 0x000fc60003f44270 */
[----:B------:R-:W3:Y:S04]  /*c2b70*/  LDL.LU R196, [R1+0x1160] ;  /* 0x0011600001c47983 */ /* 0x000ee80000300800 */
[----:B------:R-:W3:Y:S04]  /*c2b80*/  LDL.LU R197, [R1+0x1164] ;  /* 0x0011640001c57983 */ /* 0x000ee80000300800 */
[----:B------:R1:W-:Y:S04]  /*c2b90*/  LDGSTS.E [R140+-0x74e00], [R136.64], P5 ;  /* 0x8b200000888c7fae */ /* 0x0003e8000a921844 */
[----:B------:R-:W3:Y:S04]  /*c2ba0*/  LDL.LU R198, [R1+0x1168] ;  /* 0x0011680001c67983 */ /* 0x000ee80000300800 */
[----:B------:R-:W3:Y:S01]  /*c2bb0*/  LDL.LU R199, [R1+0x116c] ;  /* 0x00116c0001c77983 */ /* 0x000ee20000300800 */
[----:B-1----:R-:W-:-:S03]  /*c2bc0*/  SEL R136, RZ, 0x4, !P2 ;  /* 0x00000004ff887807 */ /* 0x002fc60005000000 */
[----:B------:R-:W3:Y:S01]  /*c2bd0*/  LDL.LU R192, [R1+0x1170] ;  /* 0x0011700001c07983 */ /* 0x000ee20000300800 */
[----:B------:R-:W-:-:S03]  /*c2be0*/  IADD3 R184, P2, R184, R202, RZ ;  /* 0x000000cab8b87210 */ /* 0x000fc60007f5e0ff */
[----:B------:R-:W3:Y:S01]  /*c2bf0*/  LDL.LU R193, [R1+0x1174] ;  /* 0x0011740001c17983 */ /* 0x000ee20000300800 */
[----:B------:R-:W-:-:S03]  /*c2c00*/  IMAD.MOV.U32 R183, RZ, RZ, R144 ;  /* 0x000000ffffb77224 */ /* 0x000fc600078e0090 */
[----:B------:R-:W3:Y:S01]  /*c2c10*/  LDL.LU R194, [R1+0x1178] ;  /* 0x0011780001c27983 */ /* 0x000ee20000300800 */
[----:B------:R-:W-:-:S03]  /*c2c20*/  IMAD.X R185, R185, 0x1, R0, P2 ;  /* 0x00000001b9b97824 */ /* 0x000fc600010e0600 */
[----:B------:R-:W3:Y:S04]  /*c2c30*/  LDL.LU R195, [R1+0x117c] ;  /* 0x00117c0001c37983 */ /* 0x000ee80000300800 */
[----:B------:R-:W3:Y:S04]  /*c2c40*/  LDL.LU R189, [R1+0x2cbc] ;  /* 0x002cbc0001bd7983 */ /* 0x000ee80000300800 */
[----:B------:R-:W3:Y:S04]  /*c2c50*/  LDL.LU R188, [R1+0x2cc8] ;  /* 0x002cc80001bc7983 */ /* 0x000ee80000300800 */
[----:B------:R-:W3:Y:S01]  /*c2c60*/  LDL.LU R144, [R1+0x2cc0] ;  /* 0x002cc00001907983 */ /* 0x000ee20000300800 */
[----:B------:R-:W-:-:S03]  /*c2c70*/  IMAD.MOV.U32 R182, RZ, RZ, R160 ;  /* 0x000000ffffb67224 */ /* 0x000fc600078e00a0 */
[----:B------:R-:W-:Y:S01]  /*c2c80*/  STL [R1+0x2d08], R184 ;  /* 0x002d08b801007387 */ /* 0x000fe20000100800 */
[----:B------:R-:W-:Y:S01]  /*c2c90*/  SEL R133, R133, RZ, !P0 ;  /* 0x000000ff85857207 */ /* 0x000fe20004000000 */
[----:B------:R-:W-:-:S03]  /*c2ca0*/  IMAD.MOV.U32 R137, RZ, RZ, R185 ;  /* 0x000000ffff897224 */ /* 0x000fc600078e00b9 */
[----:B------:R-:W-:Y:S02]  /*c2cb0*/  ISETP.NE.U32.AND P4, PT, R133, RZ, PT ;  /* 0x000000ff8500720c */ /* 0x000fe40003f85070 */
[----:B------:R-:W-:Y:S02]  /*c2cc0*/  SEL R133, R136, RZ, !P0 ;  /* 0x000000ff88857207 */ /* 0x000fe40004000000 */
[----:B------:R-:W-:Y:S02]  /*c2cd0*/  MOV R136, R184 ;  /* 0x000000b800887202 */ /* 0x000fe40000000f00 */
[----:B----4-:R-:W-:-:S03]  /*c2ce0*/  IADD3 R180, P5, R180, R202, RZ ;  /* 0x000000cab4b47210 */ /* 0x010fc60007fbe0ff */
[----:B------:R1:W-:Y:S02]  /*c2cf0*/  LDGSTS.E [R141+-0x74000], [R136.64], P1 ;  /* 0x8c000000888d7fae */ /* 0x0003e40008921844 */
[----:B--2---:R-:W-:Y:S02]  /*c2d00*/  IMAD.X R181, R181, 0x1, R0, P5 ;  /* 0x00000001b5b57824 */ /* 0x004fe400028e0600 */
[----:B------:R-:W-:Y:S04]  /*c2d10*/  STL [R1+0x2d00], R180 ;  /* 0x002d00b401007387 */ /* 0x000fe80000100800 */
[----:B------:R2:W-:Y:S04]  /*c2d20*/  STL [R1+0x2cfc], R185 ;  /* 0x002cfcb901007387 */ /* 0x0005e80000100800 */
[----:B------:R-:W-:Y:S04]  /*c2d30*/  STL [R1+0x2cf4], R181 ;  /* 0x002cf4b501007387 */ /* 0x000fe80000100800 */
[----:B------:R-:W4:Y:S04]  /*c2d40*/  LDL.LU R160, [R1+0x2cb4] ;  /* 0x002cb40001a07983 */ /* 0x000f280000300800 */
[----:B------:R-:W4:Y:S04]  /*c2d50*/  LDL.LU R187, [R1+0x2c7c] ;  /* 0x002c7c0001bb7983 */ /* 0x000f280000300800 */
[----:B------:R-:W4:Y:S04]  /*c2d60*/  LDL.LU R186, [R1+0x2c88] ;  /* 0x002c880001ba7983 */ /* 0x000f280000300800 */
[----:B--2---:R-:W2:Y:S04]  /*c2d70*/  LDL.LU R185, [R1+0x2c74] ;  /* 0x002c740001b97983 */ /* 0x004ea80000300800 */
[----:B------:R-:W2:Y:S01]  /*c2d80*/  LDL.LU R184, [R1+0x2c80] ;  /* 0x002c800001b87983 */ /* 0x000ea20000300800 */
[----:B------:R-:W-:-:S02]  /*c2d90*/  ISETP.GT.AND P5, PT, R3, 0x40, PT ;  /* 0x000000400300780c */ /* 0x000fc40003fa4270 */
[----:B------:R-:W-:Y:S02]  /*c2da0*/  ISETP.NE.U32.AND P2, PT, R133, RZ, PT ;  /* 0x000000ff8500720c */ /* 0x000fe40003f45070 */
[----:B------:R-:W-:Y:S01]  /*c2db0*/  SEL R133, RZ, 0x4, !P5 ;  /* 0x00000004ff857807 */ /* 0x000fe20006800000 */
[----:B-1----:R-:W-:Y:S02]  /*c2dc0*/  IMAD.MOV.U32 R136, RZ, RZ, R180 ;  /* 0x000000ffff887224 */ /* 0x002fe400078e00b4 */
[----:B------:R-:W-:Y:S01]  /*c2dd0*/  IMAD.MOV.U32 R137, RZ, RZ, R181 ;  /* 0x000000ffff897224 */ /* 0x000fe200078e00b5 */
[----:B------:R-:W-:-:S04]  /*c2de0*/  SEL R133, R133, RZ, !P0 ;  /* 0x000000ff85857207 */ /* 0x000fc80004000000 */
[----:B------:R1:W-:Y:S01]  /*c2df0*/  LDGSTS.E [R140+-0x73e00], [R136.64], P1 ;  /* 0x8c200000888c7fae */ /* 0x0003e20008921844 */
[----:B------:R-:W-:Y:S02]  /*c2e00*/  ISETP.NE.U32.AND P1, PT, R133, RZ, PT ;  /* 0x000000ff8500720c */ /* 0x000fe40003f25070 */
[----:B------:R-:W-:Y:S02]  /*c2e10*/  IADD3 R133, R132, 0x100000, RZ ;  /* 0x0010000084857810 */ /* 0x000fe40007ffe0ff */
[-C--:B---3--:R-:W-:Y:S02]  /*c2e20*/  IADD3 R188, P5, R188, R202.reuse, RZ ;  /* 0x000000cabcbc7210 */ /* 0x088fe40007fbe0ff */
[----:B------:R-:W-:-:S03]  /*c2e30*/  IADD3 R144, P6, R144, R202, RZ ;  /* 0x000000ca90907210 */ /* 0x000fc60007fde0ff */
[----:B------:R-:W-:Y:S01]  /*c2e40*/  IMAD.X R189, R189, 0x1, R0, P5 ;  /* 0x00000001bdbd7824 */ /* 0x000fe200028e0600 */
[----:B-1----:R-:W-:-:S03]  /*c2e50*/  MOV R136, R188 ;  /* 0x000000bc00887202 */ /* 0x002fc60000000f00 */
[----:B------:R-:W-:Y:S01]  /*c2e60*/  IMAD.MOV.U32 R137, RZ, RZ, R189 ;  /* 0x000000ffff897224 */ /* 0x000fe200078e00bd */
[----:B------:R-:W-:Y:S04]  /*c2e70*/  STL [R1+0x2cc8], R188 ;  /* 0x002cc8bc01007387 */ /* 0x000fe80000100800 */
[----:B------:R-:W-:Y:S04]  /*c2e80*/  STL [R1+0x2cc0], R144 ;  /* 0x002cc09001007387 */ /* 0x000fe80000100800 */
[----:B------:R1:W-:Y:S04]  /*c2e90*/  LDGSTS.E [R133+-0x73000], [R136.64], P3 ;  /* 0x8d00000088857fae */ /* 0x0003e80009921844 */
[----:B------:R-:W-:Y:S01]  /*c2ea0*/  STL [R1+0x2cbc], R189 ;  /* 0x002cbcbd01007387 */ /* 0x000fe20000100800 */
[----:B-1----:R-:W-:-:S02]  /*c2eb0*/  IMAD.MOV.U32 R136, RZ, RZ, R144 ;  /* 0x000000ffff887224 */ /* 0x002fc400078e0090 */
[----:B----4-:R-:W-:Y:S01]  /*c2ec0*/  IMAD.X R160, R160, 0x1, R0, P6 ;  /* 0x00000001a0a07824 */ /* 0x010fe200030e0600 */
[----:B------:R-:W-:-:S03]  /*c2ed0*/  IADD3 R186, P5, R186, R202, RZ ;  /* 0x000000cababa7210 */ /* 0x000fc60007fbe0ff */
[----:B------:R-:W-:Y:S01]  /*c2ee0*/  IMAD.MOV.U32 R137, RZ, RZ, R160 ;  /* 0x000000ffff897224 */ /* 0x000fe200078e00a0 */
[----:B------:R1:W-:Y:S01]  /*c2ef0*/  STL [R1+0x2cb4], R160 ;  /* 0x002cb4a001007387 */ /* 0x0003e20000100800 */
[----:B------:R-:W-:-:S03]  /*c2f00*/  IMAD.X R187, R187, 0x1, R0, P5 ;  /* 0x00000001bbbb7824 */ /* 0x000fc600028e0600 */
[----:B------:R3:W-:Y:S01]  /*c2f10*/  LDGSTS.E [R140+-0x72e00], [R136.64], P3 ;  /* 0x8d200000888c7fae */ /* 0x0007e20009921844 */
[----:B--2---:R-:W-:-:S03]  /*c2f20*/  IADD3 R184, P5, R184, R202, RZ ;  /* 0x000000cab8b87210 */ /* 0x004fc60007fbe0ff */
[----:B------:R2:W-:Y:S02]  /*c2f30*/  STL [R1+0x2c88], R186 ;  /* 0x002c88ba01007387 */ /* 0x0005e40000100800 */
[----:B------:R-:W-:Y:S02]  /*c2f40*/  IMAD.X R185, R185, 0x1, R0, P5 ;  /* 0x00000001b9b97824 */ /* 0x000fe400028e0600 */
[----:B-1----:R-:W4:Y:S04]  /*c2f50*/  LDL.LU R160, [R1+0x2c3c] ;  /* 0x002c3c0001a07983 */ /* 0x002f280000300800 */
[----:B------:R1:W-:Y:S01]  /*c2f60*/  STL [R1+0x2c7c], R187 ;  /* 0x002c7cbb01007387 */ /* 0x0003e20000100800 */
[----:B---3--:R-:W-:Y:S01]  /*c2f70*/  MOV R136, R186 ;  /* 0x000000ba00887202 */ /* 0x008fe20000000f00 */
[----:B--2---:R-:W-:-:S02]  /*c2f80*/  IMAD.MOV.U32 R186, RZ, RZ, R165 ;  /* 0x000000ffffba7224 */ /* 0x004fc400078e00a5 */
[----:B------:R-:W2:Y:S01]  /*c2f90*/  LDL.LU R144, [R1+0x2c48] ;  /* 0x002c480001907983 */ /* 0x000ea20000300800 */
[----:B------:R-:W-:-:S03]  /*c2fa0*/  IMAD.MOV.U32 R137, RZ, RZ, R187 ;  /* 0x000000ffff897224 */ /* 0x000fc600078e00bb */
[----:B------:R-:W-:Y:S01]  /*c2fb0*/  STL [R1+0x2c80], R184 ;  /* 0x002c80b801007387 */ /* 0x000fe20000100800 */
[----:B-1----:R-:W-:-:S03]  /*c2fc0*/  IMAD.MOV.U32 R187, RZ, RZ, R161 ;  /* 0x000000ffffbb7224 */ /* 0x002fc600078e00a1 */
[----:B------:R-:W3:Y:S04]  /*c2fd0*/  LDL.LU R189, [R1+0x2c34] ;  /* 0x002c340001bd7983 */ /* 0x000ee80000300800 */
[----:B------:R-:W3:Y:S04]  /*c2fe0*/  LDL.LU R165, [R1+0x3acc] ;  /* 0x003acc0001a57983 */ /* 0x000ee80000300800 */
[----:B------:R-:W-:Y:S04]  /*c2ff0*/  STL [R1+0x2c74], R185 ;  /* 0x002c74b901007387 */ /* 0x000fe80000100800 */
[----:B------:R-:W3:Y:S04]  /*c3000*/  LDL.LU R161, [R1+0x3ac8] ;  /* 0x003ac80001a17983 */ /* 0x000ee80000300800 */
[----:B------:R-:W3:Y:S04]  /*c3010*/  LDL.LU R204, [R1+0x1180] ;  /* 0x0011800001cc7983 */ /* 0x000ee80000300800 */
[----:B------:R-:W3:Y:S04]  /*c3020*/  LDL.LU R205, [R1+0x1184] ;  /* 0x0011840001cd7983 */ /* 0x000ee80000300800 */
[----:B------:R-:W3:Y:S04]  /*c3030*/  LDL.LU R206, [R1+0x1188] ;  /* 0x0011880001ce7983 */ /* 0x000ee80000300800 */
[----:B------:R-:W3:Y:S04]  /*c3040*/  LDL.LU R207, [R1+0x118c] ;  /* 0x00118c0001cf7983 */ /* 0x000ee80000300800 */
[----:B------:R-:W3:Y:S01]  /*c3050*/  LDL.LU R188, [R1+0x2c40] ;  /* 0x002c400001bc7983 */ /* 0x000ee20000300800 */
[----:B------:R-:W-:-:S03]  /*c3060*/  ISETP.GT.AND P3, PT, R3, 0x44, PT ;  /* 0x000000440300780c */ /* 0x000fc60003f64270 */
[----:B------:R1:W-:Y:S01]  /*c3070*/  LDGSTS.E [R133+-0x72000], [R136.64], P4 ;  /* 0x8e00000088857fae */ /* 0x0003e2000a121844 */
[----:B------:R-:W-:Y:S03]  /*c3080*/  HMMA.1688.F32.TF32 R176, R232, R178, R196 ;  /* 0x000000b2e8b0723c */ /* 0x000fe600000810c4 */
[----:B------:R-:W3:Y:S01]  /*c3090*/  LDL.LU R196, [R1+0x1190] ;  /* 0x0011900001c47983 */ /* 0x000ee20000300800 */
[----:B------:R-:W-:-:S03]  /*c30a0*/  MOV R190, R164 ;  /* 0x000000a400be7202 */ /* 0x000fc60000000f00 */
[----:B------:R-:W3:Y:S01]  /*c30b0*/  LDL.LU R197, [R1+0x1194] ;  /* 0x0011940001c57983 */ /* 0x000ee20000300800 */
[----:B-1----:R-:W-:Y:S01]  /*c30c0*/  IMAD.MOV.U32 R136, RZ, RZ, R184 ;  /* 0x000000ffff887224 */ /* 0x002fe200078e00b8 */
[----:B------:R-:W-:Y:S01]  /*c30d0*/  SEL R133, RZ, 0x4, !P3 ;  /* 0x00000004ff857807 */ /* 0x000fe20005800000 */
[----:B------:R-:W-:Y:S01]  /*c30e0*/  IMAD.MOV.U32 R137, RZ, RZ, R185 ;  /* 0x000000ffff897224 */ /* 0x000fe200078e00b9 */
[----:B------:R-:W-:Y:S01]  /*c30f0*/  ISETP.GT.AND P3, PT, R3, 0x48, PT ;  /* 0x000000480300780c */ /* 0x000fe20003f64270 */
[----:B------:R-:W3:Y:S04]  /*c3100*/  LDL.LU R198, [R1+0x1198] ;  /* 0x0011980001c67983 */ /* 0x000ee80000300800 */
[----:B------:R1:W-:Y:S01]  /*c3110*/  LDGSTS.E [R140+-0x71e00], [R136.64], P4 ;  /* 0x8e200000888c7fae */ /* 0x0003e2000a121844 */
[----:B------:R-:W-:Y:S03]  /*c3120*/  HMMA.1688.F32.TF32 R180, R232, R182, R192 ;  /* 0x000000b6e8b4723c */ /* 0x000fe600000810c0 */
[----:B------:R-:W3:Y:S04]  /*c3130*/  LDL.LU R199, [R1+0x119c] ;  /* 0x00119c0001c77983 */ /* 0x000ee80000300800 */
[----:B------:R-:W3:Y:S01]  /*c3140*/  LDL.LU R193, [R1+0x2c08] ;  /* 0x002c080001c17983 */ /* 0x000ee20000300800 */
[----:B-1----:R-:W-:-:S03]  /*c3150*/  SEL R136, RZ, 0x4, !P3 ;  /* 0x00000004ff887807 */ /* 0x002fc60005800000 */
[----:B------:R-:W3:Y:S01]  /*c3160*/  LDL.LU R164, [R1+0x2c00] ;  /* 0x002c000001a47983 */ /* 0x000ee20000300800 */
[----:B------:R-:W-:Y:S01]  /*c3170*/  SEL R133, R133, RZ, !P0 ;  /* 0x000000ff85857207 */ /* 0x000fe20004000000 */
[----:B------:R-:W-:-:S03]  /*c3180*/  IMAD.MOV.U32 R191, RZ, RZ, R152 ;  /* 0x000000ffffbf7224 */ /* 0x000fc600078e0098 */
[----:B------:R-:W-:Y:S02]  /*c3190*/  ISETP.NE.U32.AND P4, PT, R133, RZ, PT ;  /* 0x000000ff8500720c */ /* 0x000fe40003f85070 */
[----:B------:R-:W-:Y:S02]  /*c31a0*/  SEL R133, R136, RZ, !P0 ;  /* 0x000000ff88857207 */ /* 0x000fe40004000000 */
[----:B--2---:R-:W-:-:S05]  /*c31b0*/  IADD3 R144, P3, R144, R202, RZ ;  /* 0x000000ca90907210 */ /* 0x004fca0007f7e0ff */
[----:B----4-:R-:W-:Y:S01]  /*c31c0*/  IMAD.X R160, R160, 0x1, R0, P3 ;  /* 0x00000001a0a07824 */ /* 0x010fe200018e0600 */
[----:B------:R-:W-:Y:S01]  /*c31d0*/  STL [R1+0x2c48], R144 ;  /* 0x002c489001007387 */ /* 0x000fe20000100800 */
[----:B------:R-:W-:Y:S02]  /*c31e0*/  IMAD.MOV.U32 R136, RZ, RZ, R144 ;  /* 0x000000ffff887224 */ /* 0x000fe400078e0090 */
[----:B------:R-:W-:-:S05]  /*c31f0*/  IMAD.MOV.U32 R137, RZ, RZ, R160 ;  /* 0x000000ffff897224 */ /* 0x000fca00078e00a0 */
[----:B------:R1:W-:Y:S01]  /*c3200*/  LDGSTS.E [R141+-0x71000], [R136.64], P2 ;  /* 0x8f000000888d7fae */ /* 0x0003e20009121844 */
[----:B---3--:R-:W-:-:S05]  /*c3210*/  IADD3 R188, P5, R188, R202, RZ ;  /* 0x000000cabcbc7210 */ /* 0x008fca0007fbe0ff */
[----:B------:R-:W-:Y:S01]  /*c3220*/  IMAD.X R189, R189, 0x1, R0, P5 ;  /* 0x00000001bdbd7824 */ /* 0x000fe200028e0600 */
[----:B------:R-:W-:Y:S04]  /*c3230*/  STL [R1+0x2c40], R188 ;  /* 0x002c40bc01007387 */ /* 0x000fe80000100800 */
[----:B------:R2:W-:Y:S04]  /*c3240*/  STL [R1+0x2c3c], R160 ;  /* 0x002c3ca001007387 */ /* 0x0005e80000100800 */
[----:B------:R-:W-:Y:S04]  /*c3250*/  STL [R1+0x2c34], R189 ;  /* 0x002c34bd01007387 */ /* 0x000fe80000100800 */
[----:B------:R-:W3:Y:S04]  /*c3260*/  LDL.LU R194, [R1+0x2bfc] ;  /* 0x002bfc0001c27983 */ /* 0x000ee80000300800 */
[----:B------:R-:W4:Y:S04]  /*c3270*/  LDL.LU R192, [R1+0x2bf4] ;  /* 0x002bf40001c07983 */ /* 0x000f280000300800 */
[----:B------:R-:W4:Y:S04]  /*c3280*/  LDL.LU R152, [R1+0x2bc8] ;  /* 0x002bc80001987983 */ /* 0x000f280000300800 */
[----:B--2---:R-:W2:Y:S04]  /*c3290*/  LDL.LU R160, [R1+0x2bbc] ;  /* 0x002bbc0001a07983 */ /* 0x004ea80000300800 */
[----:B------:R-:W2:Y:S04]  /*c32a0*/  LDL.LU R144, [R1+0x2bc0] ;  /* 0x002bc00001907983 */ /* 0x000ea80000300800 */
[----:B-1----:R-:W2:Y:S01]  /*c32b0*/  LDL.LU R141, [R1+0x2bb4] ;  /* 0x002bb400018d7983 */ /* 0x002ea20000300800 */
[----:B------:R-:W-:-:S02]  /*c32c0*/  ISETP.GT.AND P5, PT, R3, 0x4c, PT ;  /* 0x0000004c0300780c */ /* 0x000fc40003fa4270 */
[----:B------:R-:W-:Y:S02]  /*c32d0*/  ISETP.NE.U32.AND P3, PT, R133, RZ, PT ;  /* 0x000000ff8500720c */ /* 0x000fe40003f65070 */
[----:B------:R-:W-:Y:S02]  /*c32e0*/  SEL R133, RZ, 0x4, !P5 ;  /* 0x00000004ff857807 */ /* 0x000fe40006800000 */
[-C--:B------:R-:W-:Y:S02]  /*c32f0*/  IADD3 R193, P5, R193, R202.reuse, RZ ;  /* 0x000000cac1c17210 */ /* 0x080fe40007fbe0ff */
[----:B------:R-:W-:-:S03]  /*c3300*/  IADD3 R164, P6, R164, R202, RZ ;  /* 0x000000caa4a47210 */ /* 0x000fc60007fde0ff */
[----:B------:R-:W-:Y:S01]  /*c3310*/  STL [R1+0x2c08], R193 ;  /* 0x002c08c101007387 */ /* 0x000fe20000100800 */
[----:B------:R-:W-:Y:S01]  /*c3320*/  MOV R136, R188 ;  /* 0x000000bc00887202 */ /* 0x000fe20000000f00 */
[----:B------:R-:W-:Y:S02]  /*c3330*/  IMAD.MOV.U32 R137, RZ, RZ, R189 ;  /* 0x000000ffff897224 */ /* 0x000fe400078e00bd */
[----:B------:R-:W-:Y:S01]  /*c3340*/  STL [R1+0x2c00], R164 ;  /* 0x002c00a401007387 */ /* 0x000fe20000100800 */
[----:B------:R-:W-:-:S03]  /*c3350*/  IMAD.MOV.U32 R195, RZ, RZ, R148 ;  /* 0x000000ffffc37224 */ /* 0x000fc600078e0094 */
[----:B------:R1:W-:Y:S01]  /*c3360*/  LDGSTS.E [R140+-0x70e00], [R136.64], P2 ;  /* 0x8f200000888c7fae */ /* 0x0003e20009121844 */
[----:B------:R-:W-:Y:S01]  /*c3370*/  HMMA.1688.F32.TF32 R184, R232, R186, R204 ;  /* 0x000000bae8b8723c */ /* 0x000fe200000810cc */
[--C-:B---3--:R-:W-:Y:S02]  /*c3380*/  IMAD.X R194, R194, 0x1, R0.reuse, P5 ;  /* 0x00000001c2c27824 */ /* 0x108fe400028e0600 */
[----:B----4-:R-:W-:Y:S01]  /*c3390*/  IMAD.X R192, R192, 0x1, R0, P6 ;  /* 0x00000001c0c07824 */ /* 0x010fe200030e0600 */
[----:B------:R-:W-:Y:S02]  /*c33a0*/  IADD3 R152, P5, R152, R202, RZ ;  /* 0x000000ca98987210 */ /* 0x000fe40007fbe0ff */
[----:B------:R3:W-:Y:S02]  /*c33b0*/  STL [R1+0x2bfc], R194 ;  /* 0x002bfcc201007387 */ /* 0x0007e40000100800 */
[----:B--2---:R-:W-:Y:S02]  /*c33c0*/  IADD3.X R160, R160, R0, RZ, P5, !PT ;  /* 0x00000000a0a07210 */ /* 0x004fe40002ffe4ff */
[----:B------:R-:W-:Y:S01]  /*c33d0*/  STL [R1+0x2bf4], R192 ;  /* 0x002bf4c001007387 */ /* 0x000fe20000100800 */
[----:B------:R-:W-:-:S03]  /*c33e0*/  IADD3 R144, P5, R144, R202, RZ ;  /* 0x000000ca90907210 */ /* 0x000fc60007fbe0ff */
[----:B------:R2:W-:Y:S04]  /*c33f0*/  STL [R1+0x2bc8], R152 ;  /* 0x002bc89801007387 */ /* 0x0005e80000100800 */
[----:B------:R4:W-:Y:S01]  /*c3400*/  STL [R1+0x2bbc], R160 ;  /* 0x002bbca001007387 */ /* 0x0009e20000100800 */
[----:B-1----:R-:W-:-:S03]  /*c3410*/  IMAD.MOV.U32 R137, RZ, RZ, R194 ;  /* 0x000000ffff897224 */ /* 0x002fc600078e00c2 */
[----:B------:R1:W-:Y:S01]  /*c3420*/  STL [R1+0x2bc0], R144 ;  /* 0x002bc09001007387 */ /* 0x0003e20000100800 */
[----:B------:R-:W-:-:S03]  /*c3430*/  IMAD.X R141, R141, 0x1, R0, P5 ;  /* 0x000000018d8d7824 */ /* 0x000fc600028e0600 */
[----:B------:R-:W4:Y:S01]  /*c3440*/  LDL.LU R208, [R1+0x11a0] ;  /* 0x0011a00001d07983 */ /* 0x000f220000300800 */
[----:B---3--:R-:W-:-:S03]  /*c3450*/  IMAD.MOV.U32 R194, RZ, RZ, R156 ;  /* 0x000000ffffc27224 */ /* 0x008fc600078e009c */
[----:B------:R-:W3:Y:S04]  /*c3460*/  LDL.LU R209, [R1+0x11a4] ;  /* 0x0011a40001d17983 */ /* 0x000ee80000300800 */
[----:B------:R-:W3:Y:S04]  /*c3470*/  LDL.LU R210, [R1+0x11a8] ;  /* 0x0011a80001d27983 */ /* 0x000ee80000300800 */
[----:B------:R-:W3:Y:S04]  /*c3480*/  LDL.LU R211, [R1+0x11ac] ;  /* 0x0011ac0001d37983 */ /* 0x000ee80000300800 */
[----:B------:R-:W3:Y:S04]  /*c3490*/  LDL.LU R156, [R1+0x2b7c] ;  /* 0x002b7c00019c7983 */ /* 0x000ee80000300800 */
[----:B------:R-:W3:Y:S04]  /*c34a0*/  LDL.LU R148, [R1+0x2b88] ;  /* 0x002b880001947983 */ /* 0x000ee80000300800 */
[----:B------:R-:W4:Y:S04]  /*c34b0*/  LDL.LU R204, [R1+0x2b74] ;  /* 0x002b740001cc7983 */ /* 0x000f280000300800 */
[----:B------:R-:W-:Y:S04]  /*c34c0*/  STL [R1+0x2bb4], R141 ;  /* 0x002bb48d01007387 */ /* 0x000fe80000100800 */
[----:B------:R-:W4:Y:S01]  /*c34d0*/  LDL.LU R203, [R1+0x2b80] ;  /* 0x002b800001cb7983 */ /* 0x000f220000300800 */
[----:B------:R-:W-:Y:S01]  /*c34e0*/  SEL R133, R133, RZ, !P0 ;  /* 0x000000ff85857207 */ /* 0x000fe20004000000 */
[----:B------:R-:W-:-:S03]  /*c34f0*/  IMAD.MOV.U32 R136, RZ, RZ, R193 ;  /* 0x000000ffff887224 */ /* 0x000fc600078e00c1 */
[----:B------:R-:W-:Y:S02]  /*c3500*/  ISETP.NE.U32.AND P2, PT, R133, RZ, PT ;  /* 0x000000ff8500720c */ /* 0x000fe40003f45070 */
[----:B------:R-:W-:-:S05]  /*c3510*/  IADD3 R133, R132, 0x100000, RZ ;  /* 0x0010000084857810 */ /* 0x000fca0007ffe0ff */
[----:B------:R1:W-:Y:S02]  /*c3520*/  LDGSTS.E [R133+-0x70000], [R136.64], P1 ;  /* 0x9000000088857fae */ /* 0x0003e40008921844 */
[----:B-1----:R-:W-:Y:S02]  /*c3530*/  IMAD.MOV.U32 R136, RZ, RZ, R164 ;  /* 0x000000ffff887224 */ /* 0x002fe400078e00a4 */
[----:B------:R-:W-:-:S05]  /*c3540*/  IMAD.MOV.U32 R137, RZ, RZ, R192 ;  /* 0x000000ffff897224 */ /* 0x000fca00078e00c0 */
[----:B------:R1:W-:Y:S01]  /*c3550*/  LDGSTS.E [R140+-0x6fe00], [R136.64], P1 ;  /* 0x90200000888c7fae */ /* 0x0003e20008921844 */
[----:B------:R-:W-:Y:S02]  /*c3560*/  ISETP.GT.AND P1, PT, R3, 0x50, PT ;  /* 0x000000500300780c */ /* 0x000fe40003f24270 */
[----:B-1----:R-:W-:Y:S01]  /*c3570*/  MOV R136, R152 ;  /* 0x0000009800887202 */ /* 0x002fe20000000f00 */
[----:B------:R-:W-:-:S05]  /*c3580*/  IMAD.MOV.U32 R137, RZ, RZ, R160 ;  /* 0x000000ffff897224 */ /* 0x000fca00078e00a0 */
[----:B------:R1:W-:Y:S01]  /*c3590*/  LDGSTS.E [R133+-0x6f000], [R136.64], P4 ;  /* 0x9100000088857fae */ /* 0x0003e2000a121844 */
[----:B------:R-:W-:Y:S03]  /*c35a0*/  HMMA.1688.F32.TF32 R188, R232, R190, R196 ;  /* 0x000000bee8bc723c */ /* 0x000fe600000810c4 */
[----:B------:R-:W4:Y:S04]  /*c35b0*/  LDL.LU R196, [R1+0x11b0] ;  /* 0x0011b00001c47983 */ /* 0x000f280000300800 */
[----:B------:R-:W4:Y:S01]  /*c35c0*/  LDL.LU R197, [R1+0x11b4] ;  /* 0x0011b40001c57983 */ /* 0x000f220000300800 */
[----:B-1----:R-:W-:Y:S01]  /*c35d0*/  IMAD.MOV.U32 R136, RZ, RZ, R144 ;  /* 0x000000ffff887224 */ /* 0x002fe200078e0090 */
[----:B------:R-:W-:Y:S01]  /*c35e0*/  SEL R133, RZ, 0x4, !P1 ;  /* 0x00000004ff857807 */ /* 0x000fe20004800000 */
[----:B------:R-:W-:Y:S01]  /*c35f0*/  IMAD.MOV.U32 R137, RZ, RZ, R141 ;  /* 0x000000ffff897224 */ /* 0x000fe200078e008d */
[----:B------:R-:W-:Y:S01]  /*c3600*/  ISETP.GT.AND P1, PT, R3, 0x54, PT ;  /* 0x000000540300780c */ /* 0x000fe20003f24270 */
[----:B------:R-:W4:Y:S04]  /*c3610*/  LDL.LU R198, [R1+0x11b8] ;  /* 0x0011b80001c67983 */ /* 0x000f280000300800 */
[----:B------:R1:W-:Y:S04]  /*c3620*/  LDGSTS.E [R140+-0x6ee00], [R136.64], P4 ;  /* 0x91200000888c7fae */ /* 0x0003e8000a121844 */
[----:B------:R-:W4:Y:S04]  /*c3630*/  LDL.LU R199, [R1+0x11bc] ;  /* 0x0011bc0001c77983 */ /* 0x000f280000300800 */
[----:B------:R-:W4:Y:S01]  /*c3640*/  LDL.LU R200, [R1+0x2b3c] ;  /* 0x002b3c0001c87983 */ /* 0x000f220000300800 */
[----:B-1----:R-:W-:-:S03]  /*c3650*/  SEL R136, RZ, 0x4, !P1 ;  /* 0x00000004ff887807 */ /* 0x002fc60004800000 */
[----:B--2---:R-:W2:Y:S01]  /*c3660*/  LDL.LU R152, [R1+0x2b44] ;  /* 0x002b440001987983 */ /* 0x004ea20000300800 */
[----:B------:R-:W-:-:S04]  /*c3670*/  SEL R133, R133, RZ, !P0 ;  /* 0x000000ff85857207 */ /* 0x000fc80004000000 */
[----:B------:R-:W-:Y:S02]  /*c3680*/  ISETP.NE.U32.AND P5, PT, R133, RZ, PT ;  /* 0x000000ff8500720c */ /* 0x000fe40003fa5070 */
[----:B------:R-:W-:Y:S02]  /*c3690*/  SEL R133, R136, RZ, !P0 ;  /* 0x000000ff88857207 */ /* 0x000fe40004000000 */
[----:B---3--:R-:W-:-:S05]  /*c36a0*/  IADD3 R148, P1, R148, R202, RZ ;  /* 0x000000ca94947210 */ /* 0x008fca0007f3e0ff */
[--C-:B------:R-:W-:Y:S01]  /*c36b0*/  IMAD.X R156, R156, 0x1, R0.reuse, P1 ;  /* 0x000000019c9c7824 */ /* 0x100fe200008e0600 */
[----:B----4-:R-:W-:Y:S01]  /*c36c0*/  IADD3 R203, P4, R203, R202, RZ ;  /* 0x000000cacbcb7210 */ /* 0x010fe20007f9e0ff */
[----:B------:R-:W-:Y:S04]  /*c36d0*/  STL [R1+0x2b88], R148 ;  /* 0x002b889401007387 */ /* 0x000fe80000100800 */
[----:B------:R-:W-:Y:S01]  /*c36e0*/  IMAD.X R204, R204, 0x1, R0, P4 ;  /* 0x00000001cccc7824 */ /* 0x000fe200020e0600 */
[----:B------:R-:W-:Y:S04]  /*c36f0*/  STL [R1+0x2b80], R203 ;  /* 0x002b80cb01007387 */ /* 0x000fe80000100800 */
[----:B------:R1:W-:Y:S04]  /*c3700*/  STL [R1+0x2b7c], R156 ;  /* 0x002b7c9c01007387 */ /* 0x0003e80000100800 */
[----:B------:R-:W-:Y:S04]  /*c3710*/  STL [R1+0x2b74], R204 ;  /* 0x002b74cc01007387 */ /* 0x000fe80000100800 */
[----:B------:R-:W3:Y:S04]  /*c3720*/  LDL.LU R201, [R1+0x2b38] ;  /* 0x002b380001c97983 */ /* 0x000ee80000300800 */
[----:B------:R-:W4:Y:S04]  /*c3730*/  LDL.LU R164, [R1+0x2b40] ;  /* 0x002b400001a47983 */ /* 0x000f280000300800 */
[----:B------:R-:W4:Y:S04]  /*c3740*/  LDL.LU R160, [R1+0x2af8] ;  /* 0x002af80001a07983 */ /* 0x000f280000300800 */
[----:B------:R-:W4:Y:S01]  /*c3750*/  LDL.LU R144, [R1+0x2afc] ;  /* 0x002afc0001907983 */ /* 0x000f220000300800 */
[----:B------:R-:W-:Y:S01]  /*c3760*/  IMAD.MOV.U32 R137, RZ, RZ, R156 ;  /* 0x000000ffff897224 */ /* 0x000fe200078e009c */
[----:B------:R-:W-:-:S02]  /*c3770*/  MOV R136, R148 ;  /* 0x0000009400887202 */ /* 0x000fc40000000f00 */
[----:B-1----:R-:W4:Y:S04]  /*c3780*/  LDL.LU R156, [R1+0x2b00] ;  /* 0x002b0000019c7983 */ /* 0x002f280000300800 */
[----:B------:R-:W4:Y:S01]  /*c3790*/  LDL.LU R148, [R1+0x2b04] ;  /* 0x002b040001947983 */ /* 0x000f220000300800 */
[----:B------:R-:W-:Y:S02]  /*c37a0*/  IADD3 R141, R132, 0x100000, RZ ;  /* 0x00100000848d7810 */ /* 0x000fe40007ffe0ff */
[----:B------:R-:W-:-:S03]  /*c37b0*/  ISETP.GT.AND P1, PT, R3, 0x58, PT ;  /* 0x000000580300780c */ /* 0x000fc60003f24270 */
[----:B------:R1:W-:Y:S01]  /*c37c0*/  LDGSTS.E [R141+-0x6e000], [R136.64], P3 ;  /* 0x92000000888d7fae */ /* 0x0003e20009921844 */
[----:B------:R-:W-:Y:S02]  /*c37d0*/  ISETP.NE.U32.AND P4, PT, R133, RZ, PT ;  /* 0x000000ff8500720c */ /* 0x000fe40003f85070 */
[----:B------:R-:W-:Y:S01]  /*c37e0*/  SEL R133, RZ, 0x4, !P1 ;  /* 0x00000004ff857807 */ /* 0x000fe20004800000 */
[----:B-1----:R-:W-:Y:S02]  /*c37f0*/  IMAD.MOV.U32 R136, RZ, RZ, R203 ;  /* 0x000000ffff887224 */ /* 0x002fe400078e00cb */
[----:B------:R-:W-:Y:S01]  /*c3800*/  IMAD.MOV.U32 R137, RZ, RZ, R204 ;  /* 0x000000ffff897224 */ /* 0x000fe200078e00cc */
[----:B------:R-:W-:-:S04]  /*c3810*/  SEL R133, R133, RZ, !P0 ;  /* 0x000000ff85857207 */ /* 0x000fc80004000000 */
[----:B------:R1:W-:Y:S01]  /*c3820*/  LDGSTS.E [R140+-0x6de00], [R136.64], P3 ;  /* 0x92200000888c7fae */ /* 0x0003e20009921844 */
[-C--:B------:R-:W-:Y:S02]  /*c3830*/  IADD3 R200, P1, R200, R202.reuse, RZ ;  /* 0x000000cac8c87210 */ /* 0x080fe40007f3e0ff */
[----:B--2---:R-:W-:Y:S01]  /*c3840*/  IADD3 R152, P3, R152, R202, RZ ;  /* 0x000000ca98987210 */ /* 0x004fe20007f7e0ff */
[C---:B------:R-:W-:Y:S02]  /*c3850*/  HMMA.1688.F32.TF32 R196, R232.reuse, R134, R196 ;  /* 0x00000086e8c4723c */ /* 0x040fe400000810c4 */
[----:B------:R-:W-:Y:S04]  /*c3860*/  STL [R1+0x2b3c], R200 ;  /* 0x002b3cc801007387 */ /* 0x000fe80000100800 */
[----:B------:R2:W-:Y:S01]  /*c3870*/  STL [R1+0x2b44], R152 ;  /* 0x002b449801007387 */ /* 0x0005e20000100800 */
[----:B------:R-:W-:Y:S01]  /*c3880*/  MOV R134, R200 ;  /* 0x000000c800867202 */ /* 0x000fe20000000f00 */
[----:B------:R-:W-:Y:S01]  /*c3890*/  HMMA.1688.F32.TF32 R192, R232, R194, R208 ;  /* 0x000000c2e8c0723c */ /* 0x000fe200000810d0 */
[--C-:B---3--:R-:W-:Y:S01]  /*c38a0*/  IMAD.X R201, R201, 0x1, R0.reuse, P1 ;  /* 0x00000001c9c97824 */ /* 0x108fe200008e0600 */
[----:B------:R-:W-:Y:S01]  /*c38b0*/  ISETP.NE.U32.AND P1, PT, R133, RZ, PT ;  /* 0x000000ff8500720c */ /* 0x000fe20003f25070 */
[----:B----4-:R-:W-:Y:S01]  /*c38c0*/  IMAD.X R164, R164, 0x1, R0, P3 ;  /* 0x00000001a4a47824 */ /* 0x010fe200018e0600 */
[----:B------:R-:W-:Y:S01]  /*c38d0*/  IADD3 R133, R132, 0x100000, RZ ;  /* 0x0010000084857810 */ /* 0x000fe20007ffe0ff */
[----:B------:R-:W-:Y:S01]  /*c38e0*/  IMAD.MOV.U32 R135, RZ, RZ, R201 ;  /* 0x000000ffff877224 */ /* 0x000fe200078e00c9 */
[----:B------:R-:W-:Y:S04]  /*c38f0*/  STL [R1+0x2b38], R201 ;  /* 0x002b38c901007387 */ /* 0x000fe80000100800 */
[----:B-1----:R-:W3:Y:S01]  /*c3900*/  LDL.LU R140, [R1+0x2abc] ;  /* 0x002abc00018c7983 */ /* 0x002ee20000300800 */
[----:B------:R-:W-:-:S03]  /*c3910*/  IADD3 R144, P3, R144, R202, RZ ;  /* 0x000000ca90907210 */ /* 0x000fc60007f7e0ff */
[----:B------:R-:W-:Y:S02]  /*c3920*/  STL [R1+0x2b40], R164 ;  /* 0x002b40a401007387 */ /* 0x000fe40000100800 */
[----:B------:R-:W-:Y:S02]  /*c3930*/  IMAD.X R160, R160, 0x1, R0, P3 ;  /* 0x00000001a0a07824 */ /* 0x000fe400018e0600 */
[----:B------:R1:W-:Y:S01]  /*c3940*/  LDGSTS.E [R133+-0x6d000], [R134.64], P2 ;  /* 0x9300000086857fae */ /* 0x0003e20009121844 */
[----:B------:R-:W-:-:S03]  /*c3950*/  IADD3 R148, P3, R148, R202, RZ ;  /* 0x000000ca94947210 */ /* 0x000fc60007f7e0ff */
[----:B------:R4:W-:Y:S01]  /*c3960*/  STL [R1+0x2afc], R144 ;  /* 0x002afc9001007387 */ /* 0x0009e20000100800 */
[----:B-1----:R-:W-:-:S03]  /*c3970*/  IMAD.MOV.U32 R134, RZ, RZ, R152 ;  /* 0x000000ffff867224 */ /* 0x002fc600078e0098 */
[----:B--2---:R-:W2:Y:S04]  /*c3980*/  LDL.LU R152, [R1+0x2ab8] ;  /* 0x002ab80001987983 */ /* 0x004ea80000300800 */
[----:B------:R1:W-:Y:S04]  /*c3990*/  STL [R1+0x2af8], R160 ;  /* 0x002af8a001007387 */ /* 0x0003e80000100800 */
[----:B------:R-:W2:Y:S04]  /*c39a0*/  LDL.LU R208, [R1+0x2ac0] ;  /* 0x002ac00001d07983 */ /* 0x000ea80000300800 */
[----:B------:R1:W-:Y:S04]  /*c39b0*/  STL [R1+0x2b04], R148 ;  /* 0x002b049401007387 */ /* 0x0003e80000100800 */
[----:B------:R-:W2:Y:S01]  /*c39c0*/  LDL.LU R203, [R1+0x2ac4] ;  /* 0x002ac40001cb7983 */ /* 0x000ea20000300800 */
[----:B------:R-:W-:Y:S01]  /*c39d0*/  IADD3 R136, R132, 0x100000, RZ ;  /* 0x0010000084887810 */ /* 0x000fe20007ffe0ff */
[----:B------:R-:W-:-:S02]  /*c39e0*/  IMAD.MOV.U32 R135, RZ, RZ, R164 ;  /* 0x000000ffff877224 */ /* 0x000fc400078e00a4 */
[----:B------:R-:W-:Y:S01]  /*c39f0*/  IMAD.X R156, R156, 0x1, R0, P3 ;  /* 0x000000019c9c7824 */ /* 0x000fe200018e0600 */
[----:B------:R-:W2:Y:S04]  /*c3a00*/  LDL.LU R216, [R1+0x11c0] ;  /* 0x0011c00001d87983 */ /* 0x000ea80000300800 */
[----:B------:R1:W-:Y:S01]  /*c3a10*/  LDGSTS.E [R136+-0x6ce00], [R134.64], P2 ;  /* 0x9320000086887fae */ /* 0x0003e20009121844 */
[----:B------:R-:W-:-:S03]  /*c3a20*/  ISETP.GT.AND P2, PT, R3, 0x5c, PT ;  /* 0x0000005c0300780c */ /* 0x000fc60003f44270 */
[----:B------:R2:W-:Y:S04]  /*c3a30*/  STL [R1+0x2b00], R156 ;  /* 0x002b009c01007387 */ /* 0x0005e80000100800 */
[----:B------:R-:W2:Y:S01]  /*c3a40*/  LDL.LU R217, [R1+0x11c4] ;  /* 0x0011c40001d97983 */ /* 0x000ea20000300800 */
[----:B-1----:R-:W-:Y:S01]  /*c3a50*/  MOV R134, R144 ;  /* 0x0000009000867202 */ /* 0x002fe20000000f00 */
[----:B------:R-:W-:Y:S02]  /*c3a60*/  IMAD.MOV.U32 R135, RZ, RZ, R160 ;  /* 0x000000ffff877224 */ /* 0x000fe400078e00a0 */
[----:B------:R-:W2:Y:S04]  /*c3a70*/  LDL.LU R218, [R1+0x11c8] ;  /* 0x0011c80001da7983 */ /* 0x000ea80000300800 */
[----:B------:R1:W-:Y:S04]  /*c3a80*/  LDGSTS.E [R133+-0x6c000], [R134.64], P5 ;  /* 0x9400000086857fae */ /* 0x0003e8000a921844 */
[----:B------:R-:W2:Y:S04]  /*c3a90*/  LDL.LU R219, [R1+0x11cc] ;  /* 0x0011cc0001db7983 */ /* 0x000ea80000300800 */
[----:B----4-:R-:W4:Y:S01]  /*c3aa0*/  LDL.LU R144, [R1+0x2a7c] ;  /* 0x002a7c0001907983 */ /* 0x010f220000300800 */
[----:B-1----:R-:W-:Y:S01]  /*c3ab0*/  IMAD.MOV.U32 R134, RZ, RZ, R148 ;  /* 0x000000ffff867224 */ /* 0x002fe200078e0094 */
[----:B------:R-:W-:Y:S01]  /*c3ac0*/  SEL R133, RZ, 0x4, !P2 ;  /* 0x00000004ff857807 */ /* 0x000fe20005000000 */
[----:B------:R-:W-:Y:S01]  /*c3ad0*/  IMAD.MOV.U32 R135, RZ, RZ, R156 ;  /* 0x000000ffff877224 */ /* 0x000fe200078e009c */
[----:B------:R-:W-:Y:S01]  /*c3ae0*/  ISETP.GT.AND P2, PT, R3, 0x60, PT ;  /* 0x000000600300780c */ /* 0x000fe20003f44270 */
[----:B------:R-:W4:Y:S04]  /*c3af0*/  LDL.LU R204, [R1+0x11d0] ;  /* 0x0011d00001cc7983 */ /* 0x000f280000300800 */
[----:B------:R-:W4:Y:S04]  /*c3b00*/  LDL.LU R205, [R1+0x11d4] ;  /* 0x0011d40001cd7983 */ /* 0x000f280000300800 */
[----:B------:R-:W4:Y:S04]  /*c3b10*/  LDL.LU R206, [R1+0x11d8] ;  /* 0x0011d80001ce7983 */ /* 0x000f280000300800 */
[----:B------:R-:W4:Y:S04]  /*c3b20*/  LDL.LU R207, [R1+0x11dc] ;  /* 0x0011dc0001cf7983 */ /* 0x000f280000300800 */
[----:B------:R1:W-:Y:S04]  /*c3b30*/  LDGSTS.E [R136+-0x6be00], [R134.64], P5 ;  /* 0x9420000086887fae */ /* 0x0003e8000a921844 */
[----:B------:R-:W4:Y:S04]  /*c3b40*/  LDL.LU R201, [R1+0x2a78] ;  /* 0x002a780001c97983 */ /* 0x000f280000300800 */
[----:B------:R-:W4:Y:S01]  /*c3b50*/  LDL.LU R160, [R1+0x2a80] ;  /* 0x002a800001a07983 */ /* 0x000f220000300800 */
[----:B-1----:R-:W-:-:S03]  /*c3b60*/  SEL R134, RZ, 0x4, !P2 ;  /* 0x00000004ff867807 */ /* 0x002fc60005000000 */
[----:B------:R-:W4:Y:S04]  /*c3b70*/  LDL.LU R148, [R1+0x2a84] ;  /* 0x002a840001947983 */ /* 0x000f280000300800 */
[----:B------:R-:W4:Y:S04]  /*c3b80*/  LDL.LU R200, [R1+0x2a38] ;  /* 0x002a380001c87983 */ /* 0x000f280000300800 */
[----:B------:R-:W4:Y:S01]  /*c3b90*/  LDL.LU R164, [R1+0x2a3c] ;  /* 0x002a3c0001a47983 */ /* 0x000f220000300800 */
[----:B---3--:R-:W-:-:S05]  /*c3ba0*/  IADD3 R140, P2, R140, R202, RZ ;  /* 0x000000ca8c8c7210 */ /* 0x008fca0007f5e0ff */
[----:B------:R-:W-:Y:S01]  /*c3bb0*/  STL [R1+0x2abc], R140 ;  /* 0x002abc8c01007387 */ /* 0x000fe20000100800 */
[----:B--2---:R-:W-:-:S04]  /*c3bc0*/  IMAD.X R152, R152, 0x1, R0, P2 ;  /* 0x0000000198987824 */ /* 0x004fc800010e0600 */
[----:B------:R-:W-:Y:S01]  /*c3bd0*/  IMAD.MOV.U32 R135, RZ, RZ, R152 ;  /* 0x000000ffff877224 */ /* 0x000fe200078e0098 */
[----:B------:R-:W-:-:S05]  /*c3be0*/  IADD3 R203, P3, R203, R202, RZ ;  /* 0x000000cacbcb7210 */ /* 0x000fca0007f7e0ff */
[----:B------:R-:W-:Y:S01]  /*c3bf0*/  IMAD.X R208, R208, 0x1, R0, P3 ;  /* 0x00000001d0d07824 */ /* 0x000fe200018e0600 */
[----:B------:R-:W-:Y:S04]  /*c3c00*/  STL [R1+0x2ac4], R203 ;  /* 0x002ac4cb01007387 */ /* 0x000fe80000100800 */
[----:B------:R1:W-:Y:S04]  /*c3c10*/  STL [R1+0x2ab8], R152 ;  /* 0x002ab89801007387 */ /* 0x0003e80000100800 */
[----:B------:R-:W-:Y:S04]  /*c3c20*/  STL [R1+0x2ac0], R208 ;  /* 0x002ac0d001007387 */ /* 0x000fe80000100800 */
[----:B------:R-:W2:Y:S04]  /*c3c30*/  LDL.LU R156, [R1+0x2a40] ;  /* 0x002a4000019c7983 */ /* 0x000ea80000300800 */
[----:B-1----:R-:W3:Y:S01]  /*c3c40*/  LDL.LU R152, [R1+0x2a44] ;  /* 0x002a440001987983 */ /* 0x002ee20000300800 */
[----:B------:R-:W-:-:S04]  /*c3c50*/  SEL R133, R133, RZ, !P0 ;  /* 0x000000ff85857207 */ /* 0x000fc80004000000 */
[----:B------:R-:W-:Y:S02]  /*c3c60*/  ISETP.NE.U32.AND P5, PT, R133, RZ, PT ;  /* 0x000000ff8500720c */ /* 0x000fe40003fa5070 */
[----:B------:R-:W-:Y:S02]  /*c3c70*/  SEL R133, R134, RZ, !P0 ;  /* 0x000000ff86857207 */ /* 0x000fe40004000000 */
[----:B------:R-:W-:Y:S02]  /*c3c80*/  MOV R134, R140 ;  /* 0x0000008c00867202 */ /* 0x000fe40000000f00 */
[----:B------:R-:W-:-:S03]  /*c3c90*/  IADD3 R140, R132, 0x100000, RZ ;  /* 0x00100000848c7810 */ /* 0x000fc60007ffe0ff */
[----:B------:R1:W-:Y:S01]  /*c3ca0*/  LDGSTS.E [R141+-0x6b000], [R134.64], P4 ;  /* 0x95000000868d7fae */ /* 0x0003e2000a121844 */
[----:B------:R-:W-:Y:S02]  /*c3cb0*/  ISETP.GT.AND P3, PT, R3, 0x64, PT ;  /* 0x000000640300780c */ /* 0x000fe40003f64270 */
[----:B------:R-:W-:Y:S02]  /*c3cc0*/  ISETP.NE.U32.AND P2, PT, R133, RZ, PT ;  /* 0x000000ff8500720c */ /* 0x000fe40003f45070 */
[----:B------:R-:W-:Y:S01]  /*c3cd0*/  SEL R133, RZ, 0x4, !P3 ;  /* 0x00000004ff857807 */ /* 0x000fe20005800000 */
[----:B-1----:R-:W-:Y:S02]  /*c3ce0*/  IMAD.MOV.U32 R134, RZ, RZ, R203 ;  /* 0x000000ffff867224 */ /* 0x002fe400078e00cb */
[----:B------:R-:W-:Y:S01]  /*c3cf0*/  IMAD.MOV.U32 R135, RZ, RZ, R208 ;  /* 0x000000ffff877224 */ /* 0x000fe200078e00d0 */
[----:B----4-:R-:W-:-:S04]  /*c3d00*/  IADD3 R144, P3, R144, R202, RZ ;  /* 0x000000ca90907210 */ /* 0x010fc80007f7e0ff */
[----:B------:R1:W-:Y:S01]  /*c3d10*/  LDGSTS.E [R140+-0x6ae00], [R134.64], P4 ;  /* 0x95200000868c7fae */ /* 0x0003e2000a121844 */
[----:B------:R-:W-:Y:S01]  /*c3d20*/  SEL R133, R133, RZ, !P0 ;  /* 0x000000ff85857207 */ /* 0x000fe20004000000 */
[----:B------:R-:W-:-:S03]  /*c3d30*/  IMAD.X R201, R201, 0x1, R0, P3 ;  /* 0x00000001c9c97824 */ /* 0x000fc600018e0600 */
[----:B------:R-:W-:Y:S02]  /*c3d40*/  ISETP.NE.U32.AND P3, PT, R133, RZ, PT ;  /* 0x000000ff8500720c */ /* 0x000fe40003f65070 */
[----:B------:R-:W-:Y:S01]  /*c3d50*/  IADD3 R148, P4, R148, R202, RZ ;  /* 0x000000ca94947210 */ /* 0x000fe20007f9e0ff */
[----:B-1----:R-:W-:-:S04]  /*c3d60*/  IMAD.MOV.U32 R135, RZ, RZ, R201 ;  /* 0x000000ffff877224 */ /* 0x002fc800078e00c9 */
[--C-:B------:R-:W-:Y:S01]  /*c3d70*/  IMAD.X R160, R160, 0x1, R0.reuse, P4 ;  /* 0x00000001a0a07824 */ /* 0x100fe200020e0600 */
[----:B------:R-:W-:Y:S02]  /*c3d80*/  IADD3 R164, P4, R164, R202, RZ ;  /* 0x000000caa4a47210 */ /* 0x000fe40007f9e0ff */
[----:B------:R-:W-:Y:S02]  /*c3d90*/  IADD3 R133, R132, 0x100000, RZ ;  /* 0x0010000084857810 */ /* 0x000fe40007ffe0ff */
[----:B------:R-:W-:Y:S01]  /*c3da0*/  MOV R134, R144 ;  /* 0x0000009000867202 */ /* 0x000fe20000000f00 */
[----:B------:R1:W-:Y:S01]  /*c3db0*/  STL [R1+0x2a7c], R144 ;  /* 0x002a7c9001007387 */ /* 0x0003e20000100800 */
[----:B------:R-:W-:-:S03]  /*c3dc0*/  IMAD.X R200, R200, 0x1, R0, P4 ;  /* 0x00000001c8c87824 */ /* 0x000fc600020e0600 */
[----:B------:R-:W-:Y:S04]  /*c3dd0*/  STL [R1+0x2a84], R148 ;  /* 0x002a849401007387 */ /* 0x000fe80000100800 */
[----:B------:R-:W-:Y:S04]  /*c3de0*/  STL [R1+0x2a78], R201 ;  /* 0x002a78c901007387 */ /* 0x000fe80000100800 */
[----:B------:R4:W-:Y:S04]  /*c3df0*/  STL [R1+0x2a80], R160 ;  /* 0x002a80a001007387 */ /* 0x0009e80000100800 */
[----:B------:R4:W-:Y:S04]  /*c3e00*/  LDGSTS.E [R133+-0x6a000], [R134.64], P1 ;  /* 0x9600000086857fae */ /* 0x0009e80008921844 */
[----:B------:R2:W-:Y:S01]  /*c3e10*/  STL [R1+0x2a3c], R164 ;  /* 0x002a3ca401007387 */ /* 0x0005e20000100800 */
[----:B------:R-:W-:Y:S01]  /*c3e20*/  HMMA.1688.F32.TF32 R140, R232, R142, R204 ;  /* 0x0000008ee88c723c */ /* 0x000fe200000810cc */
[----:B-1----:R-:W-:Y:S01]  /*c3e30*/  IADD3 R144, R132, 0x100000, RZ ;  /* 0x0010000084907810 */ /* 0x002fe20007ffe0ff */
[----:B----4-:R-:W-:-:S02]  /*c3e40*/  IMAD.MOV.U32 R135, RZ, RZ, R160 ;  /* 0x000000ffff877224 */ /* 0x010fc400078e00a0 */
[----:B------:R-:W4:Y:S01]  /*c3e50*/  LDL.LU R160, [R1+0x29e8] ;  /* 0x0029e80001a07983 */ /* 0x000f220000300800 */
[----:B------:R-:W-:-:S03]  /*c3e60*/  IMAD.MOV.U32 R134, RZ, RZ, R148 ;  /* 0x000000ffff867224 */ /* 0x000fc600078e0094 */
[----:B------:R-:W-:Y:S01]  /*c3e70*/  STL [R1+0x2a38], R200 ;  /* 0x002a38c801007387 */ /* 0x000fe20000100800 */
[----:B------:R-:W-:Y:S03]  /*c3e80*/  HMMA.1688.F32.TF32 R136, R232, R138, R216 ;  /* 0x0000008ae888723c */ /* 0x000fe600000810d8 */
[----:B------:R-:W4:Y:S04]  /*c3e90*/  LDL.LU R148, [R1+0x29ec] ;  /* 0x0029ec0001947983 */ /* 0x000f280000300800 */
[----:B------:R1:W-:Y:S02]  /*c3ea0*/  LDGSTS.E [R144+-0x69e00], [R134.64], P1 ;  /* 0x9620000086907fae */ /* 0x0003e40008921844 */
[----:B-1----:R-:W-:-:S02]  /*c3eb0*/  MOV R134, R164 ;  /* 0x000000a400867202 */ /* 0x002fc40000000f00 */
[----:B---3--:R-:W-:-:S05]  /*c3ec0*/  IADD3 R152, P4, R152, R202, RZ ;  /* 0x000000ca98987210 */ /* 0x008fca0007f9e0ff */
[----:B--2---:R-:W-:Y:S01]  /*c3ed0*/  IMAD.X R156, R156, 0x1, R0, P4 ;  /* 0x000000019c9c7824 */ /* 0x004fe200020e0600 */
[----:B------:R1:W-:Y:S04]  /*c3ee0*/  STL [R1+0x2a44], R152 ;  /* 0x002a449801007387 */ /* 0x0003e80000100800 */
[----:B------:R-:W2:Y:S04]  /*c3ef0*/  LDL.LU R205, [R1+0x29f0] ;  /* 0x0029f00001cd7983 */ /* 0x000ea80000300800 */
[----:B------:R-:W3:Y:S04]  /*c3f00*/  LDL.LU R216, [R1+0x11e0] ;  /* 0x0011e00001d87983 */ /* 0x000ee80000300800 */
[----:B------:R1:W-:Y:S04]  /*c3f10*/  STL [R1+0x2a40], R156 ;  /* 0x002a409c01007387 */ /* 0x0003e80000100800 */
[----:B------:R-:W3:Y:S04]  /*c3f20*/  LDL.LU R217, [R1+0x11e4] ;  /* 0x0011e40001d97983 */ /* 0x000ee80000300800 */
[----:B------:R-:W3:Y:S04]  /*c3f30*/  LDL.LU R218, [R1+0x11e8] ;  /* 0x0011e80001da7983 */ /* 0x000ee80000300800 */
[----:B------:R-:W3:Y:S04]  /*c3f40*/  LDL.LU R219, [R1+0x11ec] ;  /* 0x0011ec0001db7983 */ /* 0x000ee80000300800 */
[----:B------:R-:W2:Y:S01]  /*c3f50*/  LDL.LU R164, [R1+0x29f4] ;  /* 0x0029f40001a47983 */ /* 0x000ea20000300800 */
[----:B------:R-:W-:Y:S01]  /*c3f60*/  IMAD.MOV.U32 R135, RZ, RZ, R200 ;  /* 0x000000ffff877224 */ /* 0x000fe200078e00c8 */
[----:B------:R-:W-:-:S02]  /*c3f70*/  ISETP.GT.AND P1, PT, R3, 0x68, PT ;  /* 0x000000680300780c */ /* 0x000fc40003f24270 */
[----:B------:R-:W3:Y:S04]  /*c3f80*/  LDL.LU R208, [R1+0x11f0] ;  /* 0x0011f00001d07983 */ /* 0x000ee80000300800 */
[----:B------:R1:W-:Y:S04]  /*c3f90*/  LDGSTS.E [R133+-0x69000], [R134.64], P5 ;  /* 0x9700000086857fae */ /* 0x0003e8000a921844 */
[----:B------:R-:W3:Y:S04]  /*c3fa0*/  LDL.LU R209, [R1+0x11f4] ;  /* 0x0011f40001d17983 */ /* 0x000ee80000300800 */
[----:B------:R-:W3:Y:S01]  /*c3fb0*/  LDL.LU R204, [R1+0x29a8] ;  /* 0x0029a80001cc7983 */ /* 0x000ee20000300800 */
[----:B-1----:R-:W-:Y:S01]  /*c3fc0*/  IMAD.MOV.U32 R134, RZ, RZ, R152 ;  /* 0x000000ffff867224 */ /* 0x002fe200078e0098 */
[----:B------:R-:W-:Y:S01]  /*c3fd0*/  SEL R133, RZ, 0x4, !P1 ;  /* 0x00000004ff857807 */ /* 0x000fe20004800000 */
[----:B------:R-:W-:Y:S01]  /*c3fe0*/  IMAD.MOV.U32 R135, RZ, RZ, R156 ;  /* 0x000000ffff877224 */ /* 0x000fe200078e009c */
[----:B------:R-:W-:Y:S01]  /*c3ff0*/  ISETP.GT.AND P1, PT, R3, 0x6c, PT ;  /* 0x0000006c0300780c */ /* 0x000fe20003f24270 */
[----:B------:R-:W3:Y:S04]  /*c4000*/  LDL.LU R152, [R1+0x29ac] ;  /* 0x0029ac0001987983 */ /* 0x000ee80000300800 */
[----:B------:R-:W3:Y:S04]  /*c4010*/  LDL.LU R200, [R1+0x29b0] ;  /* 0x0029b00001c87983 */ /* 0x000ee80000300800 */
[----:B------:R1:W-:Y:S04]  /*c4020*/  LDGSTS.E [R144+-0x68e00], [R134.64], P5 ;  /* 0x9720000086907fae */ /* 0x0003e8000a921844 */
[----:B------:R-:W3:Y:S01]  /*c4030*/  LDL.LU R156, [R1+0x29b4] ;  /* 0x0029b400019c7983 */ /* 0x000ee20000300800 */
[----:B------:R-:W-:-:S03]  /*c4040*/  SEL R133, R133, RZ, !P0 ;  /* 0x000000ff85857207 */ /* 0x000fc60004000000 */
[----:B------:R-:W3:Y:S01]  /*c4050*/  LDL.LU R203, [R1+0x2968] ;  /* 0x0029680001cb7983 */ /* 0x000ee20000300800 */
[----:B-1----:R-:W-:-:S03]  /*c4060*/  SEL R134, RZ, 0x4, !P1 ;  /* 0x00000004ff867807 */ /* 0x002fc60004800000 */
[----:B------:R-:W3:Y:S01]  /*c4070*/  LDL.LU R201, [R1+0x296c] ;  /* 0x00296c0001c97983 */ /* 0x000ee20000300800 */
[----:B------:R-:W-:Y:S01]  /*c4080*/  ISETP.NE.U32.AND P5, PT, R133, RZ, PT ;  /* 0x000000ff8500720c */ /* 0x000fe20003fa5070 */
[----:B------:R-:W-:Y:S01]  /*c4090*/  IMAD.MOV.U32 R210, RZ, RZ, R149 ;  /* 0x000000ffffd27224 */ /* 0x000fe200078e0095 */
[----:B------:R-:W-:Y:S02]  /*c40a0*/  SEL R133, R134, RZ, !P0 ;  /* 0x000000ff86857207 */ /* 0x000fe40004000000 */
[----:B------:R-:W-:Y:S02]  /*c40b0*/  IADD3 R149, R132, 0x100000, RZ ;  /* 0x0010000084957810 */ /* 0x000fe40007ffe0ff */
[----:B----4-:R-:W-:-:S04]  /*c40c0*/  IADD3 R148, P1, R148, R202, RZ ;  /* 0x000000ca94947210 */ /* 0x010fc80007f3e0ff */
[----:B------:R-:W-:Y:S01]  /*c40d0*/  IADD3.X R160, R160, R0, RZ, P1, !PT ;  /* 0x00000000a0a07210 */ /* 0x000fe20000ffe4ff */
[----:B------:R-:W-:Y:S01]  /*c40e0*/  STL [R1+0x29ec], R148 ;  /* 0x0029ec9401007387 */ /* 0x000fe20000100800 */
[----:B------:R-:W-:-:S03]  /*c40f0*/  IMAD.MOV.U32 R134, RZ, RZ, R148 ;  /* 0x000000ffff867224 */ /* 0x000fc600078e0094 */
[----:B------:R-:W-:-:S05]  /*c4100*/  IMAD.MOV.U32 R135, RZ, RZ, R160 ;  /* 0x000000ffff877224 */ /* 0x000fca00078e00a0 */
[----:B------:R1:W-:Y:S01]  /*c4110*/  LDGSTS.E [R149+-0x68000], [R134.64], P2 ;  /* 0x9800000086957fae */ /* 0x0003e20009121844 */
[----:B--2---:R-:W-:-:S05]  /*c4120*/  IADD3 R164, P4, R164, R202, RZ ;  /* 0x000000caa4a47210 */ /* 0x004fca0007f9e0ff */
[----:B------:R-:W-:Y:S01]  /*c4130*/  IMAD.X R205, R205, 0x1, R0, P4 ;  /* 0x00000001cdcd7824 */ /* 0x000fe200020e0600 */
[----:B------:R-:W-:Y:S04]  /*c4140*/  STL [R1+0x29f4], R164 ;  /* 0x0029f4a401007387 */ /* 0x000fe80000100800 */
[----:B------:R2:W-:Y:S04]  /*c4150*/  STL [R1+0x29e8], R160 ;  /* 0x0029e8a001007387 */ /* 0x0005e80000100800 */
[----:B------:R-:W-:Y:S01]  /*c4160*/  STL [R1+0x29f0], R205 ;  /* 0x0029f0cd01007387 */ /* 0x000fe20000100800 */
[----:B-1----:R-:W-:-:S03]  /*c4170*/  IMAD.MOV.U32 R134, RZ, RZ, R164 ;  /* 0x000000ffff867224 */ /* 0x002fc600078e00a4 */
[----:B--2---:R-:W2:Y:S04]  /*c4180*/  LDL.LU R160, [R1+0x2974] ;  /* 0x0029740001a07983 */ /* 0x004ea80000300800 */
[----:B------:R-:W4:Y:S01]  /*c4190*/  LDL.LU R164, [R1+0x2970] ;  /* 0x0029700001a47983 */ /* 0x000f220000300800 */
[----:B------:R-:W-:Y:S01]  /*c41a0*/  IADD3 R148, R132, 0x100000, RZ ;  /* 0x0010000084947810 */ /* 0x000fe20007ffe0ff */
[----:B------:R-:W-:Y:S01]  /*c41b0*/  IMAD.MOV.U32 R135, RZ, RZ, R205 ;  /* 0x000000ffff877224 */ /* 0x000fe200078e00cd */
[----:B------:R-:W-:Y:S02]  /*c41c0*/  ISETP.GT.AND P1, PT, R3, 0x70, PT ;  /* 0x000000700300780c */ /* 0x000fe40003f24270 */
[----:B------:R-:W-:Y:S02]  /*c41d0*/  ISETP.NE.U32.AND P4, PT, R133, RZ, PT ;  /* 0x000000ff8500720c */ /* 0x000fe40003f85070 */
[----:B------:R1:W-:Y:S01]  /*c41e0*/  LDGSTS.E [R148+-0x67e00], [R134.64], P2 ;  /* 0x9820000086947fae */ /* 0x0003e20009121844 */
[----:B------:R-:W-:-:S02]  /*c41f0*/  SEL R133, RZ, 0x4, !P1 ;  /* 0x00000004ff857807 */ /* 0x000fc40004800000 */
[-C--:B---3--:R-:W-:Y:S02]  /*c4200*/  IADD3 R152, P1, R152, R202.reuse, RZ ;  /* 0x000000ca98987210 */ /* 0x088fe40007f3e0ff */
[----:B------:R-:W-:Y:S02]  /*c4210*/  IADD3 R156, P2, R156, R202, RZ ;  /* 0x000000ca9c9c7210 */ /* 0x000fe40007f5e0ff */
[----:B------:R-:W-:Y:S02]  /*c4220*/  SEL R133, R133, RZ, !P0 ;  /* 0x000000ff85857207 */ /* 0x000fe40004000000 */
[----:B------:R-:W-:Y:S01]  /*c4230*/  IADD3.X R204, R204, R0, RZ, P1, !PT ;  /* 0x00000000cccc7210 */ /* 0x000fe20000ffe4ff */
[----:B------:R-:W-:Y:S01]  /*c4240*/  IMAD.X R200, R200, 0x1, R0, P2 ;  /* 0x00000001c8c87824 */ /* 0x000fe200010e0600 */
[----:B------:R-:W-:Y:S02]  /*c4250*/  ISETP.NE.U32.AND P1, PT, R133, RZ, PT ;  /* 0x000000ff8500720c */ /* 0x000fe40003f25070 */
[----:B------:R-:W-:Y:S01]  /*c4260*/  IADD3 R201, P2, R201, R202, RZ ;  /* 0x000000cac9c97210 */ /* 0x000fe20007f5e0ff */
[----:B-1----:R-:W-:Y:S01]  /*c4270*/  IMAD.MOV.U32 R134, RZ, RZ, R152 ;  /* 0x000000ffff867224 */ /* 0x002fe200078e0098 */
[----:B------:R-:W-:Y:S01]  /*c4280*/  IADD3 R133, R132, 0x100000, RZ ;  /* 0x0010000084857810 */ /* 0x000fe20007ffe0ff */
[----:B------:R-:W-:Y:S01]  /*c4290*/  IMAD.MOV.U32 R135, RZ, RZ, R204 ;  /* 0x000000ffff877224 */ /* 0x000fe200078e00cc */
[----:B------:R1:W-:Y:S01]  /*c42a0*/  STL [R1+0x29ac], R152 ;  /* 0x0029ac9801007387 */ /* 0x0003e20000100800 */
[----:B------:R-:W-:-:S03]  /*c42b0*/  IMAD.X R203, R203, 0x1, R0, P2 ;  /* 0x00000001cbcb7824 */ /* 0x000fc600010e0600 */
[----:B------:R-:W-:Y:S04]  /*c42c0*/  STL [R1+0x29b4], R156 ;  /* 0x0029b49c01007387 */ /* 0x000fe80000100800 */
[----:B------:R-:W-:Y:S04]  /*c42d0*/  STL [R1+0x29a8], R204 ;  /* 0x0029a8cc01007387 */ /* 0x000fe80000100800 */
[----:B------:R3:W-:Y:S04]  /*c42e0*/  STL [R1+0x29b0], R200 ;  /* 0x0029b0c801007387 */ /* 0x0007e80000100800 */
[----:B------:R3:W-:Y:S01]  /*c42f0*/  LDGSTS.E [R133+-0x67000], [R134.64], P3 ;  /* 0x9900000086857fae */ /* 0x0007e20009921844 */
[----:B------:R-:W-:-:S03]  /*c4300*/  IMAD.MOV.U32 R211, RZ, RZ, R145 ;  /* 0x000000ffffd37224 */ /* 0x000fc600078e0091 */
[----:B------:R-:W-:Y:S01]  /*c4310*/  STL [R1+0x296c], R201 ;  /* 0x00296cc901007387 */ /* 0x000fe20000100800 */
[----:B------:R-:W-:Y:S01]  /*c4320*/  HMMA.1688.F32.TF32 R144, R232, R146, R216 ;  /* 0x00000092e890723c */ /* 0x000fe200000810d8 */
[----:B-1----:R-:W-:Y:S02]  /*c4330*/  IADD3 R152, R132, 0x100000, RZ ;  /* 0x0010000084987810 */ /* 0x002fe40007ffe0ff */
[----:B---3--:R-:W-:Y:S01]  /*c4340*/  MOV R135, R200 ;  /* 0x000000c800877202 */ /* 0x008fe20000000f00 */
[----:B------:R-:W-:Y:S01]  /*c4350*/  IMAD.MOV.U32 R134, RZ, RZ, R156 ;  /* 0x000000ffff867224 */ /* 0x000fe200078e009c */
[----:B------:R-:W3:Y:S04]  /*c4360*/  LDL.LU R200, [R1+0x2928] ;  /* 0x0029280001c87983 */ /* 0x000ee80000300800 */
[----:B------:R1:W-:Y:S04]  /*c4370*/  STL [R1+0x2968], R203 ;  /* 0x002968cb01007387 */ /* 0x0003e80000100800 */
[----:B------:R-:W3:Y:S04]  /*c4380*/  LDL.LU R156, [R1+0x292c] ;  /* 0x00292c00019c7983 */ /* 0x000ee80000300800 */
[----:B------:R1:W-:Y:S02]  /*c4390*/  LDGSTS.E [R152+-0x66e00], [R134.64], P3 ;  /* 0x9920000086987fae */ /* 0x0003e40009921844 */
[----:B-1----:R-:W-:Y:S01]  /*c43a0*/  IMAD.MOV.U32 R135, RZ, RZ, R203 ;  /* 0x000000ffff877224 */ /* 0x002fe200078e00cb */
[----:B--2---:R-:W-:-:S05]  /*c43b0*/  IADD3 R160, P2, R160, R202, RZ ;  /* 0x000000caa0a07210 */ /* 0x004fca0007f5e0ff */
[----:B----4-:R-:W-:Y:S01]  /*c43c0*/  IMAD.X R164, R164, 0x1, R0, P2 ;  /* 0x00000001a4a47824 */ /* 0x010fe200010e0600 */
[----:B------:R1:W-:Y:S04]  /*c43d0*/  STL [R1+0x2974], R160 ;  /* 0x002974a001007387 */ /* 0x0003e80000100800 */
[----:B------:R-:W2:Y:S04]  /*c43e0*/  LDL.LU R216, [R1+0x1200] ;  /* 0x0012000001d87983 */ /* 0x000ea80000300800 */
[----:B------:R4:W-:Y:S04]  /*c43f0*/  STL [R1+0x2970], R164 ;  /* 0x002970a401007387 */ /* 0x0009e80000100800 */
[----:B------:R-:W2:Y:S04]  /*c4400*/  LDL.LU R217, [R1+0x1204] ;  /* 0x0012040001d97983 */ /* 0x000ea80000300800 */
[----:B------:R-:W2:Y:S04]  /*c4410*/  LDL.LU R218, [R1+0x1208] ;  /* 0x0012080001da7983 */ /* 0x000ea80000300800 */
[----:B------:R-:W2:Y:S04]  /*c4420*/  LDL.LU R219, [R1+0x120c] ;  /* 0x00120c0001db7983 */ /* 0x000ea80000300800 */
[----:B------:R-:W2:Y:S04]  /*c4430*/  LDL.LU R207, [R1+0x2930] ;  /* 0x0029300001cf7983 */ /* 0x000ea80000300800 */
[----:B------:R-:W2:Y:S01]  /*c4440*/  LDL.LU R203, [R1+0x2934] ;  /* 0x0029340001cb7983 */ /* 0x000ea20000300800 */
[----:B------:R-:W-:Y:S01]  /*c4450*/  IMAD.MOV.U32 R134, RZ, RZ, R201 ;  /* 0x000000ffff867224 */ /* 0x000fe200078e00c9 */
[C---:B------:R-:W-:Y:S01]  /*c4460*/  ISETP.GT.AND P2, PT, R3.reuse, 0x74, PT ;  /* 0x000000740300780c */ /* 0x040fe20003f44270 */
[----:B------:R-:W-:Y:S01]  /*c4470*/  HMMA.1688.F32.TF32 R148, R232, R150, R208 ;  /* 0x00000096e894723c */ /* 0x000fe200000810d0 */
[----:B------:R-:W2:Y:S04]  /*c4480*/  LDL.LU R208, [R1+0x1210] ;  /* 0x0012100001d07983 */ /* 0x000ea80000300800 */
[----:B------:R1:W-:Y:S04]  /*c4490*/  LDGSTS.E [R133+-0x66000], [R134.64], P5 ;  /* 0x9a00000086857fae */ /* 0x0003e8000a921844 */
[----:B------:R-:W2:Y:S04]  /*c44a0*/  LDL.LU R209, [R1+0x1214] ;  /* 0x0012140001d17983 */ /* 0x000ea80000300800 */
[----:B------:R-:W2:Y:S01]  /*c44b0*/  LDL.LU R206, [R1+0x28d8] ;  /* 0x0028d80001ce7983 */ /* 0x000ea20000300800 */
[----:B-1----:R-:W-:Y:S01]  /*c44c0*/  IMAD.MOV.U32 R134, RZ, RZ, R160 ;  /* 0x000000ffff867224 */ /* 0x002fe200078e00a0 */
[----:B------:R-:W-:Y:S01]  /*c44d0*/  SEL R133, RZ, 0x4, !P2 ;  /* 0x00000004ff857807 */ /* 0x000fe20005000000 */
[----:B------:R-:W-:Y:S01]  /*c44e0*/  IMAD.MOV.U32 R135, RZ, RZ, R164 ;  /* 0x000000ffff877224 */ /* 0x000fe200078e00a4 */
[----:B------:R-:W-:Y:S01]  /*c44f0*/  ISETP.GT.AND P2, PT, R3, 0x78, PT ;  /* 0x000000780300780c */ /* 0x000fe20003f44270 */
[----:B------:R-:W2:Y:S04]  /*c4500*/  LDL.LU R160, [R1+0x28dc] ;  /* 0x0028dc0001a07983 */ /* 0x000ea80000300800 */
[----:B------:R1:W-:Y:S04]  /*c4510*/  LDGSTS.E [R152+-0x65e00], [R134.64], P5 ;  /* 0x9a20000086987fae */ /* 0x0003e8000a921844 */
[----:B------:R-:W2:Y:S01]  /*c4520*/  LDL.LU R205, [R1+0x28e0] ;  /* 0x0028e00001cd7983 */ /* 0x000ea20000300800 */
[----:B------:R-:W-:-:S03]  /*c4530*/  SEL R133, R133, RZ, !P0 ;  /* 0x000000ff85857207 */ /* 0x000fc60004000000 */
[----:B----4-:R-:W4:Y:S01]  /*c4540*/  LDL.LU R164, [R1+0x28e4] ;  /* 0x0028e40001a47983 */ /* 0x010f220000300800 */
[----:B-1----:R-:W-:-:S03]  /*c4550*/  SEL R134, RZ, 0x4, !P2 ;  /* 0x00000004ff867807 */ /* 0x002fc60005000000 */
[----:B------:R-:W4:Y:S01]  /*c4560*/  LDL.LU R204, [R1+0x2898] ;  /* 0x0028980001cc7983 */ /* 0x000f220000300800 */
[----:B---3--:R-:W-:Y:S02]  /*c4570*/  IADD3 R156, P2, R156, R202, RZ ;  /* 0x000000ca9c9c7210 */ /* 0x008fe40007f5e0ff */
[----:B------:R-:W-:Y:S01]  /*c4580*/  ISETP.NE.U32.AND P5, PT, R133, RZ, PT ;  /* 0x000000ff8500720c */ /* 0x000fe20003fa5070 */
[----:B------:R-:W3:Y:S02]  /*c4590*/  LDL.LU R201, [R1+0x289c] ;  /* 0x00289c0001c97983 */ /* 0x000ee40000300800 */
[----:B------:R-:W-:Y:S01]  /*c45a0*/  IMAD.X R200, R200, 0x1, R0, P2 ;  /* 0x00000001c8c87824 */ /* 0x000fe200010e0600 */
[----:B------:R-:W-:Y:S01]  /*c45b0*/  MOV R210, R157 ;  /* 0x0000009d00d27202 */ /* 0x000fe20000000f00 */
[----:B------:R-:W-:Y:S01]  /*c45c0*/  STL [R1+0x292c], R156 ;  /* 0x00292c9c01007387 */ /* 0x000fe20000100800 */
[----:B------:R-:W-:Y:S01]  /*c45d0*/  SEL R133, R134, RZ, !P0 ;  /* 0x000000ff86857207 */ /* 0x000fe20004000000 */
[----:B------:R-:W-:Y:S01]  /*c45e0*/  IMAD.MOV.U32 R134, RZ, RZ, R156 ;  /* 0x000000ffff867224 */ /* 0x000fe200078e009c */
[----:B------:R-:W-:Y:S01]  /*c45f0*/  IADD3 R157, R132, 0x100000, RZ ;  /* 0x00100000849d7810 */ /* 0x000fe20007ffe0ff */
[----:B------:R-:W-:-:S05]  /*c4600*/  IMAD.MOV.U32 R135, RZ, RZ, R200 ;  /* 0x000000ffff877224 */ /* 0x000fca00078e00c8 */
[----:B------:R1:W-:Y:S01]  /*c4610*/  LDGSTS.E [R157+-0x65000], [R134.64], P4 ;  /* 0x9b000000869d7fae */ /* 0x0003e2000a121844 */
[----:B--2---:R-:W-:-:S05]  /*c4620*/  IADD3 R203, P3, R203, R202, RZ ;  /* 0x000000cacbcb7210 */ /* 0x004fca0007f7e0ff */
[----:B------:R-:W-:Y:S01]  /*c4630*/  IMAD.X R207, R207, 0x1, R0, P3 ;  /* 0x00000001cfcf7824 */ /* 0x000fe200018e0600 */
[----:B------:R-:W-:Y:S04]  /*c4640*/  STL [R1+0x2934], R203 ;  /* 0x002934cb01007387 */ /* 0x000fe80000100800 */
[----:B------:R2:W-:Y:S04]  /*c4650*/  STL [R1+0x2928], R200 ;  /* 0x002928c801007387 */ /* 0x0005e80000100800 */
[----:B------:R-:W-:Y:S01]  /*c4660*/  STL [R1+0x2930], R207 ;  /* 0x002930cf01007387 */ /* 0x000fe20000100800 */
[----:B-1----:R-:W-:-:S03]  /*c4670*/  MOV R134, R203 ;  /* 0x000000cb00867202 */ /* 0x002fc60000000f00 */
[----:B--2---:R-:W2:Y:S04]  /*c4680*/  LDL.LU R200, [R1+0x28a4] ;  /* 0x0028a40001c87983 */ /* 0x004ea80000300800 */
[----:B------:R-:W2:Y:S01]  /*c4690*/  LDL.LU R203, [R1+0x28a0] ;  /* 0x0028a00001cb7983 */ /* 0x000ea20000300800 */
[----:B------:R-:W-:Y:S01]  /*c46a0*/  IADD3 R156, R132, 0x100000, RZ ;  /* 0x00100000849c7810 */ /* 0x000fe20007ffe0ff */
[----:B------:R-:W-:Y:S01]  /*c46b0*/  IMAD.MOV.U32 R135, RZ, RZ, R207 ;  /* 0x000000ffff877224 */ /* 0x000fe200078e00cf */
[----:B------:R-:W-:Y:S02]  /*c46c0*/  ISETP.GT.AND P3, PT, R3, 0x7c, PT ;  /* 0x0000007c0300780c */ /* 0x000fe40003f64270 */
[----:B------:R-:W-:Y:S02]  /*c46d0*/  ISETP.NE.U32.AND P2, PT, R133, RZ, PT ;  /* 0x000000ff8500720c */ /* 0x000fe40003f45070 */
[----:B------:R1:W-:Y:S01]  /*c46e0*/  LDGSTS.E [R156+-0x64e00], [R134.64], P4 ;  /* 0x9b200000869c7fae */ /* 0x0003e2000a121844 */
[----:B------:R-:W-:-:S02]  /*c46f0*/  SEL R133, RZ, 0x4, !P3 ;  /* 0x00000004ff857807 */ /* 0x000fc40005800000 */
[-C--:B------:R-:W-:Y:S02]  /*c4700*/  IADD3 R160, P3, R160, R202.reuse, RZ ;  /* 0x000000caa0a07210 */ /* 0x080fe40007f7e0ff */
[-C--:B----4-:R-:W-:Y:S02]  /*c4710*/  IADD3 R164, P4, R164, R202.reuse, RZ ;  /* 0x000000caa4a47210 */ /* 0x090fe40007f9e0ff */
[----:B------:R-:W-:Y:S01]  /*c4720*/  SEL R133, R133, RZ, !P0 ;  /* 0x000000ff85857207 */ /* 0x000fe20004000000 */
[--C-:B------:R-:W-:Y:S02]  /*c4730*/  IMAD.X R206, R206, 0x1, R0.reuse, P3 ;  /* 0x00000001cece7824 */ /* 0x100fe400018e0600 */
[----:B------:R-:W-:Y:S01]  /*c4740*/  IMAD.X R205, R205, 0x1, R0, P4 ;  /* 0x00000001cdcd7824 */ /* 0x000fe200020e0600 */
[----:B---3--:R-:W-:Y:S01]  /*c4750*/  IADD3 R201, P4, R201, R202, RZ ;  /* 0x000000cac9c97210 */ /* 0x008fe20007f9e0ff */
[----:B------:R3:W-:Y:S01]  /*c4760*/  STL [R1+0x28dc], R160 ;  /* 0x0028dca001007387 */ /* 0x0007e20000100800 */
[----:B------:R-:W-:Y:S01]  /*c4770*/  ISETP.NE.U32.AND P3, PT, R133, RZ, PT ;  /* 0x000000ff8500720c */ /* 0x000fe20003f65070 */
[----:B-1----:R-:W-:Y:S01]  /*c4780*/  IMAD.MOV.U32 R134, RZ, RZ, R160 ;  /* 0x000000ffff867224 */ /* 0x002fe200078e00a0 */
[----:B------:R-:W-:Y:S01]  /*c4790*/  IADD3.X R204, R204, R0, RZ, P4, !PT ;  /* 0x00000000cccc7210 */ /* 0x000fe200027fe4ff */
[----:B------:R-:W-:Y:S01]  /*c47a0*/  IMAD.MOV.U32 R135, RZ, RZ, R206 ;  /* 0x000000ffff877224 */ /* 0x000fe200078e00ce */
[C---:B------:R-:W-:Y:S01]  /*c47b0*/  IADD3 R133, R132.reuse, 0x100000, RZ ;  /* 0x0010000084857810 */ /* 0x040fe20007ffe0ff */
[----:B------:R-:W-:Y:S01]  /*c47c0*/  IMAD.MOV.U32 R211, RZ, RZ, R153 ;  /* 0x000000ffffd37224 */ /* 0x000fe200078e0099 */
[----:B------:R-:W-:Y:S04]  /*c47d0*/  STL [R1+0x28e4], R164 ;  /* 0x0028e4a401007387 */ /* 0x000fe80000100800 */
[----:B------:R1:W-:Y:S04]  /*c47e0*/  STL [R1+0x28d8], R206 ;  /* 0x0028d8ce01007387 */ /* 0x0003e80000100800 */
[----:B------:R-:W-:Y:S01]  /*c47f0*/  STL [R1+0x28e0], R205 ;  /* 0x0028e0cd01007387 */ /* 0x000fe20000100800 */
[----:B---3--:R-:W-:-:S03]  /*c4800*/  IADD3 R160, R132, 0x100000, RZ ;  /* 0x0010000084a07810 */ /* 0x008fc60007ffe0ff */
[----:B------:R-:W-:Y:S01]  /*c4810*/  STL [R1+0x289c], R201 ;  /* 0x00289cc901007387 */ /* 0x000fe20000100800 */
[----:B------:R-:W-:Y:S03]  /*c4820*/  HMMA.1688.F32.TF32 R156, R232, R158, R208 ;  /* 0x0000009ee89c723c */ /* 0x000fe600000810d0 */
[----:B------:R3:W-:Y:S04]  /*c4830*/  LDGSTS.E [R133+-0x64000], [R134.64], P1 ;  /* 0x9c00000086857fae */ /* 0x0007e80008921844 */
[----:B-1----:R-:W2:Y:S04]  /*c4840*/  LDL.LU R206, [R1+0x2858] ;  /* 0x0028580001ce7983 */ /* 0x002ea80000300800 */
[----:B------:R1:W-:Y:S01]  /*c4850*/  STL [R1+0x2898], R204 ;  /* 0x002898cc01007387 */ /* 0x0003e20000100800 */
[----:B---3--:R-:W-:-:S02]  /*c4860*/  IMAD.MOV.U32 R134, RZ, RZ, R164 ;  /* 0x000000ffff867224 */ /* 0x008fc400078e00a4 */
[----:B------:R-:W-:Y:S01]  /*c4870*/  IMAD.MOV.U32 R135, RZ, RZ, R205 ;  /* 0x000000ffff877224 */ /* 0x000fe200078e00cd */
[----:B------:R-:W3:Y:S04]  /*c4880*/  LDL.LU R164, [R1+0x285c] ;  /* 0x00285c0001a47983 */ /* 0x000ee80000300800 */
[----:B------:R1:W-:Y:S02]  /*c4890*/  LDGSTS.E [R160+-0x63e00], [R134.64], P1 ;  /* 0x9c20000086a07fae */ /* 0x0003e40008921844 */
[----:B-1----:R-:W-:Y:S02]  /*c48a0*/  IMAD.MOV.U32 R135, RZ, RZ, R204 ;  /* 0x000000ffff877224 */ /* 0x002fe400078e00cc */
[----:B------:R-:W-:Y:S01]  /*c48b0*/  IMAD.MOV.U32 R134, RZ, RZ, R201 ;  /* 0x000000ffff867224 */ /* 0x000fe200078e00c9 */
[----:B--2---:R-:W-:Y:S01]  /*c48c0*/  IADD3 R200, P4, R200, R202, RZ ;  /* 0x000000cac8c87210 */ /* 0x004fe20007f9e0ff */
[----:B------:R-:W-:Y:S01]  /*c48d0*/  HMMA.1688.F32.TF32 R152, R232, R154, R216 ;  /* 0x0000009ae898723c */ /* 0x000fe200000810d8 */
[----:B------:R-:W-:-:S02]  /*c48e0*/  ISETP.GT.AND P1, PT, R3, 0x1, PT ;  /* 0x000000010300780c */ /* 0x000fc40003f24270 */
[----:B------:R1:W-:Y:S01]  /*c48f0*/  LDGSTS.E [R133+-0x63000], [R134.64], P5 ;  /* 0x9d00000086857fae */ /* 0x0003e2000a921844 */
[----:B------:R-:W-:-:S03]  /*c4900*/  IMAD.X R203, R203, 0x1, R0, P4 ;  /* 0x00000001cbcb7824 */ /* 0x000fc600020e0600 */
[----:B------:R2:W-:Y:S04]  /*c4910*/  STL [R1+0x28a4], R200 ;  /* 0x0028a4c801007387 */ /* 0x0005e80000100800 */
[----:B------:R-:W4:Y:S04]  /*c4920*/  LDL.LU R208, [R1+0x1220] ;  /* 0x0012200001d07983 */ /* 0x000f280000300800 */
[----:B------:R1:W-:Y:S04]  /*c4930*/  STL [R1+0x28a0], R203 ;  /* 0x0028a0cb01007387 */ /* 0x0003e80000100800 */
[----:B------:R-:W4:Y:S04]  /*c4940*/  LDL.LU R209, [R1+0x1224] ;  /* 0x0012240001d17983 */ /* 0x000f280000300800 */
[----:B------:R-:W4:Y:S04]  /*c4950*/  LDL.LU R210, [R1+0x1228] ;  /* 0x0012280001d27983 */ /* 0x000f280000300800 */
[----:B------:R-:W4:Y:S04]  /*c4960*/  LDL.LU R211, [R1+0x122c] ;  /* 0x00122c0001d37983 */ /* 0x000f280000300800 */
[----:B------:R-:W4:Y:S04]  /*c4970*/  LDL.LU R204, [R1+0x2860] ;  /* 0x0028600001cc7983 */ /* 0x000f280000300800 */
[----:B------:R-:W4:Y:S01]  /*c4980*/  LDL.LU R201, [R1+0x2864] ;  /* 0x0028640001c97983 */ /* 0x000f220000300800 */
[----:B-1----:R-:W-:-:S03]  /*c4990*/  MOV R134, R200 ;  /* 0x000000c800867202 */ /* 0x002fc60000000f00 */
[----:B------:R-:W4:Y:S01]  /*c49a0*/  LDL.LU R216, [R1+0x1230] ;  /* 0x0012300001d87983 */ /* 0x000f220000300800 */
[----:B------:R-:W-:-:S03]  /*c49b0*/  IMAD.MOV.U32 R135, RZ, RZ, R203 ;  /* 0x000000ffff877224 */ /* 0x000fc600078e00cb */
[----:B------:R-:W4:Y:S01]  /*c49c0*/  LDL.LU R217, [R1+0x1234] ;  /* 0x0012340001d97983 */ /* 0x000f220000300800 */
[----:B------:R-:W-:-:S03]  /*c49d0*/  SEL R133, RZ, 0x4, !P1 ;  /* 0x00000004ff857807 */ /* 0x000fc60004800000 */
[----:B------:R-:W4:Y:S01]  /*c49e0*/  LDL.LU R207, [R1+0x2818] ;  /* 0x0028180001cf7983 */ /* 0x000f220000300800 */
[----:B------:R-:W-:-:S03]  /*c49f0*/  ISETP.GT.AND P1, PT, R3, 0x5, PT ;  /* 0x000000050300780c */ /* 0x000fc60003f24270 */
[----:B------:R-:W4:Y:S04]  /*c4a00*/  LDL.LU R205, [R1+0x281c] ;  /* 0x00281c0001cd7983 */ /* 0x000f280000300800 */
[----:B------:R1:W-:Y:S04]  /*c4a10*/  LDGSTS.E [R160+-0x62e00], [R134.64], P5 ;  /* 0x9d20000086a07fae */ /* 0x0003e8000a921844 */
[----:B--2---:R-:W2:Y:S04]  /*c4a20*/  LDL.LU R200, [R1+0x2824] ;  /* 0x0028240001c87983 */ /* 0x004ea80000300800 */
[----:B------:R-:W2:Y:S01]  /*c4a30*/  LDL R203, [R1+0x1688] ;  /* 0x0016880001cb7983 */ /* 0x000ea20000100800 */
[----:B-1----:R-:W-:-:S02]  /*c4a40*/  SEL R134, RZ, 0x4, !P1 ;  /* 0x00000004ff867807 */ /* 0x002fc40004800000 */
[----:B---3--:R-:W-:-:S05]  /*c4a50*/  IADD3 R164, P1, R164, R202, RZ ;  /* 0x000000caa4a47210 */ /* 0x008fca0007f3e0ff */
[----:B------:R-:W-:Y:S01]  /*c4a60*/  IMAD.X R206, R206, 0x1, R0, P1 ;  /* 0x00000001cece7824 */ /* 0x000fe200008e0600 */
[----:B------:R-:W-:Y:S03]  /*c4a70*/  STL [R1+0x285c], R164 ;  /* 0x00285ca401007387 */ /* 0x000fe60000100800 */
[----:B------:R-:W-:Y:S01]  /*c4a80*/  IMAD.MOV.U32 R135, RZ, RZ, R206 ;  /* 0x000000ffff877224 */ /* 0x000fe200078e00ce */
[----:B----4-:R-:W-:-:S05]  /*c4a90*/  IADD3 R201, P5, R201, R202, RZ ;  /* 0x000000cac9c97210 */ /* 0x010fca0007fbe0ff */
[----:B------:R-:W-:Y:S01]  /*c4aa0*/  IMAD.X R204, R204, 0x1, R0, P5 ;  /* 0x00000001cccc7824 */ /* 0x000fe200028e0600 */
[----:B------:R-:W-:Y:S04]  /*c4ab0*/  STL [R1+0x2864], R201 ;  /* 0x002864c901007387 */ /* 0x000fe80000100800 */
[----:B------:R1:W-:Y:S04]  /*c4ac0*/  STL [R1+0x2858], R206 ;  /* 0x002858ce01007387 */ /* 0x0003e80000100800 */
[----:B------:R3:W-:Y:S04]  /*c4ad0*/  STL [R1+0x2860], R204 ;  /* 0x002860cc01007387 */ /* 0x0007e80000100800 */
[----:B-1----:R-:W4:Y:S04]  /*c4ae0*/  LDL.LU R206, [R1+0x2820] ;  /* 0x0028200001ce7983 */ /* 0x002f280000300800 */
[----:B------:R-:W4:Y:S04]  /*c4af0*/  LDL.LU R213, [R1+0x2fec] ;  /* 0x002fec0001d57983 */ /* 0x000f280000300800 */
[----:B------:R-:W4:Y:S01]  /*c4b00*/  LDL.LU R212, [R1+0x3004] ;  /* 0x0030040001d47983 */ /* 0x000f220000300800 */
[----:B------:R-:W-:-:S02]  /*c4b10*/  SEL R133, R133, RZ, !P0 ;  /* 0x000000ff85857207 */ /* 0x000fc40004000000 */
[----:B------:R-:W-:Y:S02]  /*c4b20*/  ISETP.GT.AND P5, PT, R3, 0x9, PT ;  /* 0x000000090300780c */ /* 0x000fe40003fa4270 */
[----:B------:R-:W-:Y:S02]  /*c4b30*/  ISETP.NE.U32.AND P4, PT, R133, RZ, PT ;  /* 0x000000ff8500720c */ /* 0x000fe40003f85070 */
[----:B------:R-:W-:Y:S01]  /*c4b40*/  SEL R133, R134, RZ, !P0 ;  /* 0x000000ff86857207 */ /* 0x000fe20004000000 */
[----:B------:R-:W-:-:S03]  /*c4b50*/  IMAD.MOV.U32 R218, RZ, RZ, R165 ;  /* 0x000000ffffda7224 */ /* 0x000fc600078e00a5 */
[----:B------:R-:W-:Y:S02]  /*c4b60*/  ISETP.NE.U32.AND P1, PT, R133, RZ, PT ;  /* 0x000000ff8500720c */ /* 0x000fe40003f25070 */
[----:B------:R-:W-:Y:S02]  /*c4b70*/  SEL R133, RZ, 0x4, !P5 ;  /* 0x00000004ff857807 */ /* 0x000fe40006800000 */
[----:B------:R-:W-:Y:S02]  /*c4b80*/  IADD3 R205, P5, R205, R202, RZ ;  /* 0x000000cacdcd7210 */ /* 0x000fe40007fbe0ff */
[C---:B------:R-:W-:Y:S02]  /*c4b90*/  IADD3 R165, R132.reuse, 0x100000, RZ ;  /* 0x0010000084a57810 */ /* 0x040fe40007ffe0ff */
[----:B------:R-:W-:Y:S01]  /*c4ba0*/  MOV R134, R164 ;  /* 0x000000a400867202 */ /* 0x000fe20000000f00 */
[----:B------:R-:W-:Y:S01]  /*c4bb0*/  IMAD.MOV.U32 R219, RZ, RZ, R161 ;  /* 0x000000ffffdb7224 */ /* 0x000fe200078e00a1 */
[----:B------:R1:W-:Y:S01]  /*c4bc0*/  STL [R1+0x281c], R205 ;  /* 0x00281ccd01007387 */ /* 0x0003e20000100800 */
[----:B------:R-:W-:Y:S01]  /*c4bd0*/  HMMA.1688.F32.TF32 R160, R232, R162, R208 ;  /* 0x000000a2e8a0723c */ /* 0x000fe200000810d0 */
[----:B------:R-:W-:-:S02]  /*c4be0*/  IADD3 R164, R132, 0x100000, RZ ;  /* 0x0010000084a47810 */ /* 0x000fc40007ffe0ff */
[----:B------:R-:W4:Y:S04]  /*c4bf0*/  LDL.LU R211, [R1+0x2fe4] ;  /* 0x002fe40001d37983 */ /* 0x000f280000300800 */
[----:B------:R1:W-:Y:S04]  /*c4c00*/  LDGSTS.E [R165+-0x62000], [R134.64], P2 ;  /* 0x9e00000086a57fae */ /* 0x0003e80009121844 */
[----:B------:R-:W4:Y:S01]  /*c4c10*/  LDL.LU R208, [R1+0x2ff0] ;  /* 0x002ff00001d07983 */ /* 0x000f220000300800 */
[----:B------:R-:W-:Y:S01]  /*c4c20*/  SEL R133, R133, RZ, !P0 ;  /* 0x000000ff85857207 */ /* 0x000fe20004000000 */
[----:B-1----:R-:W-:-:S02]  /*c4c30*/  IMAD.MOV.U32 R134, RZ, RZ, R201 ;  /* 0x000000ffff867224 */ /* 0x002fc400078e00c9 */
[----:B------:R-:W-:Y:S02]  /*c4c40*/  IMAD.MOV.U32 R135, RZ, RZ, R204 ;  /* 0x000000ffff877224 */ /* 0x000fe400078e00cc */
[----:B------:R-:W-:-:S03]  /*c4c50*/  IMAD.X R207, R207, 0x1, R0, P5 ;  /* 0x00000001cfcf7824 */ /* 0x000fc600028e0600 */
[----:B------:R1:W-:Y:S01]  /*c4c60*/  LDGSTS.E [R164+-0x61e00], [R134.64], P2 ;  /* 0x9e20000086a47fae */ /* 0x0003e20009121844 */
[----:B--2---:R-:W-:Y:S02]  /*c4c70*/  IADD3 R200, P2, R200, R202, RZ ;  /* 0x000000cac8c87210 */ /* 0x004fe40007f5e0ff */
[----:B------:R-:W-:Y:S02]  /*c4c80*/  ISETP.NE.U32.AND P5, PT, R133, RZ, PT ;  /* 0x000000ff8500720c */ /* 0x000fe40003fa5070 */
[----:B------:R-:W-:Y:S01]  /*c4c90*/  IADD3 R133, R132, 0x100000, RZ ;  /* 0x0010000084857810 */ /* 0x000fe20007ffe0ff */
[----:B------:R-:W-:Y:S01]  /*c4ca0*/  STL [R1+0x2824], R200 ;  /* 0x002824c801007387 */ /* 0x000fe20000100800 */
[----:B-1----:R-:W-:Y:S01]  /*c4cb0*/  MOV R134, R205 ;  /* 0x000000cd00867202 */ /* 0x002fe20000000f00 */
[----:B------:R-:W-:Y:S02]  /*c4cc0*/  IMAD.MOV.U32 R135, RZ, RZ, R207 ;  /* 0x000000ffff877224 */ /* 0x000fe400078e00cf */
[----:B------:R-:W-:Y:S04]  /*c4cd0*/  STL [R1+0x2818], R207 ;  /* 0x002818cf01007387 */ /* 0x000fe80000100800 */
[----:B---3--:R-:W2:Y:S04]  /*c4ce0*/  LDL.LU R204, [R1+0x2fb8] ;  /* 0x002fb80001cc7983 */ /* 0x008ea80000300800 */
[----:B------:R1:W-:Y:S01]  /*c4cf0*/  LDGSTS.E [R133+-0x61000], [R134.64], P3 ;  /* 0x9f00000086857fae */ /* 0x0003e20009921844 */
[----:B------:R-:W-:Y:S01]  /*c4d00*/  IMAD.MOV.U32 R132, RZ, RZ, R200 ;  /* 0x000000ffff847224 */ /* 0x000fe200078e00c8 */
[----:B------:R-:W-:Y:S01]  /*c4d10*/  HMMA.1688.F32.TF32 R232, R232, R166, R216 ;  /* 0x000000a6e8e8723c */ /* 0x000fe200000810d8 */
[----:B----4-:R-:W-:Y:S01]  /*c4d20*/  IMAD.X R206, R206, 0x1, R0, P2 ;  /* 0x00000001cece7824 */ /* 0x010fe200010e0600 */
[----:B------:R-:W-:-:S04]  /*c4d30*/  ISETP.GT.AND P2, PT, R3, 0xd, PT ;  /* 0x0000000d0300780c */ /* 0x000fc80003f44270 */
[----:B------:R3:W-:Y:S01]  /*c4d40*/  STL [R1+0x2820], R206 ;  /* 0x002820ce01007387 */ /* 0x0007e20000100800 */
[----:B-1----:R-:W-:Y:S02]  /*c4d50*/  SEL R134, RZ, 0x4, !P2 ;  /* 0x00000004ff867807 */ /* 0x002fe40005000000 */
[----:B------:R-:W-:Y:S01]  /*c4d60*/  IADD3 R212, P2, R212, R202, RZ ;  /* 0x000000cad4d47210 */ /* 0x000fe20007f5e0ff */
[----:B------:R-:W4:Y:S01]  /*c4d70*/  LDL.LU R209, [R1+0x2fac] ;  /* 0x002fac0001d17983 */ /* 0x000f220000300800 */
[----:B------:R-:W-:-:S03]  /*c4d80*/  IMAD.MOV.U32 R133, RZ, RZ, R206 ;  /* 0x000000ffff857224 */ /* 0x000fc600078e00ce */
[----:B------:R-:W4:Y:S04]  /*c4d90*/  LDL.LU R205, [R1+0x2fb0] ;  /* 0x002fb00001cd7983 */ /* 0x000f280000300800 */
[----:B------:R-:W4:Y:S04]  /*c4da0*/  LDL.LU R210, [R1+0x2fa4] ;  /* 0x002fa40001d27983 */ /* 0x000f280000300800 */
[----:B---3--:R-:W3:Y:S04]  /*c4db0*/  LDL.LU R206, [R1+0x2f6c] ;  /* 0x002f6c0001ce7983 */ /* 0x008ee80000300800 */
[----:B------:R-:W-:Y:S04]  /*c4dc0*/  STL [R1+0x3004], R212 ;  /* 0x003004d401007387 */ /* 0x000fe80000100800 */
[----:B------:R-:W3:Y:S04]  /*c4dd0*/  LDL.LU R200, [R1+0x2f78] ;  /* 0x002f780001c87983 */ /* 0x000ee80000300800 */
[----:B------:R-:W3:Y:S04]  /*c4de0*/  LDL.LU R167, [R1+0x2f64] ;  /* 0x002f640001a77983 */ /* 0x000ee80000300800 */
[----:B------:R-:W3:Y:S04]  /*c4df0*/  LDL.LU R166, [R1+0x2f70] ;  /* 0x002f700001a67983 */ /* 0x000ee80000300800 */
[----:B------:R-:W1:Y:S04]  /*c4e00*/  S2R R201, SR_TID.X ;  /* 0x0000000000c97919 */ /* 0x000e680000002100 */
[----:B------:R1:W-:Y:S01]  /*c4e10*/  LDGSTS.E [R164+-0x60e00], [R132.64], P3 ;  /* 0x9f20000084a47fae */ /* 0x0003e20009921844 */
[----:B------:R-:W-:Y:S01]  /*c4e20*/  IADD3 R208, P3, R208, R202, RZ ;  /* 0x000000cad0d07210 */ /* 0x000fe20007f7e0ff */
[----:B------:R-:W-:Y:S01]  /*c4e30*/  IMAD.X R213, R213, 0x1, R0, P2 ;  /* 0x00000001d5d57824 */ /* 0x000fe200010e0600 */
[----:B------:R-:W-:Y:S01]  /*c4e40*/  HMMA.1688.F32.TF32 R168, R236, R4, R168 ;  /* 0x00000004eca8723c */ /* 0x000fe200000810a8 */
[----:B-1----:R-:W-:-:S05]  /*c4e50*/  LOP3.LUT R201, R201, 0x7f, RZ, 0xc0, !PT ;  /* 0x0000007fc9c97812 */ /* 0x002fca00078ec0ff */
[----:B------:R-:W-:Y:S01]  /*c4e60*/  IMAD.SHL.U32 R207, R201, 0x4, RZ ;  /* 0x00000004c9cf7824 */ /* 0x000fe200078e00ff */
[----:B------:R-:W-:-:S04]  /*c4e70*/  SEL R133, R134, RZ, !P0 ;  /* 0x000000ff86857207 */ /* 0x000fc80004000000 */
[----:B------:R-:W-:Y:S01]  /*c4e80*/  LOP3.LUT R165, R207, 0x20, RZ, 0x3c, !PT ;  /* 0x00000020cfa57812 */ /* 0x000fe200078e3cff */
[----:B------:R-:W-:-:S03]  /*c4e90*/  IMAD.X R211, R211, 0x1, R0, P3 ;  /* 0x00000001d3d37824 */ /* 0x000fc600018e0600 */
[----:B------:R-:W-:Y:S01]  /*c4ea0*/  LEA R132, R203, R165, 0x11 ;  /* 0x000000a5cb847211 */ /* 0x000fe200078e88ff */
[----:B------:R-:W-:Y:S01]  /*c4eb0*/  IMAD.MOV.U32 R4, RZ, RZ, R212 ;  /* 0x000000ffff047224 */ /* 0x000fe200078e00d4 */
[----:B------:R-:W-:Y:S01]  /*c4ec0*/  ISETP.NE.U32.AND P3, PT, R133, RZ, PT ;  /* 0x000000ff8500720c */ /* 0x000fe20003f65070 */
[----:B------:R-:W-:Y:S01]  /*c4ed0*/  IMAD.MOV.U32 R5, RZ, RZ, R213 ;  /* 0x000000ffff057224 */ /* 0x000fe200078e00d5 */
[C---:B------:R-:W-:Y:S02]  /*c4ee0*/  IADD3 R133, R132.reuse, 0x100000, RZ ;  /* 0x0010000084857810 */ /* 0x040fe40007ffe0ff */
[----:B------:R-:W-:-:S03]  /*c4ef0*/  IADD3 R134, R132, 0x100000, RZ ;  /* 0x0010000084867810 */ /* 0x000fc60007ffe0ff */
[----:B------:R1:W-:Y:S01]  /*c4f00*/  LDGSTS.E [R133+-0x7fc00], [R4.64], P4 ;  /* 0x8040000004857fae */ /* 0x0003e2000a121844 */
[----:B------:R-:W-:-:S04]  /*c4f10*/  ISETP.GT.AND P2, PT, R3, 0x11, PT ;  /* 0x000000110300780c */ /* 0x000fc80003f44270 */
[----:B------:R-:W-:Y:S01]  /*c4f20*/  SEL R135, RZ, 0x4, !P2 ;  /* 0x00000004ff877807 */ /* 0x000fe20005000000 */
[----:B-1----:R-:W-:Y:S02]  /*c4f30*/  IMAD.MOV.U32 R4, RZ, RZ, R208 ;  /* 0x000000ffff047224 */ /* 0x002fe400078e00d0 */
[----:B------:R-:W-:Y:S01]  /*c4f40*/  IMAD.MOV.U32 R5, RZ, RZ, R211 ;  /* 0x000000ffff057224 */ /* 0x000fe200078e00d3 */
[----:B--2---:R-:W-:Y:S01]  /*c4f50*/  IADD3 R204, P2, R204, R202, RZ ;  /* 0x000000cacccc7210 */ /* 0x004fe20007f5e0ff */
[----:B------:R1:W-:Y:S04]  /*c4f60*/  STL [R1+0x2ff0], R208 ;  /* 0x002ff0d001007387 */ /* 0x0003e80000100800 */
[----:B------:R2:W-:Y:S04]  /*c4f70*/  LDGSTS.E [R134+-0x7fa00], [R4.64], P4 ;  /* 0x8060000004867fae */ /* 0x0005e8000a121844 */
[----:B------:R-:W-:Y:S04]  /*c4f80*/  STL [R1+0x2fec], R213 ;  /* 0x002fecd501007387 */ /* 0x000fe80000100800 */
[----:B------:R-:W-:Y:S04]  /*c4f90*/  STL [R1+0x2fe4], R211 ;  /* 0x002fe4d301007387 */ /* 0x000fe80000100800 */
[----:B-1----:R-:W3:Y:S01]  /*c4fa0*/  LDL.LU R208, [R1+0x2f38] ;  /* 0x002f380001d07983 */ /* 0x002ee20000300800 */
[----:B------:R-:W-:Y:S03]  /*c4fb0*/  HMMA.1688.F32.TF32 R172, R236, R8, R172 ;  /* 0x00000008ecac723c */ /* 0x000fe600000810ac */
[----:B------:R-:W3:Y:S01]  /*c4fc0*/  LDL.LU R164, [R1+0x2f30] ;  /* 0x002f300001a47983 */ /* 0x000ee20000300800 */
[----:B--2---:R-:W-:-:S03]  /*c4fd0*/  IMAD.MOV.U32 R4, RZ, RZ, R204 ;  /* 0x000000ffff047224 */ /* 0x004fc600078e00cc */
[----:B------:R-:W-:Y:S01]  /*c4fe0*/  STL [R1+0x2fb8], R204 ;  /* 0x002fb8cc01007387 */ /* 0x000fe20000100800 */
[C---:B------:R-:W-:Y:S02]  /*c4ff0*/  IADD3 R8, R132.reuse, 0x100000, RZ ;  /* 0x0010000084087810 */ /* 0x040fe40007ffe0ff */
[----:B------:R-:W-:Y:S02]  /*c5000*/  SEL R133, R135, RZ, !P0 ;  /* 0x000000ff87857207 */ /* 0x000fe40004000000 */
[----:B------:R-:W-:Y:S02]  /*c5010*/  IADD3 R9, R132, 0x100000, RZ ;  /* 0x0010000084097810 */ /* 0x000fe40007ffe0ff */
[----:B----4-:R-:W-:Y:S02]  /*c5020*/  IADD3.X R209, R209, R0, RZ, P2, !PT ;  /* 0x00000000d1d17210 */ /* 0x010fe400017fe4ff */
[----:B------:R-:W-:-:S03]  /*c5030*/  IADD3 R205, P4, R205, R202, RZ ;  /* 0x000000cacdcd7210 */ /* 0x000fc60007f9e0ff */
[----:B------:R-:W-:Y:S02]  /*c5040*/  IMAD.MOV.U32 R5, RZ, RZ, R209 ;  /* 0x000000ffff057224 */ /* 0x000fe400078e00d1 */
[----:B------:R-:W-:Y:S01]  /*c5050*/  IMAD.X R210, R210, 0x1, R0, P4 ;  /* 0x00000001d2d27824 */ /* 0x000fe200020e0600 */
[----:B------:R-:W-:Y:S04]  /*c5060*/  STL [R1+0x2fb0], R205 ;  /* 0x002fb0cd01007387 */ /* 0x000fe80000100800 */
[----:B------:R1:W-:Y:S04]  /*c5070*/  STL [R1+0x2fac], R209 ;  /* 0x002facd101007387 */ /* 0x0003e80000100800 */
[----:B------:R2:W-:Y:S01]  /*c5080*/  LDGSTS.E [R8+-0x7ec00], [R4.64], P1 ;  /* 0x8140000004087fae */ /* 0x0005e20008921844 */
[----:B---3--:R-:W-:-:S03]  /*c5090*/  IADD3 R200, P4, R200, R202, RZ ;  /* 0x000000cac8c87210 */ /* 0x008fc60007f9e0ff */
[----:B-1----:R-:W3:Y:S02]  /*c50a0*/  LDL.LU R209, [R1+0x2f2c] ;  /* 0x002f2c0001d17983 */ /* 0x002ee40000300800 */
[----:B------:R-:W-:Y:S02]  /*c50b0*/  IMAD.X R206, R206, 0x1, R0, P4 ;  /* 0x00000001cece7824 */ /* 0x000fe400020e0600 */
[----:B------:R-:W-:Y:S01]  /*c50c0*/  STL [R1+0x2fa4], R210 ;  /* 0x002fa4d201007387 */ /* 0x000fe20000100800 */
[----:B------:R-:W-:-:S03]  /*c50d0*/  IADD3 R166, P4, R166, R202, RZ ;  /* 0x000000caa6a67210 */ /* 0x000fc60007f9e0ff */
[----:B------:R-:W4:Y:S01]  /*c50e0*/  LDL.LU R204, [R1+0x2f24] ;  /* 0x002f240001cc7983 */ /* 0x000f220000300800 */
[----:B--2---:R-:W-:Y:S01]  /*c50f0*/  IMAD.MOV.U32 R4, RZ, RZ, R205 ;  /* 0x000000ffff047224 */ /* 0x004fe200078e00cd */
[----:B------:R-:W-:Y:S01]  /*c5100*/  MOV R5, R210 ;  /* 0x000000d200057202 */ /* 0x000fe20000000f00 */
[----:B------:R-:W-:Y:S01]  /*c5110*/  IMAD.X R167, R167, 0x1, R0, P4 ;  /* 0x00000001a7a77824 */ /* 0x000fe200020e0600 */
[----:B------:R-:W-:Y:S01]  /*c5120*/  STL [R1+0x2f78], R200 ;  /* 0x002f78c801007387 */ /* 0x000fe20000100800 */
[----:B------:R-:W-:-:S03]  /*c5130*/  ISETP.NE.U32.AND P2, PT, R133, RZ, PT ;  /* 0x000000ff8500720c */ /* 0x000fc60003f45070 */
[----:B------:R-:W2:Y:S04]  /*c5140*/  LDL.LU R205, [R1+0x2ef8] ;  /* 0x002ef80001cd7983 */ /* 0x000ea80000300800 */
[----:B------:R1:W-:Y:S04]  /*c5150*/  STL [R1+0x2f6c], R206 ;  /* 0x002f6cce01007387 */ /* 0x0003e80000100800 */
[----:B------:R-:W-:Y:S04]  /*c5160*/  STL [R1+0x2f70], R166 ;  /* 0x002f70a601007387 */ /* 0x000fe80000100800 */
[----:B------:R1:W-:Y:S04]  /*c5170*/  LDGSTS.E [R9+-0x7ea00], [R4.64], P1 ;  /* 0x8160000004097fae */ /* 0x0003e80008921844 */
[----:B------:R-:W2:Y:S04]  /*c5180*/  LDL.LU R133, [R1+0x2ef0] ;  /* 0x002ef00001857983 */ /* 0x000ea80000300800 */
[----:B------:R1:W-:Y:S02]  /*c5190*/  STL [R1+0x2f64], R167 ;  /* 0x002f64a701007387 */ /* 0x0003e40000100800 */
[----:B-1----:R-:W-:-:S02]  /*c51a0*/  IMAD.MOV.U32 R4, RZ, RZ, R200 ;  /* 0x000000ffff047224 */ /* 0x002fc400078e00c8 */
[----:B------:R-:W-:Y:S02]  /*c51b0*/  IMAD.MOV.U32 R5, RZ, RZ, R206 ;  /* 0x000000ffff057224 */ /* 0x000fe400078e00ce */
[----:B------:R-:W2:Y:S04]  /*c51c0*/  LDL.LU R206, [R1+0x2eec] ;  /* 0x002eec0001ce7983 */ /* 0x000ea80000300800 */
[----:B------:R1:W-:Y:S04]  /*c51d0*/  LDGSTS.E [R8+-0x7dc00], [R4.64], P5 ;  /* 0x8240000004087fae */ /* 0x0003e8000a921844 */
[----:B------:R-:W2:Y:S01]  /*c51e0*/  LDL.LU R200, [R1+0x2ee4] ;  /* 0x002ee40001c87983 */ /* 0x000ea20000300800 */
[----:B-1----:R-:W-:-:S03]  /*c51f0*/  IMAD.MOV.U32 R5, RZ, RZ, R167 ;  /* 0x000000ffff057224 */ /* 0x002fc600078e00a7 */
[----:B------:R-:W2:Y:S04]  /*c5200*/  LDL.LU R167, [R1+0x2eac] ;  /* 0x002eac0001a77983 */ /* 0x000ea80000300800 */
[----:B------:R-:W2:Y:S01]  /*c5210*/  LDL.LU R134, [R1+0x2eb8] ;  /* 0x002eb80001867983 */ /* 0x000ea20000300800 */
[----:B------:R-:W-:-:S03]  /*c5220*/  IMAD.MOV.U32 R4, RZ, RZ, R166 ;  /* 0x000000ffff047224 */ /* 0x000fc600078e00a6 */
[----:B------:R-:W2:Y:S04]  /*c5230*/  LDL.LU R166, [R1+0x2ea4] ;  /* 0x002ea40001a67983 */ /* 0x000ea80000300800 */
[----:B------:R-:W2:Y:S01]  /*c5240*/  LDL.LU R135, [R1+0x2eb0] ;  /* 0x002eb00001877983 */ /* 0x000ea20000300800 */
[----:B------:R-:W-:-:S03]  /*c5250*/  ISETP.GT.AND P1, PT, R3, 0x15, PT ;  /* 0x000000150300780c */ /* 0x000fc60003f24270 */
[----:B------:R1:W-:Y:S01]  /*c5260*/  LDGSTS.E [R9+-0x7da00], [R4.64], P5 ;  /* 0x8260000004097fae */ /* 0x0003e2000a921844 */
[----:B------:R-:W-:Y:S02]  /*c5270*/  SEL R8, RZ, 0x4, !P1 ;  /* 0x00000004ff087807 */ /* 0x000fe40004800000 */
[----:B------:R-:W-:Y:S02]  /*c5280*/  ISETP.GT.AND P1, PT, R3, 0x19, PT ;  /* 0x000000190300780c */ /* 0x000fe40003f24270 */
[----:B-1----:R-:W-:Y:S02]  /*c5290*/  SEL R4, R8, RZ, !P0 ;  /* 0x000000ff08047207 */ /* 0x002fe40004000000 */
[----:B------:R-:W-:Y:S02]  /*c52a0*/  SEL R5, RZ, 0x4, !P1 ;  /* 0x00000004ff057807 */ /* 0x000fe40004800000 */
[-C--:B------:R-:W-:Y:S02]  /*c52b0*/  IADD3 R208, P1, R208, R202.reuse, RZ ;  /* 0x000000cad0d07210 */ /* 0x080fe40007f3e0ff */
[----:B------:R-:W-:-:S02]  /*c52c0*/  IADD3 R164, P5, R164, R202, RZ ;  /* 0x000000caa4a47210 */ /* 0x000fc40007fbe0ff */
[----:B------:R-:W-:Y:S02]  /*c52d0*/  ISETP.NE.U32.AND P4, PT, R4, RZ, PT ;  /* 0x000000ff0400720c */ /* 0x000fe40003f85070 */
[----:B------:R-:W-:Y:S02]  /*c52e0*/  SEL R4, R5, RZ, !P0 ;  /* 0x000000ff05047207 */ /* 0x000fe40004000000 */
[----:B------:R-:W-:Y:S01]  /*c52f0*/  IADD3 R8, R132, 0x100000, RZ ;  /* 0x0010000084087810 */ /* 0x000fe20007ffe0ff */
[C---:B------:R-:W-:Y:S01]  /*c5300*/  HMMA.1688.F32.TF32 R176, R236.reuse, R12, R176 ;  /* 0x0000000cecb0723c */ /* 0x040fe200000810b0 */
[----:B------:R-:W-:Y:S04]  /*c5310*/  STL [R1+0x2f38], R208 ;  /* 0x002f38d001007387 */ /* 0x000fe80000100800 */
[----:B------:R-:W-:Y:S03]  /*c5320*/  STL [R1+0x2f30], R164 ;  /* 0x002f30a401007387 */ /* 0x000fe60000100800 */
[----:B------:R-:W-:Y:S01]  /*c5330*/  HMMA.1688.F32.TF32 R180, R236, R16, R180 ;  /* 0x00000010ecb4723c */ /* 0x000fe200000810b4 */
[----:B---3--:R-:W-:-:S02]  /*c5340*/  IADD3.X R209, R209, R0, RZ, P1, !PT ;  /* 0x00000000d1d17210 */ /* 0x008fc40000ffe4ff */
[----:B------:R-:W-:Y:S01]  /*c5350*/  ISETP.NE.U32.AND P1, PT, R4, RZ, PT ;  /* 0x000000ff0400720c */ /* 0x000fe20003f25070 */
[----:B------:R-:W-:Y:S02]  /*c5360*/  IMAD.MOV.U32 R4, RZ, RZ, R208 ;  /* 0x000000ffff047224 */ /* 0x000fe400078e00d0 */
[----:B------:R-:W-:Y:S02]  /*c5370*/  IMAD.MOV.U32 R5, RZ, RZ, R209 ;  /* 0x000000ffff057224 */ /* 0x000fe400078e00d1 */
[----:B----4-:R-:W-:Y:S01]  /*c5380*/  IMAD.X R204, R204, 0x1, R0, P5 ;  /* 0x00000001cccc7824 */ /* 0x010fe200028e0600 */
[----:B------:R-:W-:Y:S02]  /*c5390*/  ISETP.GT.AND P5, PT, R3, 0x1d, PT ;  /* 0x0000001d0300780c */ /* 0x000fe40003fa4270 */
[----:B------:R1:W-:Y:S02]  /*c53a0*/  LDGSTS.E [R8+-0x7cc00], [R4.64], P3 ;  /* 0x8340000004087fae */ /* 0x0003e40009921844 */
[----:B------:R-:W-:-:S02]  /*c53b0*/  SEL R12, RZ, 0x4, !P5 ;  /* 0x00000004ff0c7807 */ /* 0x000fc40006800000 */
[-C--:B--2---:R-:W-:Y:S01]  /*c53c0*/  IADD3 R205, P5, R205, R202.reuse, RZ ;  /* 0x000000cacdcd7210 */ /* 0x084fe20007fbe0ff */
[----:B-1----:R-:W-:Y:S02]  /*c53d0*/  IMAD.MOV.U32 R4, RZ, RZ, R164 ;  /* 0x000000ffff047224 */ /* 0x002fe400078e00a4 */
[----:B------:R-:W-:Y:S01]  /*c53e0*/  IMAD.MOV.U32 R5, RZ, RZ, R204 ;  /* 0x000000ffff057224 */ /* 0x000fe200078e00cc */
[----:B------:R-:W-:Y:S01]  /*c53f0*/  SEL R8, R12, RZ, !P0 ;  /* 0x000000ff0c087207 */ /* 0x000fe20004000000 */
[----:B------:R-:W-:Y:S04]  /*c5400*/  STL [R1+0x2f2c], R209 ;  /* 0x002f2cd101007387 */ /* 0x000fe80000100800 */
[----:B------:R1:W-:Y:S01]  /*c5410*/  LDGSTS.E [R9+-0x7ca00], [R4.64], P3 ;  /* 0x8360000004097fae */ /* 0x0003e20009921844 */
[----:B------:R-:W-:-:S02]  /*c5420*/  IADD3 R133, P6, R133, R202, RZ ;  /* 0x000000ca85857210 */ /* 0x000fc40007fde0ff */
[----:B------:R-:W-:Y:S02]  /*c5430*/  ISETP.NE.U32.AND P3, PT, R8, RZ, PT ;  /* 0x000000ff0800720c */ /* 0x000fe40003f65070 */
[----:B------:R-:W-:Y:S01]  /*c5440*/  IADD3 R8, R132, 0x100000, RZ ;  /* 0x0010000084087810 */ /* 0x000fe20007ffe0ff */
[----:B------:R2:W-:Y:S01]  /*c5450*/  STL [R1+0x2f24], R204 ;  /* 0x002f24cc01007387 */ /* 0x0005e20000100800 */
[----:B------:R-:W-:Y:S01]  /*c5460*/  IADD3.X R206, R206, R0, RZ, P5, !PT ;  /* 0x00000000cece7210 */ /* 0x000fe20002ffe4ff */
[----:B-1----:R-:W-:Y:S02]  /*c5470*/  IMAD.MOV.U32 R4, RZ, RZ, R205 ;  /* 0x000000ffff047224 */ /* 0x002fe400078e00cd */
[----:B--2---:R-:W2:Y:S02]  /*c5480*/  LDL.LU R204, [R1+0x2e78] ;  /* 0x002e780001cc7983 */ /* 0x004ea40000300800 */
[----:B------:R-:W-:Y:S02]  /*c5490*/  IMAD.MOV.U32 R5, RZ, RZ, R206 ;  /* 0x000000ffff057224 */ /* 0x000fe400078e00ce */
[----:B------:R-:W3:Y:S01]  /*c54a0*/  LDL.LU R164, [R1+0x2e70] ;  /* 0x002e700001a47983 */ /* 0x000ee20000300800 */
[----:B------:R-:W-:-:S03]  /*c54b0*/  IMAD.X R200, R200, 0x1, R0, P6 ;  /* 0x00000001c8c87824 */ /* 0x000fc600030e0600 */
[----:B------:R1:W-:Y:S04]  /*c54c0*/  STL [R1+0x2ef8], R205 ;  /* 0x002ef8cd01007387 */ /* 0x0003e80000100800 */
[----:B------:R4:W-:Y:S01]  /*c54d0*/  LDGSTS.E [R8+-0x7bc00], [R4.64], P2 ;  /* 0x8440000004087fae */ /* 0x0009e20009121844 */
[----:B------:R-:W-:-:S03]  /*c54e0*/  IADD3 R134, P5, R134, R202, RZ ;  /* 0x000000ca86867210 */ /* 0x000fc60007fbe0ff */
[----:B------:R1:W-:Y:S01]  /*c54f0*/  STL [R1+0x2ef0], R133 ;  /* 0x002ef08501007387 */ /* 0x0003e20000100800 */
[----:B----4-:R-:W-:Y:S01]  /*c5500*/  IMAD.MOV.U32 R4, RZ, RZ, R133 ;  /* 0x000000ffff047224 */ /* 0x010fe200078e0085 */
[----:B------:R-:W-:Y:S02]  /*c5510*/  MOV R5, R200 ;  /* 0x000000c800057202 */ /* 0x000fe40000000f00 */
[----:B------:R-:W-:Y:S01]  /*c5520*/  STL [R1+0x2eec], R206 ;  /* 0x002eecce01007387 */ /* 0x000fe20000100800 */
[--C-:B------:R-:W-:Y:S01]  /*c5530*/  IMAD.X R167, R167, 0x1, R0.reuse, P5 ;  /* 0x00000001a7a77824 */ /* 0x100fe200028e0600 */
[----:B------:R-:W-:Y:S02]  /*c5540*/  IADD3 R135, P5, R135, R202, RZ ;  /* 0x000000ca87877210 */ /* 0x000fe40007fbe0ff */
[----:B-1----:R-:W4:Y:S04]  /*c5550*/  LDL.LU R205, [R1+0x2e6c] ;  /* 0x002e6c0001cd7983 */ /* 0x002f280000300800 */
[----:B------:R-:W-:Y:S01]  /*c5560*/  STL [R1+0x2ee4], R200 ;  /* 0x002ee4c801007387 */ /* 0x000fe20000100800 */
[----:B------:R-:W-:-:S03]  /*c5570*/  IMAD.X R166, R166, 0x1, R0, P5 ;  /* 0x00000001a6a67824 */ /* 0x000fc600028e0600 */
[----:B------:R-:W4:Y:S04]  /*c5580*/  LDL.LU R16, [R1+0x2e64] ;  /* 0x002e640001107983 */ /* 0x000f280000300800 */
[----:B------:R1:W-:Y:S04]  /*c5590*/  LDGSTS.E [R9+-0x7ba00], [R4.64], P2 ;  /* 0x8460000004097fae */ /* 0x0003e80009121844 */
[----:B------:R1:W-:Y:S04]  /*c55a0*/  STL [R1+0x2eb8], R134 ;  /* 0x002eb88601007387 */ /* 0x0003e80000100800 */
[----:B------:R-:W4:Y:S01]  /*c55b0*/  LDL.LU R133, [R1+0x2e38] ;  /* 0x002e380001857983 */ /* 0x000f220000300800 */
[----:B-1----:R-:W-:-:S02]  /*c55c0*/  IMAD.MOV.U32 R4, RZ, RZ, R134 ;  /* 0x000000ffff047224 */ /* 0x002fc400078e0086 */
[----:B------:R-:W-:Y:S01]  /*c55d0*/  IMAD.MOV.U32 R5, RZ, RZ, R167 ;  /* 0x000000ffff057224 */ /* 0x000fe200078e00a7 */
[----:B------:R-:W-:Y:S04]  /*c55e0*/  STL [R1+0x2eac], R167 ;  /* 0x002eaca701007387 */ /* 0x000fe80000100800 */
[----:B------:R-:W-:Y:S04]  /*c55f0*/  STL [R1+0x2eb0], R135 ;  /* 0x002eb08701007387 */ /* 0x000fe80000100800 */
[----:B------:R-:W4:Y:S04]  /*c5600*/  LDL.LU R134, [R1+0x2e30] ;  /* 0x002e300001867983 */ /* 0x000f280000300800 */
[----:B------:R1:W-:Y:S04]  /*c5610*/  LDGSTS.E [R8+-0x7ac00], [R4.64], P4 ;  /* 0x8540000004087fae */ /* 0x0003e8000a121844 */
[----:B------:R1:W-:Y:S02]  /*c5620*/  STL [R1+0x2ea4], R166 ;  /* 0x002ea4a601007387 */ /* 0x0003e40000100800 */
[----:B-1----:R-:W-:-:S02]  /*c5630*/  IMAD.MOV.U32 R5, RZ, RZ, R166 ;  /* 0x000000ffff057224 */ /* 0x002fc400078e00a6 */
[----:B------:R-:W4:Y:S01]  /*c5640*/  LDL.LU R166, [R1+0x2e2c] ;  /* 0x002e2c0001a67983 */ /* 0x000f220000300800 */
[----:B------:R-:W-:-:S03]  /*c5650*/  IMAD.MOV.U32 R4, RZ, RZ, R135 ;  /* 0x000000ffff047224 */ /* 0x000fc600078e0087 */
[----:B------:R-:W4:Y:S04]  /*c5660*/  LDL.LU R200, [R1+0x2e24] ;  /* 0x002e240001c87983 */ /* 0x000f280000300800 */
[----:B------:R-:W4:Y:S04]  /*c5670*/  LDL.LU R167, [R1+0x2dec] ;  /* 0x002dec0001a77983 */ /* 0x000f280000300800 */
[----:B------:R-:W4:Y:S04]  /*c5680*/  LDL.LU R135, [R1+0x2df8] ;  /* 0x002df80001877983 */ /* 0x000f280000300800 */
[----:B------:R-:W4:Y:S04]  /*c5690*/  LDL.LU R17, [R1+0x2de4] ;  /* 0x002de40001117983 */ /* 0x000f280000300800 */
[----:B------:R-:W4:Y:S01]  /*c56a0*/  LDL.LU R13, [R1+0x2df0] ;  /* 0x002df000010d7983 */ /* 0x000f220000300800 */
[----:B------:R-:W-:-:S03]  /*c56b0*/  ISETP.GT.AND P2, PT, R3, 0x21, PT ;  /* 0x000000210300780c */ /* 0x000fc60003f44270 */
[----:B------:R1:W-:Y:S01]  /*c56c0*/  LDGSTS.E [R9+-0x7aa00], [R4.64], P4 ;  /* 0x8560000004097fae */ /* 0x0003e2000a121844 */
[----:B------:R-:W-:Y:S02]  /*c56d0*/  SEL R8, RZ, 0x4, !P2 ;  /* 0x00000004ff087807 */ /* 0x000fe40005000000 */
[----:B------:R-:W-:Y:S02]  /*c56e0*/  ISETP.GT.AND P2, PT, R3, 0x25, PT ;  /* 0x000000250300780c */ /* 0x000fe40003f44270 */
[----:B-1----:R-:W-:Y:S02]  /*c56f0*/  SEL R4, R8, RZ, !P0 ;  /* 0x000000ff08047207 */ /* 0x002fe40004000000 */
[----:B------:R-:W-:Y:S02]  /*c5700*/  SEL R5, RZ, 0x4, !P2 ;  /* 0x00000004ff057807 */ /* 0x000fe40005000000 */
[----:B------:R-:W-:Y:S02]  /*c5710*/  ISETP.NE.U32.AND P4, PT, R4, RZ, PT ;  /* 0x000000ff0400720c */ /* 0x000fe40003f85070 */
[----:B------:R-:W-:-:S02]  /*c5720*/  SEL R4, R5, RZ, !P0 ;  /* 0x000000ff05047207 */ /* 0x000fc40004000000 */
[----:B------:R-:W-:Y:S01]  /*c5730*/  IADD3 R8, R132, 0x100000, RZ ;  /* 0x0010000084087810 */ /* 0x000fe20007ffe0ff */
[C---:B------:R-:W-:Y:S08]  /*c5740*/  HMMA.1688.F32.TF32 R188, R236.reuse, R24, R188 ;  /* 0x00000018ecbc723c */ /* 0x040ff000000810bc */
[----:B------:R-:W-:Y:S01]  /*c5750*/  HMMA.1688.F32.TF32 R184, R236, R20, R184 ;  /* 0x00000014ecb8723c */ /* 0x000fe200000810b8 */
[----:B--2---:R-:W-:-:S02]  /*c5760*/  IADD3 R204, P2, R204, R202, RZ ;  /* 0x000000cacccc7210 */ /* 0x004fc40007f5e0ff */
[----:B---3--:R-:W-:-:S03]  /*c5770*/  IADD3 R164, P5, R164, R202, RZ ;  /* 0x000000caa4a47210 */ /* 0x008fc60007fbe0ff */
[----:B------:R-:W-:Y:S04]  /*c5780*/  STL [R1+0x2e78], R204 ;  /* 0x002e78cc01007387 */ /* 0x000fe80000100800 */
[----:B------:R1:W-:Y:S01]  /*c5790*/  STL [R1+0x2e70], R164 ;  /* 0x002e70a401007387 */ /* 0x0003e20000100800 */
[----:B----4-:R-:W-:Y:S02]  /*c57a0*/  IADD3.X R205, R205, R0, RZ, P2, !PT ;  /* 0x00000000cdcd7210 */ /* 0x010fe400017fe4ff */
[----:B------:R-:W-:Y:S01]  /*c57b0*/  ISETP.NE.U32.AND P2, PT, R4, RZ, PT ;  /* 0x000000ff0400720c */ /* 0x000fe20003f45070 */
[----:B------:R-:W-:Y:S02]  /*c57c0*/  IMAD.MOV.U32 R4, RZ, RZ, R204 ;  /* 0x000000ffff047224 */ /* 0x000fe400078e00cc */
[----:B------:R-:W-:-:S02]  /*c57d0*/  IMAD.MOV.U32 R5, RZ, RZ, R205 ;  /* 0x000000ffff057224 */ /* 0x000fc400078e00cd */
[----:B------:R-:W-:Y:S01]  /*c57e0*/  IMAD.X R16, R16, 0x1, R0, P5 ;  /* 0x0000000110107824 */ /* 0x000fe200028e0600 */
[----:B------:R-:W-:Y:S02]  /*c57f0*/  ISETP.GT.AND P5, PT, R3, 0x29, PT ;  /* 0x000000290300780c */ /* 0x000fe40003fa4270 */
[----:B------:R2:W-:Y:S02]  /*c5800*/  LDGSTS.E [R8+-0x79c00], [R4.64], P1 ;  /* 0x8640000004087fae */ /* 0x0005e40008921844 */
[----:B------:R-:W-:Y:S02]  /*c5810*/  SEL R12, RZ, 0x4, !P5 ;  /* 0x00000004ff0c7807 */ /* 0x000fe40006800000 */
[----:B------:R-:W-:Y:S01]  /*c5820*/  STL [R1+0x2e6c], R205 ;  /* 0x002e6ccd01007387 */ /* 0x000fe20000100800 */
[----:B------:R-:W-:Y:S01]  /*c5830*/  IADD3 R133, P5, R133, R202, RZ ;  /* 0x000000ca85857210 */ /* 0x000fe20007fbe0ff */
[----:B--2---:R-:W-:Y:S02]  /*c5840*/  IMAD.MOV.U32 R4, RZ, RZ, R164 ;  /* 0x000000ffff047224 */ /* 0x004fe400078e00a4 */
[----:B------:R-:W-:Y:S01]  /*c5850*/  IMAD.MOV.U32 R5, RZ, RZ, R16 ;  /* 0x000000ffff057224 */ /* 0x000fe200078e0010 */
[----:B------:R2:W-:Y:S01]  /*c5860*/  STL [R1+0x2e64], R16 ;  /* 0x002e641001007387 */ /* 0x0005e20000100800 */
[----:B------:R-:W-:-:S03]  /*c5870*/  SEL R8, R12, RZ, !P0 ;  /* 0x000000ff0c087207 */ /* 0x000fc60004000000 */
[----:B-1----:R-:W3:Y:S04]  /*c5880*/  LDL.LU R164, [R1+0x2db8] ;  /* 0x002db80001a47983 */ /* 0x002ee80000300800 */
[----:B------:R1:W-:Y:S01]  /*c5890*/  LDGSTS.E [R9+-0x79a00], [R4.64], P1 ;  /* 0x8660000004097fae */ /* 0x0003e20008921844 */
[----:B------:R-:W-:-:S03]  /*c58a0*/  IADD3 R134, P6, R134, R202, RZ ;  /* 0x000000ca86867210 */ /* 0x000fc60007fde0ff */
[----:B--2---:R-:W2:Y:S01]  /*c58b0*/  LDL.LU R16, [R1+0x2db0] ;  /* 0x002db00001107983 */ /* 0x004ea20000300800 */
[----:B------:R-:W-:-:S03]  /*c58c0*/  ISETP.NE.U32.AND P1, PT, R8, RZ, PT ;  /* 0x000000ff0800720c */ /* 0x000fc60003f25070 */
[----:B------:R-:W-:Y:S01]  /*c58d0*/  STL [R1+0x2e38], R133 ;  /* 0x002e388501007387 */ /* 0x000fe20000100800 */
[----:B------:R-:W-:-:S03]  /*c58e0*/  IADD3 R8, R132, 0x100000, RZ ;  /* 0x0010000084087810 */ /* 0x000fc60007ffe0ff */
[----:B------:R-:W-:Y:S01]  /*c58f0*/  STL [R1+0x2e30], R134 ;  /* 0x002e308601007387 */ /* 0x000fe20000100800 */
[----:B-1----:R-:W-:Y:S01]  /*c5900*/  IMAD.MOV.U32 R4, RZ, RZ, R133 ;  /* 0x000000ffff047224 */ /* 0x002fe200078e0085 */
[----:B------:R-:W-:Y:S01]  /*c5910*/  IADD3.X R166, R166, R0, RZ, P5, !PT ;  /* 0x00000000a6a67210 */ /* 0x000fe20002ffe4ff */
[----:B------:R-:W-:-:S04]  /*c5920*/  IMAD.X R200, R200, 0x1, R0, P6 ;  /* 0x00000001c8c87824 */ /* 0x000fc800030e0600 */
[----:B------:R1:W-:Y:S01]  /*c5930*/  STL [R1+0x2e2c], R166 ;  /* 0x002e2ca601007387 */ /* 0x0003e20000100800 */
[----:B------:R-:W-:-:S05]  /*c5940*/  IMAD.MOV.U32 R5, RZ, RZ, R166 ;  /* 0x000000ffff057224 */ /* 0x000fca00078e00a6 */
[----:B------:R4:W-:Y:S01]  /*c5950*/  LDGSTS.E [R8+-0x78c00], [R4.64], P3 ;  /* 0x8740000004087fae */ /* 0x0009e20009921844 */
[----:B------:R-:W-:-:S03]  /*c5960*/  IADD3 R135, P5, R135, R202, RZ ;  /* 0x000000ca87877210 */ /* 0x000fc60007fbe0ff */
[----:B-1----:R-:W2:Y:S02]  /*c5970*/  LDL.LU R166, [R1+0x2dac] ;  /* 0x002dac0001a67983 */ /* 0x002ea40000300800 */
[----:B------:R-:W-:Y:S02]  /*c5980*/  IMAD.X R167, R167, 0x1, R0, P5 ;  /* 0x00000001a7a77824 */ /* 0x000fe400028e0600 */
[----:B------:R-:W-:Y:S01]  /*c5990*/  STL [R1+0x2e24], R200 ;  /* 0x002e24c801007387 */ /* 0x000fe20000100800 */
[----:B------:R-:W-:-:S03]  /*c59a0*/  IADD3 R13, P5, R13, R202, RZ ;  /* 0x000000ca0d0d7210 */ /* 0x000fc60007fbe0ff */
[----:B------:R-:W2:Y:S01]  /*c59b0*/  LDL.LU R133, [R1+0x2da4] ;  /* 0x002da40001857983 */ /* 0x000ea20000300800 */
[----:B----4-:R-:W-:Y:S01]  /*c59c0*/  IMAD.MOV.U32 R4, RZ, RZ, R134 ;  /* 0x000000ffff047224 */ /* 0x010fe200078e0086 */
[----:B------:R-:W-:Y:S01]  /*c59d0*/  MOV R5, R200 ;  /* 0x000000c800057202 */ /* 0x000fe20000000f00 */
[----:B------:R-:W-:Y:S01]  /*c59e0*/  IMAD.X R17, R17, 0x1, R0, P5 ;  /* 0x0000000111117824 */ /* 0x000fe200028e0600 */
[----:B------:R1:W-:Y:S04]  /*c59f0*/  STL [R1+0x2df8], R135 ;  /* 0x002df88701007387 */ /* 0x0003e80000100800 */
[----:B------:R-:W4:Y:S04]  /*c5a00*/  LDL.LU R134, [R1+0x2d78] ;  /* 0x002d780001867983 */ /* 0x000f280000300800 */
[----:B------:R-:W-:Y:S04]  /*c5a10*/  STL [R1+0x2dec], R167 ;  /* 0x002deca701007387 */ /* 0x000fe80000100800 */
[----:B------:R-:W-:Y:S04]  /*c5a20*/  STL [R1+0x2df0], R13 ;  /* 0x002df00d01007387 */ /* 0x000fe80000100800 */
[----:B------:R1:W-:Y:S04]  /*c5a30*/  LDGSTS.E [R9+-0x78a00], [R4.64], P3 ;  /* 0x8760000004097fae */ /* 0x0003e80009921844 */
[----:B------:R-:W4:Y:S04]  /*c5a40*/  LDL.LU R24, [R1+0x2d70] ;  /* 0x002d700001187983 */ /* 0x000f280000300800 */
[----:B------:R1:W-:Y:S02]  /*c5a50*/  STL [R1+0x2de4], R17 ;  /* 0x002de41101007387 */ /* 0x0003e40000100800 */
[----:B-1----:R-:W-:-:S02]  /*c5a60*/  IMAD.MOV.U32 R4, RZ, RZ, R135 ;  /* 0x000000ffff047224 */ /* 0x002fc400078e0087 */
[----:B------:R-:W4:Y:S01]  /*c5a70*/  LDL.LU R135, [R1+0x2d6c] ;  /* 0x002d6c0001877983 */ /* 0x000f220000300800 */
[----:B------:R-:W-:-:S03]  /*c5a80*/  IMAD.MOV.U32 R5, RZ, RZ, R167 ;  /* 0x000000ffff057224 */ /* 0x000fc600078e00a7 */
[----:B------:R-:W4:Y:S04]  /*c5a90*/  LDL.LU R25, [R1+0x2d64] ;  /* 0x002d640001197983 */ /* 0x000f280000300800 */
[----:B------:R-:W4:Y:S04]  /*c5aa0*/  LDL.LU R21, [R1+0x2d2c] ;  /* 0x002d2c0001157983 */ /* 0x000f280000300800 */
[----:B------:R-:W4:Y:S04]  /*c5ab0*/  LDL.LU R20, [R1+0x2d38] ;  /* 0x002d380001147983 */ /* 0x000f280000300800 */
[----:B------:R1:W-:Y:S02]  /*c5ac0*/  LDGSTS.E [R8+-0x77c00], [R4.64], P4 ;  /* 0x8840000004087fae */ /* 0x0003e4000a121844 */
[----:B-1----:R-:W-:-:S02]  /*c5ad0*/  IMAD.MOV.U32 R5, RZ, RZ, R17 ;  /* 0x000000ffff057224 */ /* 0x002fc400078e0011 */
[----:B------:R-:W-:Y:S01]  /*c5ae0*/  IMAD.MOV.U32 R4, RZ, RZ, R13 ;  /* 0x000000ffff047224 */ /* 0x000fe200078e000d */
        /* <DEDUP_REMOVED lines=13> */
[----:B---3--:R-:W-:-:S02]  /*c5bc0*/  IADD3 R164, P3, R164, R202, RZ ;  /* 0x000000caa4a47210 */ /* 0x008fc40007f7e0ff */
[----:B--2---:R-:W-:-:S03]  /*c5bd0*/  IADD3 R16, P5, R16, R202, RZ ;  /* 0x000000ca10107210 */ /* 0x004fc60007fbe0ff */
[----:B------:R-:W-:Y:S04]  /*c5be0*/  STL [R1+0x2db8], R164 ;  /* 0x002db8a401007387 */ /* 0x000fe80000100800 */
[----:B------:R-:W-:Y:S01]  /*c5bf0*/  STL [R1+0x2db0], R16 ;  /* 0x002db01001007387 */ /* 0x000fe20000100800 */
[----:B------:R-:W-:Y:S02]  /*c5c00*/  IADD3.X R166, R166, R0, RZ, P3, !PT ;  /* 0x00000000a6a67210 */ /* 0x000fe40001ffe4ff */
[----:B------:R-:W-:Y:S01]  /*c5c10*/  ISETP.NE.U32.AND P3, PT, R4, RZ, PT ;  /* 0x000000ff0400720c */ /* 0x000fe20003f65070 */
[----:B------:R-:W-:Y:S02]  /*c5c20*/  IMAD.MOV.U32 R4, RZ, RZ, R164 ;  /* 0x000000ffff047224 */ /* 0x000fe400078e00a4 */
[----:B------:R-:W-:Y:S01]  /*c5c30*/  IMAD.X R133, R133, 0x1, R0, P5 ;  /* 0x0000000185857824 */ /* 0x000fe200028e0600 */
[----:B------:R-:W-:Y:S01]  /*c5c40*/  ISETP.GT.AND P5, PT, R3, 0x35, PT ;  /* 0x000000350300780c */ /* 0x000fe20003fa4270 */
[----:B------:R-:W-:-:S03]  /*c5c50*/  IMAD.MOV.U32 R5, RZ, RZ, R166 ;  /* 0x000000ffff057224 */ /* 0x000fc600078e00a6 */
[----:B------:R-:W-:Y:S01]  /*c5c60*/  SEL R12, RZ, 0x4, !P5 ;  /* 0x00000004ff0c7807 */ /* 0x000fe20006800000 */
[----:B------:R-:W-:Y:S01]  /*c5c70*/  STL [R1+0x2dac], R166 ;  /* 0x002daca601007387 */ /* 0x000fe20000100800 */
[----:B----4-:R-:W-:-:S03]  /*c5c80*/  IADD3 R134, P5, R134, R202, RZ ;  /* 0x000000ca86867210 */ /* 0x010fc60007fbe0ff */
[----:B------:R1:W-:Y:S04]  /*c5c90*/  LDGSTS.E [R8+-0x76c00], [R4.64], P2 ;  /* 0x8940000004087fae */ /* 0x0003e80009121844 */
[----:B------:R2:W-:Y:S01]  /*c5ca0*/  STL [R1+0x2da4], R133 ;  /* 0x002da48501007387 */ /* 0x0005e20000100800 */
[----:B-1----:R-:W-:Y:S01]  /*c5cb0*/  IMAD.MOV.U32 R5, RZ, RZ, R133 ;  /* 0x000000ffff057224 */ /* 0x002fe200078e0085 */
[----:B------:R-:W-:Y:S01]  /*c5cc0*/  IADD3 R24, P6, R24, R202, RZ ;  /* 0x000000ca18187210 */ /* 0x000fe20007fde0ff */
[----:B------:R-:W-:Y:S01]  /*c5cd0*/  IMAD.MOV.U32 R4, RZ, RZ, R16 ;  /* 0x000000ffff047224 */ /* 0x000fe200078e0010 */
[----:B--2---:R-:W2:Y:S04]  /*c5ce0*/  LDL.LU R133, [R1+0x2cf8] ;  /* 0x002cf80001857983 */ /* 0x004ea80000300800 */
[----:B------:R-:W3:Y:S01]  /*c5cf0*/  LDL.LU R16, [R1+0x2cf0] ;  /* 0x002cf00001107983 */ /* 0x000ee20000300800 */
[----:B------:R-:W-:-:S03]  /*c5d00*/  IADD3.X R135, R135, R0, RZ, P5, !PT ;  /* 0x0000000087877210 */ /* 0x000fc60002ffe4ff */
[----:B------:R-:W-:Y:S01]  /*c5d10*/  STL [R1+0x2d78], R134 ;  /* 0x002d788601007387 */ /* 0x000fe20000100800 */
[----:B------:R-:W-:-:S03]  /*c5d20*/  IMAD.X R25, R25, 0x1, R0, P6 ;  /* 0x0000000119197824 */ /* 0x000fc600030e0600 */
[----:B------:R1:W-:Y:S04]  /*c5d30*/  STL [R1+0x2d70], R24 ;  /* 0x002d701801007387 */ /* 0x0003e80000100800 */
[----:B------:R-:W-:Y:S01]  /*c5d40*/  STL [R1+0x2d6c], R135 ;  /* 0x002d6c8701007387 */ /* 0x000fe20000100800 */
[----:B------:R-:W-:-:S03]  /*c5d50*/  IADD3 R20, P5, R20, R202, RZ ;  /* 0x000000ca14147210 */ /* 0x000fc60007fbe0ff */
[----:B------:R-:W4:Y:S01]  /*c5d60*/  LDL.LU R33, [R1+0x2cec] ;  /* 0x002cec0001217983 */ /* 0x000f220000300800 */
[----:B------:R-:W-:-:S03]  /*c5d70*/  SEL R8, R12, RZ, !P0 ;  /* 0x000000ff0c087207 */ /* 0x000fc60004000000 */
[----:B------:R1:W-:Y:S01]  /*c5d80*/  STL [R1+0x2d64], R25 ;  /* 0x002d641901007387 */ /* 0x0003e20000100800 */
[----:B------:R-:W-:-:S03]  /*c5d90*/  IMAD.X R21, R21, 0x1, R0, P5 ;  /* 0x0000000115157824 */ /* 0x000fc600028e0600 */
[----:B------:R-:W4:Y:S04]  /*c5da0*/  LDL.LU R32, [R1+0x2ce4] ;  /* 0x002ce40001207983 */ /* 0x000f280000300800 */
[----:B------:R1:W-:Y:S01]  /*c5db0*/  LDGSTS.E [R9+-0x76a00], [R4.64], P2 ;  /* 0x8960000004097fae */ /* 0x0003e20009121844 */
[----:B------:R-:W-:Y:S02]  /*c5dc0*/  ISETP.NE.U32.AND P2, PT, R8, RZ, PT ;  /* 0x000000ff0800720c */ /* 0x000fe40003f45070 */
[----:B------:R-:W-:Y:S01]  /*c5dd0*/  IADD3 R8, R132, 0x100000, RZ ;  /* 0x0010000084087810 */ /* 0x000fe20007ffe0ff */
[----:B------:R-:W-:Y:S04]  /*c5de0*/  STL [R1+0x2d38], R20 ;  /* 0x002d381401007387 */ /* 0x000fe80000100800 */
[----:B------:R-:W4:Y:S01]  /*c5df0*/  LDL.LU R28, [R1+0x2cb8] ;  /* 0x002cb800011c7983 */ /* 0x000f220000300800 */
[----:B------:R-:W-:Y:S01]  /*c5e00*/  IADD3 R13, P5, R13, R202, RZ ;  /* 0x000000ca0d0d7210 */ /* 0x000fe20007fbe0ff */
[----:B-1----:R-:W-:-:S02]  /*c5e10*/  IMAD.MOV.U32 R4, RZ, RZ, R134 ;  /* 0x000000ffff047224 */ /* 0x002fc400078e0086 */
[----:B------:R-:W-:Y:S02]  /*c5e20*/  IMAD.MOV.U32 R5, RZ, RZ, R135 ;  /* 0x000000ffff057224 */ /* 0x000fe400078e0087 */
[----:B------:R-:W-:Y:S01]  /*c5e30*/  IMAD.X R17, R17, 0x1, R0, P5 ;  /* 0x0000000111117824 */ /* 0x000fe200028e0600 */
[----:B------:R1:W-:Y:S04]  /*c5e40*/  STL [R1+0x2d2c], R21 ;  /* 0x002d2c1501007387 */ /* 0x0003e80000100800 */
[----:B------:R1:W-:Y:S04]  /*c5e50*/  LDGSTS.E [R8+-0x75c00], [R4.64], P1 ;  /* 0x8a40000004087fae */ /* 0x0003e80008921844 */
[----:B------:R-:W-:Y:S01]  /*c5e60*/  STL [R1+0x2d30], R13 ;  /* 0x002d300d01007387 */ /* 0x000fe20000100800 */
[----:B-1----:R-:W-:-:S03]  /*c5e70*/  IMAD.MOV.U32 R4, RZ, RZ, R24 ;  /* 0x000000ffff047224 */ /* 0x002fc600078e0018 */
[----:B------:R-:W4:Y:S01]  /*c5e80*/  LDL.LU R24, [R1+0x2cb0] ;  /* 0x002cb00001187983 */ /* 0x000f220000300800 */
[----:B------:R-:W-:-:S03]  /*c5e90*/  MOV R5, R25 ;  /* 0x0000001900057202 */ /* 0x000fc60000000f00 */
[----:B------:R1:W-:Y:S04]  /*c5ea0*/  STL [R1+0x2d24], R17 ;  /* 0x002d241101007387 */ /* 0x0003e80000100800 */
[----:B------:R-:W4:Y:S04]  /*c5eb0*/  LDL.LU R29, [R1+0x2cac] ;  /* 0x002cac00011d7983 */ /* 0x000f280000300800 */
[----:B------:R1:W-:Y:S04]  /*c5ec0*/  LDGSTS.E [R9+-0x75a00], [R4.64], P1 ;  /* 0x8a60000004097fae */ /* 0x0003e80008921844 */
[----:B------:R-:W4:Y:S01]  /*c5ed0*/  LDL.LU R25, [R1+0x2ca4] ;  /* 0x002ca40001197983 */ /* 0x000f220000300800 */
[----:B-1----:R-:W-:-:S02]  /*c5ee0*/  IMAD.MOV.U32 R4, RZ, RZ, R20 ;  /* 0x000000ffff047224 */ /* 0x002fc400078e0014 */
[----:B------:R-:W-:Y:S02]  /*c5ef0*/  IMAD.MOV.U32 R5, RZ, RZ, R21 ;  /* 0x000000ffff057224 */ /* 0x000fe400078e0015 */
        /* <DEDUP_REMOVED lines=16> */
[----:B------:R-:W-:Y:S01]  /*c6000*/  HMMA.1688.F32.TF32 R136, R236, R36, R136 ;  /* 0x00000024ec88723c */ /* 0x000fe20000081088 */
[-C--:B--2---:R-:W-:Y:S02]  /*c6010*/  IADD3 R133, P1, R133, R202.reuse, RZ ;  /* 0x000000ca85857210 */ /* 0x084fe40007f3e0ff */
[----:B---3--:R-:W-:-:S03]  /*c6020*/  IADD3 R16, P4, R16, R202, RZ ;  /* 0x000000ca10107210 */ /* 0x008fc60007f9e0ff */
[----:B------:R-:W-:Y:S01]  /*c6030*/  STL [R1+0x2cf8], R133 ;  /* 0x002cf88501007387 */ /* 0x000fe20000100800 */
[----:B----4-:R-:W-:-:S05]  /*c6040*/  IADD3.X R33, R33, R0, RZ, P1, !PT ;  /* 0x0000000021217210 */ /* 0x010fca0000ffe4ff */
[----:B------:R-:W-:Y:S02]  /*c6050*/  IMAD.MOV.U32 R5, RZ, RZ, R33 ;  /* 0x000000ffff057224 */ /* 0x000fe400078e0021 */
[----:B------:R-:W-:Y:S01]  /*c6060*/  IMAD.X R32, R32, 0x1, R0, P4 ;  /* 0x0000000120207824 */ /* 0x000fe200020e0600 */
[----:B------:R-:W-:Y:S01]  /*c6070*/  ISETP.NE.U32.AND P4, PT, R4, RZ, PT ;  /* 0x000000ff0400720c */ /* 0x000fe20003f85070 */
[----:B------:R-:W-:Y:S01]  /*c6080*/  IMAD.MOV.U32 R4, RZ, RZ, R133 ;  /* 0x000000ffff047224 */ /* 0x000fe200078e0085 */
[----:B------:R-:W-:-:S04]  /*c6090*/  ISETP.GT.AND P1, PT, R3, 0x41, PT ;  /* 0x000000410300780c */ /* 0x000fc80003f24270 */
[----:B------:R1:W-:Y:S01]  /*c60a0*/  LDGSTS.E [R8+-0x73c00], [R4.64], P3 ;  /* 0x8c40000004087fae */ /* 0x0003e20009921844 */
[----:B------:R-:W-:Y:S02]  /*c60b0*/  SEL R12, RZ, 0x4, !P1 ;  /* 0x00000004ff0c7807 */ /* 0x000fe40004800000 */
[-C--:B------:R-:W-:Y:S01]  /*c60c0*/  IADD3 R28, P1, R28, R202.reuse, RZ ;  /* 0x000000ca1c1c7210 */ /* 0x080fe20007f3e0ff */
[----:B------:R-:W-:Y:S01]  /*c60d0*/  STL [R1+0x2cf0], R16 ;  /* 0x002cf01001007387 */ /* 0x000fe20000100800 */
[----:B-1----:R-:W-:Y:S02]  /*c60e0*/  IMAD.MOV.U32 R4, RZ, RZ, R16 ;  /* 0x000000ffff047224 */ /* 0x002fe400078e0010 */
[----:B------:R-:W-:Y:S01]  /*c60f0*/  IMAD.MOV.U32 R5, RZ, RZ, R32 ;  /* 0x000000ffff057224 */ /* 0x000fe200078e0020 */
[----:B------:R1:W-:Y:S04]  /*c6100*/  STL [R1+0x2cec], R33 ;  /* 0x002cec2101007387 */ /* 0x0003e80000100800 */
[----:B------:R2:W-:Y:S04]  /*c6110*/  LDGSTS.E [R9+-0x73a00], [R4.64], P3 ;  /* 0x8c60000004097fae */ /* 0x0005e80009921844 */
[----:B------:R3:W-:Y:S04]  /*c6120*/  STL [R1+0x2ce4], R32 ;  /* 0x002ce42001007387 */ /* 0x0007e80000100800 */
[----:B-1----:R-:W4:Y:S04]  /*c6130*/  LDL.LU R33, [R1+0x2c38] ;  /* 0x002c380001217983 */ /* 0x002f280000300800 */
[----:B------:R-:W4:Y:S01]  /*c6140*/  LDL.LU R16, [R1+0x2c30] ;  /* 0x002c300001107983 */ /* 0x000f220000300800 */
[----:B------:R-:W-:-:S03]  /*c6150*/  IADD3 R24, P3, R24, R202, RZ ;  /* 0x000000ca18187210 */ /* 0x000fc60007f7e0ff */
[----:B------:R1:W-:Y:S01]  /*c6160*/  STL [R1+0x2cb8], R28 ;  /* 0x002cb81c01007387 */ /* 0x0003e20000100800 */
[----:B------:R-:W-:-:S03]  /*c6170*/  IADD3.X R29, R29, R0, RZ, P1, !PT ;  /* 0x000000001d1d7210 */ /* 0x000fc60000ffe4ff */
[----:B------:R1:W-:Y:S04]  /*c6180*/  STL [R1+0x2cb0], R24 ;  /* 0x002cb01801007387 */ /* 0x0003e80000100800 */
[----:B------:R1:W-:Y:S01]  /*c6190*/  STL [R1+0x2cac], R29 ;  /* 0x002cac1d01007387 */ /* 0x0003e20000100800 */
[----:B------:R-:W-:-:S03]  /*c61a0*/  IMAD.X R25, R25, 0x1, R0, P3 ;  /* 0x0000000119197824 */ /* 0x000fc600018e0600 */
[----:B------:R-:W4:Y:S01]  /*c61b0*/  LDL.LU R36, [R1+0x2c2c] ;  /* 0x002c2c0001247983 */ /* 0x000f220000300800 */
[----:B------:R-:W-:-:S03]  /*c61c0*/  SEL R8, R12, RZ, !P0 ;  /* 0x000000ff0c087207 */ /* 0x000fc60004000000 */
[----:B------:R1:W-:Y:S01]  /*c61d0*/  STL [R1+0x2ca4], R25 ;  /* 0x002ca41901007387 */ /* 0x0003e20000100800 */
[----:B------:R-:W-:-:S03]  /*c61e0*/  ISETP.NE.U32.AND P1, PT, R8, RZ, PT ;  /* 0x000000ff0800720c */ /* 0x000fc60003f25070 */
[----:B---3--:R-:W3:Y:S01]  /*c61f0*/  LDL.LU R32, [R1+0x2c24] ;  /* 0x002c240001207983 */ /* 0x008ee20000300800 */
[----:B------:R-:W-:Y:S01]  /*c6200*/  IADD3 R20, P3, R20, R202, RZ ;  /* 0x000000ca14147210 */ /* 0x000fe20007f7e0ff */
[----:B--2---:R-:W-:Y:S01]  /*c6210*/  IMAD.MOV.U32 R4, RZ, RZ, R28 ;  /* 0x000000ffff047224 */ /* 0x004fe200078e001c */
[----:B------:R-:W-:-:S03]  /*c6220*/  IADD3 R8, R132, 0x100000, RZ ;  /* 0x0010000084087810 */ /* 0x000fc60007ffe0ff */
[----:B------:R-:W-:Y:S02]  /*c6230*/  IMAD.X R21, R21, 0x1, R0, P3 ;  /* 0x0000000115157824 */ /* 0x000fe400018e0600 */
[----:B------:R-:W-:Y:S01]  /*c6240*/  IMAD.MOV.U32 R5, RZ, RZ, R29 ;  /* 0x000000ffff057224 */ /* 0x000fe200078e001d */
[----:B------:R-:W-:Y:S04]  /*c6250*/  STL [R1+0x2c78], R20 ;  /* 0x002c781401007387 */ /* 0x000fe80000100800 */
[----:B-1----:R-:W2:Y:S04]  /*c6260*/  LDL.LU R28, [R1+0x2bf8] ;  /* 0x002bf800011c7983 */ /* 0x002ea80000300800 */
[----:B------:R1:W-:Y:S01]  /*c6270*/  LDGSTS.E [R8+-0x72c00], [R4.64], P2 ;  /* 0x8d40000004087fae */ /* 0x0003e20009121844 */
[----:B------:R-:W-:-:S03]  /*c6280*/  IADD3 R13, P3, R13, R202, RZ ;  /* 0x000000ca0d0d7210 */ /* 0x000fc60007f7e0ff */
[----:B------:R1:W-:Y:S02]  /*c6290*/  STL [R1+0x2c6c], R21 ;  /* 0x002c6c1501007387 */ /* 0x0003e40000100800 */
[----:B------:R-:W-:Y:S02]  /*c62a0*/  IMAD.X R17, R17, 0x1, R0, P3 ;  /* 0x0000000111117824 */ /* 0x000fe400018e0600 */
[----:B------:R-:W-:Y:S01]  /*c62b0*/  STL [R1+0x2c70], R13 ;  /* 0x002c700d01007387 */ /* 0x000fe20000100800 */
[----:B-1----:R-:W-:Y:S01]  /*c62c0*/  IMAD.MOV.U32 R4, RZ, RZ, R24 ;  /* 0x000000ffff047224 */ /* 0x002fe200078e0018 */
[----:B------:R-:W-:Y:S02]  /*c62d0*/  MOV R5, R25 ;  /* 0x0000001900057202 */ /* 0x000fe40000000f00 */
[----:B------:R-:W2:Y:S04]  /*c62e0*/  LDL.LU R24, [R1+0x2bf0] ;  /* 0x002bf00001187983 */ /* 0x000ea80000300800 */
[----:B------:R1:W-:Y:S04]  /*c62f0*/  STL [R1+0x2c64], R17 ;  /* 0x002c641101007387 */ /* 0x0003e80000100800 */
[----:B------:R-:W2:Y:S04]  /*c6300*/  LDL.LU R29, [R1+0x2bec] ;  /* 0x002bec00011d7983 */ /* 0x000ea80000300800 */
[----:B------:R-:W2:Y:S04]  /*c6310*/  LDL.LU R25, [R1+0x2be4] ;  /* 0x002be40001197983 */ /* 0x000ea80000300800 */
[----:B------:R1:W-:Y:S02]  /*c6320*/  LDGSTS.E [R9+-0x72a00], [R4.64], P2 ;  /* 0x8d60000004097fae */ /* 0x0003e40009121844 */
[----:B-1----:R-:W-:-:S02]  /*c6330*/  IMAD.MOV.U32 R4, RZ, RZ, R20 ;  /* 0x000000ffff047224 */ /* 0x002fc400078e0014 */
[----:B------:R-:W-:Y:S02]  /*c6340*/  IMAD.MOV.U32 R5, RZ, RZ, R21 ;  /* 0x000000ffff057224 */ /* 0x000fe400078e0015 */
[----:B------:R-:W2:Y:S04]  /*c6350*/  LDL.LU R21, [R1+0x2bac] ;  /* 0x002bac0001157983 */ /* 0x000ea80000300800 */
[----:B------:R-:W2:Y:S04]  /*c6360*/  LDL.LU R20, [R1+0x2bb8] ;  /* 0x002bb80001147983 */ /* 0x000ea80000300800 */
[----:B------:R1:W-:Y:S02]  /*c6370*/  LDGSTS.E [R8+-0x71c00], [R4.64], P5 ;  /* 0x8e40000004087fae */ /* 0x0003e4000a921844 */
[----:B-1----:R-:W-:-:S02]  /*c6380*/  IMAD.MOV.U32 R5, RZ, RZ, R17 ;  /* 0x000000ffff057224 */ /* 0x002fc400078e0011 */
[----:B------:R-:W-:Y:S01]  /*c6390*/  IMAD.MOV.U32 R4, RZ, RZ, R13 ;  /* 0x000000ffff047224 */ /* 0x000fe200078e000d */
        /* <DEDUP_REMOVED lines=10> */
[----:B------:R-:W-:Y:S02]  /*c6440*/  IADD3 R8, R132, 0x100000, RZ ;  /* 0x0010000084087810 */ /* 0x000fe40007ffe0ff */
[-C--:B----4-:R-:W-:Y:S02]  /*c6450*/  IADD3 R33, P2, R33, R202.reuse, RZ ;  /* 0x000000ca21217210 */ /* 0x090fe40007f5e0ff */
[----:B------:R-:W-:-:S03]  /*c6460*/  IADD3 R16, P3, R16, R202, RZ ;  /* 0x000000ca10107210 */ /* 0x000fc60007f7e0ff */
[----:B------:R1:W-:Y:S01]  /*c6470*/  STL [R1+0x2c38], R33 ;  /* 0x002c382101007387 */ /* 0x0003e20000100800 */
[----:B------:R-:W-:Y:S02]  /*c6480*/  IADD3.X R36, R36, R0, RZ, P2, !PT ;  /* 0x0000000024247210 */ /* 0x000fe400017fe4ff */
[----:B------:R-:W-:Y:S01]  /*c6490*/  ISETP.NE.U32.AND P2, PT, R4, RZ, PT ;  /* 0x000000ff0400720c */ /* 0x000fe20003f45070 */
[----:B------:R-:W-:Y:S02]  /*c64a0*/  IMAD.MOV.U32 R4, RZ, RZ, R33 ;  /* 0x000000ffff047224 */ /* 0x000fe400078e0021 */
[----:B------:R-:W-:Y:S02]  /*c64b0*/  IMAD.MOV.U32 R5, RZ, RZ, R36 ;  /* 0x000000ffff057224 */ /* 0x000fe400078e0024 */
[----:B---3--:R-:W-:Y:S01]  /*c64c0*/  IMAD.X R32, R32, 0x1, R0, P3 ;  /* 0x0000000120207824 */ /* 0x008fe200018e0600 */
[----:B------:R-:W-:Y:S02]  /*c64d0*/  ISETP.GT.AND P3, PT, R3, 0x4d, PT ;  /* 0x0000004d0300780c */ /* 0x000fe40003f64270 */
[----:B------:R3:W-:Y:S02]  /*c64e0*/  LDGSTS.E [R8+-0x70c00], [R4.64], P4 ;  /* 0x8f40000004087fae */ /* 0x0007e4000a121844 */
[----:B------:R-:W-:-:S02]  /*c64f0*/  SEL R12, RZ, 0x4, !P3 ;  /* 0x00000004ff0c7807 */ /* 0x000fc40005800000 */
[----:B------:R4:W-:Y:S01]  /*c6500*/  STL [R1+0x2c30], R16 ;  /* 0x002c301001007387 */ /* 0x0009e20000100800 */
[----:B---3--:R-:W-:Y:S02]  /*c6510*/  IMAD.MOV.U32 R4, RZ, RZ, R16 ;  /* 0x000000ffff047224 */ /* 0x008fe400078e0010 */
[----:B------:R-:W-:Y:S01]  /*c6520*/  IMAD.MOV.U32 R5, RZ, RZ, R32 ;  /* 0x000000ffff057224 */ /* 0x000fe200078e0020 */
[----:B--2---:R-:W-:-:S04]  /*c6530*/  IADD3 R28, P3, R28, R202, RZ ;  /* 0x000000ca1c1c7210 */ /* 0x004fc80007f7e0ff */
[----:B------:R3:W-:Y:S04]  /*c6540*/  LDGSTS.E [R9+-0x70a00], [R4.64], P4 ;  /* 0x8f60000004097fae */ /* 0x0007e8000a121844 */
[----:B------:R3:W-:Y:S04]  /*c6550*/  STL [R1+0x2c2c], R36 ;  /* 0x002c2c2401007387 */ /* 0x0007e80000100800 */
[----:B------:R3:W-:Y:S04]  /*c6560*/  STL [R1+0x2c24], R32 ;  /* 0x002c242001007387 */ /* 0x0007e80000100800 */
[----:B-1----:R-:W2:Y:S04]  /*c6570*/  LDL.LU R33, [R1+0x2b78] ;  /* 0x002b780001217983 */ /* 0x002ea80000300800 */
[----:B----4-:R-:W4:Y:S01]  /*c6580*/  LDL.LU R16, [R1+0x2b70] ;  /* 0x002b700001107983 */ /* 0x010f220000300800 */
[----:B------:R-:W-:-:S03]  /*c6590*/  IADD3 R24, P4, R24, R202, RZ ;  /* 0x000000ca18187210 */ /* 0x000fc60007f9e0ff */
[----:B------:R1:W-:Y:S01]  /*c65a0*/  STL [R1+0x2bf8], R28 ;  /* 0x002bf81c01007387 */ /* 0x0003e20000100800 */
[----:B------:R-:W-:-:S03]  /*c65b0*/  IADD3.X R29, R29, R0, RZ, P3, !PT ;  /* 0x000000001d1d7210 */ /* 0x000fc60001ffe4ff */
[----:B------:R1:W-:Y:S01]  /*c65c0*/  STL [R1+0x2bf0], R24 ;  /* 0x002bf01801007387 */ /* 0x0003e20000100800 */
[----:B------:R-:W-:-:S03]  /*c65d0*/  IMAD.X R25, R25, 0x1, R0, P4 ;  /* 0x0000000119197824 */ /* 0x000fc600020e0600 */
[----:B------:R1:W-:Y:S04]  /*c65e0*/  STL [R1+0x2bec], R29 ;  /* 0x002bec1d01007387 */ /* 0x0003e80000100800 */
[----:B---3--:R-:W3:Y:S01]  /*c65f0*/  LDL.LU R36, [R1+0x2b6c] ;  /* 0x002b6c0001247983 */ /* 0x008ee20000300800 */
[----:B------:R-:W-:-:S03]  /*c6600*/  SEL R8, R12, RZ, !P0 ;  /* 0x000000ff0c087207 */ /* 0x000fc60004000000 */
[----:B------:R1:W-:Y:S04]  /*c6610*/  STL [R1+0x2be4], R25 ;  /* 0x002be41901007387 */ /* 0x0003e80000100800 */
[----:B------:R-:W3:Y:S01]  /*c6620*/  LDL.LU R32, [R1+0x2b64] ;  /* 0x002b640001207983 */ /* 0x000ee20000300800 */
[----:B------:R-:W-:Y:S01]  /*c6630*/  ISETP.NE.U32.AND P3, PT, R8, RZ, PT ;  /* 0x000000ff0800720c */ /* 0x000fe20003f65070 */
[----:B------:R-:W-:Y:S01]  /*c6640*/  IMAD.MOV.U32 R4, RZ, RZ, R28 ;  /* 0x000000ffff047224 */ /* 0x000fe200078e001c */
[----:B------:R-:W-:Y:S02]  /*c6650*/  IADD3 R8, R132, 0x100000, RZ ;  /* 0x0010000084087810 */ /* 0x000fe40007ffe0ff */
[----:B------:R-:W-:Y:S01]  /*c6660*/  IADD3 R20, P4, R20, R202, RZ ;  /* 0x000000ca14147210 */ /* 0x000fe20007f9e0ff */
[----:B------:R-:W-:-:S04]  /*c6670*/  IMAD.MOV.U32 R5, RZ, RZ, R29 ;  /* 0x000000ffff057224 */ /* 0x000fc800078e001d */
[----:B------:R-:W-:Y:S01]  /*c6680*/  IMAD.X R21, R21, 0x1, R0, P4 ;  /* 0x0000000115157824 */ /* 0x000fe200020e0600 */
[----:B------:R-:W-:Y:S04]  /*c6690*/  STL [R1+0x2bb8], R20 ;  /* 0x002bb81401007387 */ /* 0x000fe80000100800 */
[----:B-1----:R-:W3:Y:S04]  /*c66a0*/  LDL.LU R28, [R1+0x2b48] ;  /* 0x002b4800011c7983 */ /* 0x002ee80000300800 */
[----:B------:R1:W-:Y:S01]  /*c66b0*/  LDGSTS.E [R8+-0x6fc00], [R4.64], P1 ;  /* 0x9040000004087fae */ /* 0x0003e20008921844 */
[----:B------:R-:W-:-:S03]  /*c66c0*/  IADD3 R13, P4, R13, R202, RZ ;  /* 0x000000ca0d0d7210 */ /* 0x000fc60007f9e0ff */
[----:B------:R1:W-:Y:S02]  /*c66d0*/  STL [R1+0x2bac], R21 ;  /* 0x002bac1501007387 */ /* 0x0003e40000100800 */
[----:B------:R-:W-:Y:S02]  /*c66e0*/  IMAD.X R17, R17, 0x1, R0, P4 ;  /* 0x0000000111117824 */ /* 0x000fe400020e0600 */
[----:B------:R-:W-:Y:S01]  /*c66f0*/  STL [R1+0x2bb0], R13 ;  /* 0x002bb00d01007387 */ /* 0x000fe20000100800 */
[----:B-1----:R-:W-:Y:S01]  /*c6700*/  IMAD.MOV.U32 R4, RZ, RZ, R24 ;  /* 0x000000ffff047224 */ /* 0x002fe200078e0018 */
[----:B------:R-:W-:Y:S02]  /*c6710*/  MOV R5, R25 ;  /* 0x0000001900057202 */ /* 0x000fe40000000f00 */
[----:B------:R-:W3:Y:S04]  /*c6720*/  LDL.LU R24, [R1+0x2b30] ;  /* 0x002b300001187983 */ /* 0x000ee80000300800 */
[----:B------:R1:W-:Y:S04]  /*c6730*/  STL [R1+0x2ba4], R17 ;  /* 0x002ba41101007387 */ /* 0x0003e80000100800 */
[----:B------:R-:W3:Y:S04]  /*c6740*/  LDL.LU R29, [R1+0x2b2c] ;  /* 0x002b2c00011d7983 */ /* 0x000ee80000300800 */
[----:B------:R1:W-:Y:S04]  /*c6750*/  LDGSTS.E [R9+-0x6fa00], [R4.64], P1 ;  /* 0x9060000004097fae */ /* 0x0003e80008921844 */
[----:B------:R-:W3:Y:S01]  /*c6760*/  LDL.LU R25, [R1+0x2b24] ;  /* 0x002b240001197983 */ /* 0x000ee20000300800 */
[----:B-1----:R-:W-:-:S02]  /*c6770*/  IMAD.MOV.U32 R4, RZ, RZ, R20 ;  /* 0x000000ffff047224 */ /* 0x002fc400078e0014 */
[----:B------:R-:W-:Y:S02]  /*c6780*/  IMAD.MOV.U32 R5, RZ, RZ, R21 ;  /* 0x000000ffff057224 */ /* 0x000fe400078e0015 */
[----:B------:R-:W3:Y:S04]  /*c6790*/  LDL.LU R21, [R1+0x2aec] ;  /* 0x002aec0001157983 */ /* 0x000ee80000300800 */
[----:B------:R-:W3:Y:S04]  /*c67a0*/  LDL.LU R20, [R1+0x2b08] ;  /* 0x002b080001147983 */ /* 0x000ee80000300800 */
[----:B------:R1:W-:Y:S02]  /*c67b0*/  LDGSTS.E [R8+-0x6ec00], [R4.64], P5 ;  /* 0x9140000004087fae */ /* 0x0003e4000a921844 */
[----:B-1----:R-:W-:-:S02]  /*c67c0*/  IMAD.MOV.U32 R5, RZ, RZ, R17 ;  /* 0x000000ffff057224 */ /* 0x002fc400078e0011 */
[----:B------:R-:W-:Y:S01]  /*c67d0*/  IMAD.MOV.U32 R4, RZ, RZ, R13 ;  /* 0x000000ffff047224 */ /* 0x000fe200078e000d */
[----:B------:R-:W3:Y:S04]  /*c67e0*/  LDL.LU R17, [R1+0x2ae4] ;  /* 0x002ae40001117983 */ /* 0x000ee80000300800 */
[----:B------:R-:W3:Y:S01]  /*c67f0*/  LDL.LU R13, [R1+0x2af0] ;  /* 0x002af000010d7983 */ /* 0x000ee20000300800 */
        /* <DEDUP_REMOVED lines=9> */
[-C--:B--2---:R-:W-:Y:S02]  /*c6890*/  IADD3 R33, P1, R33, R202.reuse, RZ ;  /* 0x000000ca21217210 */ /* 0x084fe40007f3e0ff */
[----:B----4-:R-:W-:-:S03]  /*c68a0*/  IADD3 R16, P4, R16, R202, RZ ;  /* 0x000000ca10107210 */ /* 0x010fc60007f9e0ff */
[----:B------:R1:W-:Y:S01]  /*c68b0*/  STL [R1+0x2b78], R33 ;  /* 0x002b782101007387 */ /* 0x0003e20000100800 */
[----:B---3--:R-:W-:-:S05]  /*c68c0*/  IADD3.X R36, R36, R0, RZ, P1, !PT ;  /* 0x0000000024247210 */ /* 0x008fca0000ffe4ff */
[----:B------:R-:W-:Y:S02]  /*c68d0*/  IMAD.MOV.U32 R5, RZ, RZ, R36 ;  /* 0x000000ffff057224 */ /* 0x000fe400078e0024 */
[----:B------:R-:W-:Y:S01]  /*c68e0*/  IMAD.X R32, R32, 0x1, R0, P4 ;  /* 0x0000000120207824 */ /* 0x000fe200020e0600 */
[----:B------:R-:W-:Y:S01]  /*c68f0*/  ISETP.NE.U32.AND P4, PT, R4, RZ, PT ;  /* 0x000000ff0400720c */ /* 0x000fe20003f85070 */
[----:B------:R-:W-:Y:S01]  /*c6900*/  IMAD.MOV.U32 R4, RZ, RZ, R33 ;  /* 0x000000ffff047224 */ /* 0x000fe200078e0021 */
[----:B------:R-:W-:-:S04]  /*c6910*/  ISETP.GT.AND P1, PT, R3, 0x59, PT ;  /* 0x000000590300780c */ /* 0x000fc80003f24270 */
[----:B------:R2:W-:Y:S01]  /*c6920*/  LDGSTS.E [R8+-0x6dc00], [R4.64], P2 ;  /* 0x9240000004087fae */ /* 0x0005e20009121844 */
[----:B------:R-:W-:-:S03]  /*c6930*/  SEL R12, RZ, 0x4, !P1 ;  /* 0x00000004ff0c7807 */ /* 0x000fc60004800000 */
[----:B------:R4:W-:Y:S01]  /*c6940*/  STL [R1+0x2b70], R16 ;  /* 0x002b701001007387 */ /* 0x0009e20000100800 */
[----:B--2---:R-:W-:Y:S02]  /*c6950*/  IMAD.MOV.U32 R4, RZ, RZ, R16 ;  /* 0x000000ffff047224 */ /* 0x004fe400078e0010 */
[----:B------:R-:W-:Y:S01]  /*c6960*/  IMAD.MOV.U32 R5, RZ, RZ, R32 ;  /* 0x000000ffff057224 */ /* 0x000fe200078e0020 */
[-C--:B------:R-:W-:Y:S01]  /*c6970*/  IADD3 R28, P1, R28, R202.reuse, RZ ;  /* 0x000000ca1c1c7210 */ /* 0x080fe20007f3e0ff */
[----:B------:R2:W-:Y:S04]  /*c6980*/  STL [R1+0x2b6c], R36 ;  /* 0x002b6c2401007387 */ /* 0x0005e80000100800 */
[----:B------:R4:W-:Y:S04]  /*c6990*/  LDGSTS.E [R9+-0x6da00], [R4.64], P2 ;  /* 0x9260000004097fae */ /* 0x0009e80009121844 */
[----:B------:R2:W-:Y:S04]  /*c69a0*/  STL [R1+0x2b64], R32 ;  /* 0x002b642001007387 */ /* 0x0005e80000100800 */
[----:B-1----:R-:W3:Y:S04]  /*c69b0*/  LDL.LU R33, [R1+0x2ac8] ;  /* 0x002ac80001217983 */ /* 0x002ee80000300800 */
[----:B----4-:R-:W4:Y:S01]  /*c69c0*/  LDL.LU R16, [R1+0x2ab0] ;  /* 0x002ab00001107983 */ /* 0x010f220000300800 */
[----:B------:R-:W-:-:S03]  /*c69d0*/  IADD3 R24, P2, R24, R202, RZ ;  /* 0x000000ca18187210 */ /* 0x000fc60007f5e0ff */
[----:B------:R-:W-:Y:S01]  /*c69e0*/  STL [R1+0x2b48], R28 ;  /* 0x002b481c01007387 */ /* 0x000fe20000100800 */
[----:B------:R-:W-:-:S03]  /*c69f0*/  IADD3.X R29, R29, R0, RZ, P1, !PT ;  /* 0x000000001d1d7210 */ /* 0x000fc60000ffe4ff */
[----:B------:R-:W-:Y:S01]  /*c6a00*/  STL [R1+0x2b30], R24 ;  /* 0x002b301801007387 */ /* 0x000fe20000100800 */
[----:B------:R-:W-:-:S03]  /*c6a10*/  SEL R8, R12, RZ, !P0 ;  /* 0x000000ff0c087207 */ /* 0x000fc60004000000 */
[----:B------:R-:W-:Y:S01]  /*c6a20*/  STL [R1+0x2b2c], R29 ;  /* 0x002b2c1d01007387 */ /* 0x000fe20000100800 */
[----:B------:R-:W-:-:S03]  /*c6a30*/  IMAD.X R25, R25, 0x1, R0, P2 ;  /* 0x0000000119197824 */ /* 0x000fc600010e0600 */
[----:B--2---:R-:W2:Y:S01]  /*c6a40*/  LDL.LU R36, [R1+0x2aac] ;  /* 0x002aac0001247983 */ /* 0x004ea20000300800 */
[----:B------:R-:W-:Y:S01]  /*c6a50*/  ISETP.NE.U32.AND P1, PT, R8, RZ, PT ;  /* 0x000000ff0800720c */ /* 0x000fe20003f25070 */
[----:B------:R-:W-:Y:S01]  /*c6a60*/  IMAD.MOV.U32 R4, RZ, RZ, R28 ;  /* 0x000000ffff047224 */ /* 0x000fe200078e001c */
[----:B------:R-:W-:Y:S01]  /*c6a70*/  IADD3 R8, R132, 0x100000, RZ ;  /* 0x0010000084087810 */ /* 0x000fe20007ffe0ff */
[----:B------:R1:W-:Y:S01]  /*c6a80*/  STL [R1+0x2b24], R25 ;  /* 0x002b241901007387 */ /* 0x0003e20000100800 */
[----:B------:R-:W-:-:S03]  /*c6a90*/  IMAD.MOV.U32 R5, RZ, RZ, R29 ;  /* 0x000000ffff057224 */ /* 0x000fc600078e001d */
[----:B------:R-:W2:Y:S04]  /*c6aa0*/  LDL.LU R32, [R1+0x2aa4] ;  /* 0x002aa40001207983 */ /* 0x000ea80000300800 */
[----:B------:R1:W-:Y:S01]  /*c6ab0*/  LDGSTS.E [R8+-0x6cc00], [R4.64], P3 ;  /* 0x9340000004087fae */ /* 0x0003e20009921844 */
[----:B------:R-:W-:-:S05]  /*c6ac0*/  IADD3 R20, P2, R20, R202, RZ ;  /* 0x000000ca14147210 */ /* 0x000fca0007f5e0ff */
[----:B------:R-:W-:Y:S01]  /*c6ad0*/  IMAD.X R21, R21, 0x1, R0, P2 ;  /* 0x0000000115157824 */ /* 0x000fe200010e0600 */
[----:B------:R-:W-:Y:S01]  /*c6ae0*/  STL [R1+0x2b08], R20 ;  /* 0x002b081401007387 */ /* 0x000fe20000100800 */
[----:B-1----:R-:W-:Y:S01]  /*c6af0*/  IMAD.MOV.U32 R4, RZ, RZ, R24 ;  /* 0x000000ffff047224 */ /* 0x002fe200078e0018 */
[----:B------:R-:W-:Y:S02]  /*c6b00*/  MOV R5, R25 ;  /* 0x0000001900057202 */ /* 0x000fe40000000f00 */
[----:B------:R-:W2:Y:S04]  /*c6b10*/  LDL.LU R25, [R1+0x2a88] ;  /* 0x002a880001197983 */ /* 0x000ea80000300800 */
[----:B------:R1:W-:Y:S04]  /*c6b20*/  STL [R1+0x2aec], R21 ;  /* 0x002aec1501007387 */ /* 0x0003e80000100800 */
[----:B------:R1:W-:Y:S01]  /*c6b30*/  LDGSTS.E [R9+-0x6ca00], [R4.64], P3 ;  /* 0x9360000004097fae */ /* 0x0003e20009921844 */
[----:B------:R-:W-:-:S05]  /*c6b40*/  IADD3 R13, P2, R13, R202, RZ ;  /* 0x000000ca0d0d7210 */ /* 0x000fca0007f5e0ff */
[----:B------:R-:W-:Y:S01]  /*c6b50*/  IMAD.X R17, R17, 0x1, R0, P2 ;  /* 0x0000000111117824 */ /* 0x000fe200010e0600 */
[----:B------:R-:W-:Y:S04]  /*c6b60*/  STL [R1+0x2af0], R13 ;  /* 0x002af00d01007387 */ /* 0x000fe80000100800 */
[----:B------:R-:W2:Y:S01]  /*c6b70*/  LDL.LU R24, [R1+0x2a70] ;  /* 0x002a700001187983 */ /* 0x000ea20000300800 */
[----:B-1----:R-:W-:Y:S02]  /*c6b80*/  IMAD.MOV.U32 R4, RZ, RZ, R20 ;  /* 0x000000ffff047224 */ /* 0x002fe400078e0014 */
[----:B------:R-:W-:Y:S01]  /*c6b90*/  IMAD.MOV.U32 R5, RZ, RZ, R21 ;  /* 0x000000ffff057224 */ /* 0x000fe200078e0015 */
[----:B------:R1:W-:Y:S04]  /*c6ba0*/  STL [R1+0x2ae4], R17 ;  /* 0x002ae41101007387 */ /* 0x0003e80000100800 */
[----:B------:R-:W2:Y:S04]  /*c6bb0*/  LDL.LU R29, [R1+0x2a6c] ;  /* 0x002a6c00011d7983 */ /* 0x000ea80000300800 */
[----:B------:R-:W2:Y:S04]  /*c6bc0*/  LDL.LU R28, [R1+0x2a64] ;  /* 0x002a6400011c7983 */ /* 0x000ea80000300800 */
[----:B------:R1:W-:Y:S04]  /*c6bd0*/  LDGSTS.E [R8+-0x6bc00], [R4.64], P5 ;  /* 0x9440000004087fae */ /* 0x0003e8000a921844 */
[----:B------:R-:W2:Y:S01]  /*c6be0*/  LDL.LU R21, [R1+0x2a24] ;  /* 0x002a240001157983 */ /* 0x000ea20000300800 */
[----:B-1----:R-:W-:-:S03]  /*c6bf0*/  IMAD.MOV.U32 R5, RZ, RZ, R17 ;  /* 0x000000ffff057224 */ /* 0x002fc600078e0011 */
        /* <DEDUP_REMOVED lines=13> */
[-C--:B---3--:R-:W-:Y:S02]  /*c6cd0*/  IADD3 R33, P2, R33, R202.reuse, RZ ;  /* 0x000000ca21217210 */ /* 0x088fe40007f5e0ff */
[----:B----4-:R-:W-:-:S03]  /*c6ce0*/  IADD3 R16, P3, R16, R202, RZ ;  /* 0x000000ca10107210 */ /* 0x010fc60007f7e0ff */
[----:B------:R-:W-:Y:S04]  /*c6cf0*/  STL [R1+0x2ac8], R33 ;  /* 0x002ac82101007387 */ /* 0x000fe80000100800 */
[----:B------:R-:W-:Y:S01]  /*c6d00*/  STL [R1+0x2ab0], R16 ;  /* 0x002ab01001007387 */ /* 0x000fe20000100800 */
[----:B--2---:R-:W-:Y:S02]  /*c6d10*/  IADD3.X R36, R36, R0, RZ, P2, !PT ;  /* 0x0000000024247210 */ /* 0x004fe400017fe4ff */
        /* <DEDUP_REMOVED lines=8> */
[----:B-1----:R-:W-:Y:S02]  /*c6da0*/  IMAD.MOV.U32 R4, RZ, RZ, R16 ;  /* 0x000000ffff047224 */ /* 0x002fe400078e0010 */
[----:B------:R-:W-:Y:S01]  /*c6db0*/  IMAD.MOV.U32 R5, RZ, RZ, R32 ;  /* 0x000000ffff057224 */ /* 0x000fe200078e0020 */
[----:B------:R-:W-:-:S04]  /*c6dc0*/  IADD3 R25, P3, R25, R202, RZ ;  /* 0x000000ca19197210 */ /* 0x000fc80007f7e0ff */
[----:B------:R1:W-:Y:S04]  /*c6dd0*/  LDGSTS.E [R9+-0x6aa00], [R4.64], P4 ;  /* 0x9560000004097fae */ /* 0x0003e8000a121844 */
[----:B------:R2:W-:Y:S01]  /*c6de0*/  STL [R1+0x2aa4], R32 ;  /* 0x002aa42001007387 */ /* 0x0005e20000100800 */
[----:B------:R-:W-:-:S03]  /*c6df0*/  SEL R8, R12, RZ, !P0 ;  /* 0x000000ff0c087207 */ /* 0x000fc60004000000 */
[----:B--2---:R-:W2:Y:S04]  /*c6e00*/  LDL.LU R32, [R1+0x29fc] ;  /* 0x0029fc0001207983 */ /* 0x004ea80000300800 */
[----:B------:R-:W3:Y:S01]  /*c6e10*/  LDL.LU R16, [R1+0x2a04] ;  /* 0x002a040001107983 */ /* 0x000ee20000300800 */
[----:B------:R-:W-:-:S03]  /*c6e20*/  IADD3 R24, P4, R24, R202, RZ ;  /* 0x000000ca18187210 */ /* 0x000fc60007f9e0ff */
[----:B------:R4:W-:Y:S01]  /*c6e30*/  STL [R1+0x2a88], R25 ;  /* 0x002a881901007387 */ /* 0x0009e20000100800 */
[----:B------:R-:W-:-:S03]  /*c6e40*/  IADD3.X R29, R29, R0, RZ, P3, !PT ;  /* 0x000000001d1d7210 */ /* 0x000fc60001ffe4ff */
[----:B------:R4:W-:Y:S01]  /*c6e50*/  STL [R1+0x2a70], R24 ;  /* 0x002a701801007387 */ /* 0x0009e20000100800 */
[----:B------:R-:W-:-:S03]  /*c6e60*/  IMAD.X R28, R28, 0x1, R0, P4 ;  /* 0x000000011c1c7824 */ /* 0x000fc600020e0600 */
[----:B------:R-:W-:Y:S01]  /*c6e70*/  STL [R1+0x2a6c], R29 ;  /* 0x002a6c1d01007387 */ /* 0x000fe20000100800 */
[----:B------:R-:W-:Y:S01]  /*c6e80*/  ISETP.NE.U32.AND P3, PT, R8, RZ, PT ;  /* 0x000000ff0800720c */ /* 0x000fe20003f65070 */
[----:B-1----:R-:W-:Y:S02]  /*c6e90*/  IMAD.MOV.U32 R4, RZ, RZ, R25 ;  /* 0x000000ffff047224 */ /* 0x002fe400078e0019 */
[----:B------:R-:W3:Y:S01]  /*c6ea0*/  LDL.LU R33, [R1+0x29f8] ;  /* 0x0029f80001217983 */ /* 0x000ee20000300800 */
[----:B------:R-:W-:Y:S01]  /*c6eb0*/  IADD3 R8, R132, 0x100000, RZ ;  /* 0x0010000084087810 */ /* 0x000fe20007ffe0ff */
[----:B------:R-:W-:Y:S02]  /*c6ec0*/  IMAD.MOV.U32 R5, RZ, RZ, R29 ;  /* 0x000000ffff057224 */ /* 0x000fe400078e001d */
[----:B------:R-:W-:Y:S04]  /*c6ed0*/  STL [R1+0x2a64], R28 ;  /* 0x002a641c01007387 */ /* 0x000fe80000100800 */
[----:B----4-:R-:W4:Y:S04]  /*c6ee0*/  LDL.LU R25, [R1+0x2a00] ;  /* 0x002a000001197983 */ /* 0x010f280000300800 */
[----:B------:R1:W-:Y:S01]  /*c6ef0*/  LDGSTS.E [R8+-0x69c00], [R4.64], P1 ;  /* 0x9640000004087fae */ /* 0x0003e20008921844 */
[----:B------:R-:W-:-:S05]  /*c6f00*/  IADD3 R17, P4, R17, R202, RZ ;  /* 0x000000ca11117210 */ /* 0x000fca0007f9e0ff */
[----:B------:R-:W-:Y:S01]  /*c6f10*/  IMAD.X R21, R21, 0x1, R0, P4 ;  /* 0x0000000115157824 */ /* 0x000fe200020e0600 */
[----:B------:R-:W-:Y:S01]  /*c6f20*/  IADD3 R13, P4, R13, R202, RZ ;  /* 0x000000ca0d0d7210 */ /* 0x000fe20007f9e0ff */
[----:B-1----:R-:W-:Y:S01]  /*c6f30*/  IMAD.MOV.U32 R4, RZ, RZ, R24 ;  /* 0x000000ffff047224 */ /* 0x002fe200078e0018 */
[----:B------:R-:W-:Y:S01]  /*c6f40*/  MOV R5, R28 ;  /* 0x0000001c00057202 */ /* 0x000fe20000000f00 */
[----:B------:R1:W-:Y:S02]  /*c6f50*/  STL [R1+0x2a48], R17 ;  /* 0x002a481101007387 */ /* 0x0003e40000100800 */
[----:B------:R-:W-:Y:S02]  /*c6f60*/  IMAD.X R20, R20, 0x1, R0, P4 ;  /* 0x0000000114147824 */ /* 0x000fe400020e0600 */
[----:B------:R-:W4:Y:S04]  /*c6f70*/  LDL.LU R24, [R1+0x29bc] ;  /* 0x0029bc0001187983 */ /* 0x000f280000300800 */
[----:B------:R1:W-:Y:S04]  /*c6f80*/  STL [R1+0x2a24], R21 ;  /* 0x002a241501007387 */ /* 0x0003e80000100800 */
[----:B------:R1:W-:Y:S04]  /*c6f90*/  LDGSTS.E [R9+-0x69a00], [R4.64], P1 ;  /* 0x9660000004097fae */ /* 0x0003e80008921844 */
[----:B------:R-:W-:Y:S01]  /*c6fa0*/  STL [R1+0x2a2c], R13 ;  /* 0x002a2c0d01007387 */ /* 0x000fe20000100800 */
[----:B-1----:R-:W-:-:S03]  /*c6fb0*/  IMAD.MOV.U32 R4, RZ, RZ, R17 ;  /* 0x000000ffff047224 */ /* 0x002fc600078e0011 */
[----:B------:R-:W4:Y:S01]  /*c6fc0*/  LDL.LU R17, [R1+0x29c4] ;  /* 0x0029c40001117983 */ /* 0x000f220000300800 */
[----:B------:R-:W-:-:S03]  /*c6fd0*/  IMAD.MOV.U32 R5, RZ, RZ, R21 ;  /* 0x000000ffff057224 */ /* 0x000fc600078e0015 */
[----:B------:R1:W-:Y:S04]  /*c6fe0*/  STL [R1+0x2a28], R20 ;  /* 0x002a281401007387 */ /* 0x0003e80000100800 */
[----:B------:R-:W4:Y:S04]  /*c6ff0*/  LDL.LU R28, [R1+0x29b8] ;  /* 0x0029b800011c7983 */ /* 0x000f280000300800 */
[----:B------:R1:W-:Y:S04]  /*c7000*/  LDGSTS.E [R8+-0x68c00], [R4.64], P5 ;  /* 0x9740000004087fae */ /* 0x0003e8000a921844 */
[----:B------:R-:W4:Y:S04]  /*c7010*/  LDL.LU R29, [R1+0x29c0] ;  /* 0x0029c000011d7983 */ /* 0x000f280000300800 */
[----:B------:R-:W4:Y:S01]  /*c7020*/  LDL.LU R21, [R1+0x2978] ;  /* 0x0029780001157983 */ /* 0x000f220000300800 */
[----:B-1----:R-:W-:-:S03]  /*c7030*/  IMAD.MOV.U32 R5, RZ, RZ, R20 ;  /* 0x000000ffff057224 */ /* 0x002fc600078e0014 */
[----:B------:R-:W4:Y:S01]  /*c7040*/  LDL.LU R20, [R1+0x297c] ;  /* 0x00297c0001147983 */ /* 0x000f220000300800 */
[----:B------:R-:W-:-:S03]  /*c7050*/  IMAD.MOV.U32 R4, RZ, RZ, R13 ;  /* 0x000000ffff047224 */ /* 0x000fc600078e000d */
        /* <DEDUP_REMOVED lines=10> */
[C---:B------:R-:W-:Y:S01]  /*c7100*/  IADD3 R8, R132.reuse, 0x100000, RZ ;  /* 0x0010000084087810 */ /* 0x040fe20007ffe0ff */
[C---:B------:R-:W-:Y:S07]  /*c7110*/  HMMA.1688.F32.TF32 R168, R240.reuse, R6, R168 ;  /* 0x00000006f0a8723c */ /* 0x040fee00000810a8 */
[----:B------:R-:W-:Y:S01]  /*c7120*/  IADD3 R7, R132, 0x100000, RZ ;  /* 0x0010000084077810 */ /* 0x000fe20007ffe0ff */
[----:B------:R-:W-:Y:S01]  /*c7130*/  HMMA.1688.F32.TF32 R172, R240, R10, R172 ;  /* 0x0000000af0ac723c */ /* 0x000fe200000810ac */
[----:B--2---:R-:W-:-:S02]  /*c7140*/  IADD3 R32, P1, R32, R202, RZ ;  /* 0x000000ca20207210 */ /* 0x004fc40007f3e0ff */
[----:B---3--:R-:W-:-:S03]  /*c7150*/  IADD3 R16, P4, R16, R202, RZ ;  /* 0x000000ca10107210 */ /* 0x008fc60007f9e0ff */
[----:B------:R-:W-:Y:S01]  /*c7160*/  STL [R1+0x29fc], R32 ;  /* 0x0029fc2001007387 */ /* 0x000fe20000100800 */
[----:B------:R-:W-:-:S05]  /*c7170*/  IADD3.X R33, R33, R0, RZ, P1, !PT ;  /* 0x0000000021217210 */ /* 0x000fca0000ffe4ff */
[----:B------:R-:W-:Y:S02]  /*c7180*/  IMAD.MOV.U32 R5, RZ, RZ, R33 ;  /* 0x000000ffff057224 */ /* 0x000fe400078e0021 */
[----:B----4-:R-:W-:Y:S01]  /*c7190*/  IMAD.X R25, R25, 0x1, R0, P4 ;  /* 0x0000000119197824 */ /* 0x010fe200020e0600 */
[----:B------:R-:W-:Y:S01]  /*c71a0*/  ISETP.NE.U32.AND P4, PT, R4, RZ, PT ;  /* 0x000000ff0400720c */ /* 0x000fe20003f85070 */
[----:B------:R-:W-:Y:S01]  /*c71b0*/  IMAD.MOV.U32 R4, RZ, RZ, R32 ;  /* 0x000000ffff047224 */ /* 0x000fe200078e0020 */
[----:B------:R-:W-:-:S04]  /*c71c0*/  ISETP.GT.AND P1, PT, R3, 0x71, PT ;  /* 0x000000710300780c */ /* 0x000fc80003f24270 */
[----:B------:R1:W-:Y:S01]  /*c71d0*/  LDGSTS.E [R8+-0x67c00], [R4.64], P2 ;  /* 0x9840000004087fae */ /* 0x0003e20009121844 */
[----:B------:R-:W-:-:S03]  /*c71e0*/  SEL R6, RZ, 0x4, !P1 ;  /* 0x00000004ff067807 */ /* 0x000fc60004800000 */
[----:B------:R-:W-:Y:S01]  /*c71f0*/  STL [R1+0x2a04], R16 ;  /* 0x002a041001007387 */ /* 0x000fe20000100800 */
[----:B-1----:R-:W-:Y:S02]  /*c7200*/  IMAD.MOV.U32 R4, RZ, RZ, R16 ;  /* 0x000000ffff047224 */ /* 0x002fe400078e0010 */
[----:B------:R-:W-:Y:S01]  /*c7210*/  IMAD.MOV.U32 R5, RZ, RZ, R25 ;  /* 0x000000ffff057224 */ /* 0x000fe200078e0019 */
[----:B------:R-:W-:Y:S01]  /*c7220*/  IADD3 R24, P1, R24, R202, RZ ;  /* 0x000000ca18187210 */ /* 0x000fe20007f3e0ff */
[----:B------:R-:W-:Y:S04]  /*c7230*/  STL [R1+0x29f8], R33 ;  /* 0x0029f82101007387 */ /* 0x000fe80000100800 */
[----:B------:R1:W-:Y:S04]  /*c7240*/  LDGSTS.E [R7+-0x67a00], [R4.64], P2 ;  /* 0x9860000004077fae */ /* 0x0003e80009121844 */
[----:B------:R2:W-:Y:S01]  /*c7250*/  STL [R1+0x2a00], R25 ;  /* 0x002a001901007387 */ /* 0x0005e20000100800 */
[----:B------:R-:W-:-:S03]  /*c7260*/  SEL R6, R6, RZ, !P0 ;  /* 0x000000ff06067207 */ /* 0x000fc60004000000 */
[----:B--2---:R-:W2:Y:S01]  /*c7270*/  LDL.LU R25, [R1+0x293c] ;  /* 0x00293c0001197983 */ /* 0x004ea20000300800 */
[----:B------:R-:W-:-:S03]  /*c7280*/  IADD3 R17, P2, R17, R202, RZ ;  /* 0x000000ca11117210 */ /* 0x000fc60007f5e0ff */
[----:B------:R-:W3:Y:S04]  /*c7290*/  LDL.LU R16, [R1+0x2944] ;  /* 0x0029440001107983 */ /* 0x000ee80000300800 */
[----:B------:R-:W-:Y:S01]  /*c72a0*/  STL [R1+0x29bc], R24 ;  /* 0x0029bc1801007387 */ /* 0x000fe20000100800 */
[----:B------:R-:W-:-:S03]  /*c72b0*/  IADD3.X R28, R28, R0, RZ, P1, !PT ;  /* 0x000000001c1c7210 */ /* 0x000fc60000ffe4ff */
[----:B------:R-:W-:Y:S04]  /*c72c0*/  STL [R1+0x29c4], R17 ;  /* 0x0029c41101007387 */ /* 0x000fe80000100800 */
[----:B------:R4:W-:Y:S01]  /*c72d0*/  STL [R1+0x29b8], R28 ;  /* 0x0029b81c01007387 */ /* 0x0009e20000100800 */
[----:B-1----:R-:W-:Y:S02]  /*c72e0*/  IMAD.MOV.U32 R5, RZ, RZ, R28 ;  /* 0x000000ffff057224 */ /* 0x002fe400078e001c */
[----:B------:R-:W-:Y:S01]  /*c72f0*/  IMAD.X R29, R29, 0x1, R0, P2 ;  /* 0x000000011d1d7824 */ /* 0x000fe200010e0600 */
[----:B------:R-:W-:Y:S01]  /*c7300*/  ISETP.NE.U32.AND P1, PT, R6, RZ, PT ;  /* 0x000000ff0600720c */ /* 0x000fe20003f25070 */
[----:B----4-:R-:W4:Y:S01]  /*c7310*/  LDL.LU R28, [R1+0x2938] ;  /* 0x00293800011c7983 */ /* 0x010f220000300800 */
[----:B------:R-:W-:Y:S01]  /*c7320*/  IADD3 R20, P2, R20, R202, RZ ;  /* 0x000000ca14147210 */ /* 0x000fe20007f5e0ff */
[----:B------:R-:W-:-:S02]  /*c7330*/  IMAD.MOV.U32 R4, RZ, RZ, R24 ;  /* 0x000000ffff047224 */ /* 0x000fc400078e0018 */
[----:B------:R-:W-:Y:S01]  /*c7340*/  STL [R1+0x29c0], R29 ;  /* 0x0029c01d01007387 */ /* 0x000fe20000100800 */
[----:B------:R-:W-:Y:S01]  /*c7350*/  IADD3 R6, R132, 0x100000, RZ ;  /* 0x0010000084067810 */ /* 0x000fe20007ffe0ff */
[----:B------:R-:W-:Y:S02]  /*c7360*/  IMAD.X R21, R21, 0x1, R0, P2 ;  /* 0x0000000115157824 */ /* 0x000fe400010e0600 */
[----:B------:R-:W4:Y:S01]  /*c7370*/  LDL.LU R24, [R1+0x2940] ;  /* 0x0029400001187983 */ /* 0x000f220000300800 */
[----:B------:R-:W-:-:S03]  /*c7380*/  IADD3 R12, P2, R12, R202, RZ ;  /* 0x000000ca0c0c7210 */ /* 0x000fc60007f5e0ff */
[----:B------:R1:W-:Y:S02]  /*c7390*/  LDGSTS.E [R6+-0x66c00], [R4.64], P3 ;  /* 0x9940000004067fae */ /* 0x0003e40009921844 */
[----:B------:R-:W-:Y:S02]  /*c73a0*/  IMAD.X R13, R13, 0x1, R0, P2 ;  /* 0x000000010d0d7824 */ /* 0x000fe400010e0600 */
[----:B------:R-:W-:Y:S01]  /*c73b0*/  STL [R1+0x297c], R20 ;  /* 0x00297c1401007387 */ /* 0x000fe20000100800 */
[----:B-1----:R-:W-:Y:S01]  /*c73c0*/  IMAD.MOV.U32 R4, RZ, RZ, R17 ;  /* 0x000000ffff047224 */ /* 0x002fe200078e0011 */
[----:B------:R-:W-:Y:S02]  /*c73d0*/  MOV R5, R29 ;  /* 0x0000001d00057202 */ /* 0x000fe40000000f00 */
[----:B------:R-:W4:Y:S04]  /*c73e0*/  LDL.LU R17, [R1+0x28ec] ;  /* 0x0028ec0001117983 */ /* 0x000f280000300800 */
[----:B------:R1:W-:Y:S04]  /*c73f0*/  STL [R1+0x2978], R21 ;  /* 0x0029781501007387 */ /* 0x0003e80000100800 */
[----:B------:R-:W-:Y:S04]  /*c7400*/  STL [R1+0x2984], R12 ;  /* 0x0029840c01007387 */ /* 0x000fe80000100800 */
[----:B------:R-:W4:Y:S04]  /*c7410*/  LDL.LU R11, [R1+0x28f4] ;  /* 0x0028f400010b7983 */ /* 0x000f280000300800 */
[----:B------:R1:W-:Y:S04]  /*c7420*/  LDGSTS.E [R7+-0x66a00], [R4.64], P3 ;  /* 0x9960000004077fae */ /* 0x0003e80009921844 */
[----:B------:R1:W-:Y:S02]  /*c7430*/  STL [R1+0x2980], R13 ;  /* 0x0029800d01007387 */ /* 0x0003e40000100800 */
[----:B-1----:R-:W-:-:S02]  /*c7440*/  IMAD.MOV.U32 R5, RZ, RZ, R21 ;  /* 0x000000ffff057224 */ /* 0x002fc400078e0015 */
[----:B------:R-:W4:Y:S01]  /*c7450*/  LDL.LU R21, [R1+0x28e8] ;  /* 0x0028e80001157983 */ /* 0x000f220000300800 */
[----:B------:R-:W-:-:S03]  /*c7460*/  IMAD.MOV.U32 R4, RZ, RZ, R20 ;  /* 0x000000ffff047224 */ /* 0x000fc600078e0014 */
[----:B------:R-:W4:Y:S01]  /*c7470*/  LDL.LU R20, [R1+0x28f0] ;  /* 0x0028f00001147983 */ /* 0x000f220000300800 */
[----:B------:R-:W-:-:S03]  /*c7480*/  ISETP.GT.AND P2, PT, R3, 0x75, PT ;  /* 0x000000750300780c */ /* 0x000fc60003f44270 */
[----:B------:R1:W-:Y:S02]  /*c7490*/  LDGSTS.E [R6+-0x65c00], [R4.64], P5 ;  /* 0x9a40000004067fae */ /* 0x0003e4000a921844 */
        /* <DEDUP_REMOVED lines=8> */
[----:B-1----:R-:W-:-:S03]  /*c7520*/  SEL R4, R6, RZ, !P0 ;  /* 0x000000ff06047207 */ /* 0x002fc60004000000 */
[----:B------:R-:W4:Y:S01]  /*c7530*/  LDL.LU R10, [R1+0x28b4] ;  /* 0x0028b400010a7983 */ /* 0x000f220000300800 */
[----:B------:R-:W-:Y:S02]  /*c7540*/  SEL R5, RZ, 0x4, !P2 ;  /* 0x00000004ff057807 */ /* 0x000fe40005000000 */
[----:B------:R-:W-:Y:S02]  /*c7550*/  ISETP.NE.U32.AND P5, PT, R4, RZ, PT ;  /* 0x000000ff0400720c */ /* 0x000fe40003fa5070 */
[----:B------:R-:W-:Y:S02]  /*c7560*/  SEL R4, R5, RZ, !P0 ;  /* 0x000000ff05047207 */ /* 0x000fe40004000000 */
[----:B------:R-:W-:Y:S01]  /*c7570*/  IADD3 R6, R132, 0x100000, RZ ;  /* 0x0010000084067810 */ /* 0x000fe20007ffe0ff */
[----:B------:R-:W-:Y:S01]  /*c7580*/  HMMA.1688.F32.TF32 R176, R240, R14, R176 ;  /* 0x0000000ef0b0723c */ /* 0x000fe200000810b0 */
[-C--:B--2---:R-:W-:Y:S02]  /*c7590*/  IADD3 R25, P2, R25, R202.reuse, RZ ;  /* 0x000000ca19197210 */ /* 0x084fe40007f5e0ff */
[----:B---3--:R-:W-:-:S03]  /*c75a0*/  IADD3 R16, P3, R16, R202, RZ ;  /* 0x000000ca10107210 */ /* 0x008fc60007f7e0ff */
[----:B------:R-:W-:Y:S01]  /*c75b0*/  STL [R1+0x293c], R25 ;  /* 0x00293c1901007387 */ /* 0x000fe20000100800 */
[----:B----4-:R-:W-:Y:S02]  /*c75c0*/  IADD3.X R28, R28, R0, RZ, P2, !PT ;  /* 0x000000001c1c7210 */ /* 0x010fe400017fe4ff */
[----:B------:R-:W-:Y:S01]  /*c75d0*/  ISETP.NE.U32.AND P2, PT, R4, RZ, PT ;  /* 0x000000ff0400720c */ /* 0x000fe20003f45070 */
[----:B------:R-:W-:Y:S02]  /*c75e0*/  IMAD.MOV.U32 R4, RZ, RZ, R25 ;  /* 0x000000ffff047224 */ /* 0x000fe400078e0019 */
[----:B------:R-:W-:Y:S02]  /*c75f0*/  IMAD.MOV.U32 R5, RZ, RZ, R28 ;  /* 0x000000ffff057224 */ /* 0x000fe400078e001c */
[----:B------:R-:W-:-:S03]  /*c7600*/  IMAD.X R24, R24, 0x1, R0, P3 ;  /* 0x0000000118187824 */ /* 0x000fc600018e0600 */
[----:B------:R1:W-:Y:S01]  /*c7610*/  LDGSTS.E [R6+-0x64c00], [R4.64], P4 ;  /* 0x9b40000004067fae */ /* 0x0003e2000a121844 */
[----:B------:R-:W-:-:S04]  /*c7620*/  ISETP.GT.AND P3, PT, R3, 0x7d, PT ;  /* 0x0000007d0300780c */ /* 0x000fc80003f64270 */
[----:B------:R-:W-:Y:S01]  /*c7630*/  SEL R8, RZ, 0x4, !P3 ;  /* 0x00000004ff087807 */ /* 0x000fe20005800000 */
[----:B-1----:R-:W-:Y:S02]  /*c7640*/  IMAD.MOV.U32 R4, RZ, RZ, R16 ;  /* 0x000000ffff047224 */ /* 0x002fe400078e0010 */
[----:B------:R-:W-:Y:S01]  /*c7650*/  IMAD.MOV.U32 R5, RZ, RZ, R24 ;  /* 0x000000ffff057224 */ /* 0x000fe200078e0018 */
[----:B------:R1:W-:Y:S01]  /*c7660*/  STL [R1+0x2944], R16 ;  /* 0x0029441001007387 */ /* 0x0003e20000100800 */
[----:B------:R-:W-:-:S03]  /*c7670*/  IADD3 R17, P3, R17, R202, RZ ;  /* 0x000000ca11117210 */ /* 0x000fc60007f7e0ff */
[----:B------:R2:W-:Y:S04]  /*c7680*/  LDGSTS.E [R7+-0x64a00], [R4.64], P4 ;  /* 0x9b60000004077fae */ /* 0x0005e8000a121844 */
[----:B------:R-:W-:Y:S01]  /*c7690*/  STL [R1+0x2938], R28 ;  /* 0x0029381c01007387 */ /* 0x000fe20000100800 */
[----:B------:R-:W-:-:S03]  /*c76a0*/  IADD3 R11, P4, R11, R202, RZ ;  /* 0x000000ca0b0b7210 */ /* 0x000fc60007f9e0ff */
[----:B------:R-:W-:Y:S04]  /*c76b0*/  STL [R1+0x2940], R24 ;  /* 0x0029401801007387 */ /* 0x000fe80000100800 */
[----:B-1----:R-:W3:Y:S01]  /*c76c0*/  LDL.LU R16, [R1+0x286c] ;  /* 0x00286c0001107983 */ /* 0x002ee20000300800 */
[----:B--2---:R-:W-:-:S03]  /*c76d0*/  IMAD.MOV.U32 R4, RZ, RZ, R17 ;  /* 0x000000ffff047224 */ /* 0x004fc600078e0011 */
[----:B------:R-:W2:Y:S04]  /*c76e0*/  LDL.LU R14, [R1+0x2874] ;  /* 0x00287400010e7983 */ /* 0x000ea80000300800 */
[----:B------:R1:W-:Y:S01]  /*c76f0*/  STL [R1+0x28ec], R17 ;  /* 0x0028ec1101007387 */ /* 0x0003e20000100800 */
[----:B------:R-:W-:-:S03]  /*c7700*/  IADD3.X R21, R21, R0, RZ, P3, !PT ;  /* 0x0000000015157210 */ /* 0x000fc60001ffe4ff */
[----:B------:R4:W-:Y:S01]  /*c7710*/  STL [R1+0x28f4], R11 ;  /* 0x0028f40b01007387 */ /* 0x0009e20000100800 */
[----:B------:R-:W-:-:S03]  /*c7720*/  IMAD.X R20, R20, 0x1, R0, P4 ;  /* 0x0000000114147824 */ /* 0x000fc600020e0600 */
[----:B------:R-:W-:Y:S04]  /*c7730*/  STL [R1+0x28e8], R21 ;  /* 0x0028e81501007387 */ /* 0x000fe80000100800 */
[----:B-1----:R-:W2:Y:S04]  /*c7740*/  LDL.LU R17, [R1+0x2868] ;  /* 0x0028680001117983 */ /* 0x002ea80000300800 */
[----:B------:R-:W-:Y:S04]  /*c7750*/  STL [R1+0x28f0], R20 ;  /* 0x0028f01401007387 */ /* 0x000fe80000100800 */
[----:B------:R-:W2:Y:S01]  /*c7760*/  LDL.LU R15, [R1+0x2870] ;  /* 0x00287000010f7983 */ /* 0x000ea20000300800 */
[----:B------:R-:W-:Y:S01]  /*c7770*/  SEL R6, R8, RZ, !P0 ;  /* 0x000000ff08067207 */ /* 0x000fe20004000000 */
[----:B------:R-:W-:-:S03]  /*c7780*/  IMAD.MOV.U32 R5, RZ, RZ, R21 ;  /* 0x000000ffff057224 */ /* 0x000fc600078e0015 */
[----:B------:R-:W-:Y:S02]  /*c7790*/  ISETP.NE.U32.AND P3, PT, R6, RZ, PT ;  /* 0x000000ff0600720c */ /* 0x000fe40003f65070 */
[----:B------:R-:W-:-:S05]  /*c77a0*/  IADD3 R6, R132, 0x100000, RZ ;  /* 0x0010000084067810 */ /* 0x000fca0007ffe0ff */
[----:B------:R1:W-:Y:S01]  /*c77b0*/  LDGSTS.E [R6+-0x63c00], [R4.64], P1 ;  /* 0x9c40000004067fae */ /* 0x0003e20008921844 */
[----:B------:R-:W-:-:S05]  /*c77c0*/  IADD3 R9, P4, R9, R202, RZ ;  /* 0x000000ca09097210 */ /* 0x000fca0007f9e0ff */
[--C-:B------:R-:W-:Y:S02]  /*c77d0*/  IMAD.X R13, R13, 0x1, R0.reuse, P4 ;  /* 0x000000010d0d7824 */ /* 0x100fe400020e0600 */
[----:B-1----:R-:W-:Y:S01]  /*c77e0*/  IMAD.MOV.U32 R4, RZ, RZ, R11 ;  /* 0x000000ffff047224 */ /* 0x002fe200078e000b */
[----:B------:R-:W-:Y:S02]  /*c77f0*/  MOV R5, R20 ;  /* 0x0000001400057202 */ /* 0x000fe40000000f00 */
[----:B------:R-:W-:Y:S01]  /*c7800*/  IADD3 R10, P4, R10, R202, RZ ;  /* 0x000000ca0a0a7210 */ /* 0x000fe20007f9e0ff */
[----:B------:R1:W-:Y:S04]  /*c7810*/  STL [R1+0x28ac], R9 ;  /* 0x0028ac0901007387 */ /* 0x0003e80000100800 */
[----:B------:R1:W-:Y:S01]  /*c7820*/  LDGSTS.E [R7+-0x63a00], [R4.64], P1 ;  /* 0x9c60000004077fae */ /* 0x0003e20008921844 */
[----:B------:R-:W-:Y:S01]  /*c7830*/  IMAD.X R12, R12, 0x1, R0, P4 ;  /* 0x000000010c0c7824 */ /* 0x000fe200020e0600 */
[----:B------:R-:W-:-:S02]  /*c7840*/  ISETP.GT.AND P1, PT, R3, 0x2, PT ;  /* 0x000000020300780c */ /* 0x000fc40003f24270 */
[----:B----4-:R-:W4:Y:S04]  /*c7850*/  LDL.LU R11, [R1+0x282c] ;  /* 0x00282c00010b7983 */ /* 0x010f280000300800 */
[----:B------:R1:W-:Y:S02]  /*c7860*/  STL [R1+0x28a8], R13 ;  /* 0x0028a80d01007387 */ /* 0x0003e40000100800 */
[----:B-1----:R-:W-:Y:S02]  /*c7870*/  IMAD.MOV.U32 R4, RZ, RZ, R9 ;  /* 0x000000ffff047224 */ /* 0x002fe400078e0009 */
[----:B------:R-:W-:Y:S01]  /*c7880*/  IMAD.MOV.U32 R5, RZ, RZ, R13 ;  /* 0x000000ffff057224 */ /* 0x000fe200078e000d */
[----:B------:R1:W-:Y:S04]  /*c7890*/  STL [R1+0x28b4], R10 ;  /* 0x0028b40a01007387 */ /* 0x0003e80000100800 */
[----:B------:R-:W4:Y:S04]  /*c78a0*/  LDL.LU R9, [R1+0x2834] ;  /* 0x0028340001097983 */ /* 0x000f280000300800 */
[----:B------:R1:W-:Y:S04]  /*c78b0*/  STL [R1+0x28b0], R12 ;  /* 0x0028b00c01007387 */ /* 0x0003e80000100800 */
[----:B------:R1:W-:Y:S04]  /*c78c0*/  LDGSTS.E [R6+-0x62c00], [R4.64], P5 ;  /* 0x9d40000004067fae */ /* 0x0003e8000a921844 */
        /* <DEDUP_REMOVED lines=9> */
[----:B-1----:R-:W-:-:S02]  /*c7960*/  SEL R5, RZ, 0x4, !P1 ;  /* 0x00000004ff057807 */ /* 0x002fc40004800000 */
[-C--:B---3--:R-:W-:Y:S02]  /*c7970*/  IADD3 R16, P1, R16, R202.reuse, RZ ;  /* 0x000000ca10107210 */ /* 0x088fe40007f3e0ff */
[----:B--2---:R-:W-:-:S03]  /*c7980*/  IADD3 R14, P5, R14, R202, RZ ;  /* 0x000000ca0e0e7210 */ /* 0x004fc60007fbe0ff */
[----:B------:R-:W-:Y:S04]  /*c7990*/  STL [R1+0x286c], R16 ;  /* 0x00286c1001007387 */ /* 0x000fe80000100800 */
[----:B------:R-:W-:Y:S01]  /*c79a0*/  STL [R1+0x2874], R14 ;  /* 0x0028740e01007387 */ /* 0x000fe20000100800 */
[----:B------:R-:W-:Y:S01]  /*c79b0*/  IADD3.X R17, R17, R0, RZ, P1, !PT ;  /* 0x0000000011117210 */ /* 0x000fe20000ffe4ff */
[----:B------:R-:W-:-:S04]  /*c79c0*/  IMAD.X R15, R15, 0x1, R0, P5 ;  /* 0x000000010f0f7824 */ /* 0x000fc800028e0600 */
[----:B------:R1:W-:Y:S04]  /*c79d0*/  STL [R1+0x2868], R17 ;  /* 0x0028681101007387 */ /* 0x0003e80000100800 */
[----:B------:R2:W-:Y:S04]  /*c79e0*/  STL [R1+0x2870], R15 ;  /* 0x0028700f01007387 */ /* 0x0005e80000100800 */
[----:B------:R-:W3:Y:S01]  /*c79f0*/  LDL.LU R21, [R1+0x2fdc] ;  /* 0x002fdc0001157983 */ /* 0x000ee20000300800 */
[----:B------:R-:W-:-:S04]  /*c7a00*/  SEL R4, R6, RZ, !P0 ;  /* 0x000000ff06047207 */ /* 0x000fc80004000000 */
[----:B------:R-:W-:Y:S02]  /*c7a10*/  ISETP.NE.U32.AND P4, PT, R4, RZ, PT ;  /* 0x000000ff0400720c */ /* 0x000fe40003f85070 */
[----:B------:R-:W-:Y:S01]  /*c7a20*/  SEL R4, R5, RZ, !P0 ;  /* 0x000000ff05047207 */ /* 0x000fe20004000000 */
[----:B------:R-:W-:Y:S01]  /*c7a30*/  IMAD.MOV.U32 R5, RZ, RZ, R17 ;  /* 0x000000ffff057224 */ /* 0x000fe200078e0011 */
[----:B------:R-:W-:Y:S02]  /*c7a40*/  IADD3 R6, R132, 0x100000, RZ ;  /* 0x0010000084067810 */ /* 0x000fe40007ffe0ff */
[----:B------:R-:W-:Y:S01]  /*c7a50*/  ISETP.NE.U32.AND P1, PT, R4, RZ, PT ;  /* 0x000000ff0400720c */ /* 0x000fe20003f25070 */
[----:B------:R-:W-:Y:S01]  /*c7a60*/  IMAD.MOV.U32 R4, RZ, RZ, R16 ;  /* 0x000000ffff047224 */ /* 0x000fe200078e0010 */
[----:B------:R-:W-:-:S04]  /*c7a70*/  ISETP.GT.AND P5, PT, R3, 0xa, PT ;  /* 0x0000000a0300780c */ /* 0x000fc80003fa4270 */
[----:B------:R-:W-:Y:S01]  /*c7a80*/  SEL R8, RZ, 0x4, !P5 ;  /* 0x00000004ff087807 */ /* 0x000fe20006800000 */
[----:B------:R2:W-:Y:S01]  /*c7a90*/  LDGSTS.E [R6+-0x61c00], [R4.64], P2 ;  /* 0x9e40000004067fae */ /* 0x0005e20009121844 */
[----:B------:R-:W-:Y:S03]  /*c7aa0*/  HMMA.1688.F32.TF32 R180, R240, R18, R180 ;  /* 0x00000012f0b4723c */ /* 0x000fe600000810b4 */
[----:B------:R-:W3:Y:S04]  /*c7ab0*/  LDL.LU R19, [R1+0x2fd4] ;  /* 0x002fd40001137983 */ /* 0x000ee80000300800 */
[----:B-1----:R-:W3:Y:S01]  /*c7ac0*/  LDL.LU R17, [R1+0x2fa8] ;  /* 0x002fa80001117983 */ /* 0x002ee20000300800 */
[----:B----4-:R-:W-:Y:S01]  /*c7ad0*/  IADD3 R11, P5, R11, R202, RZ ;  /* 0x000000ca0b0b7210 */ /* 0x010fe20007fbe0ff */
[----:B--2---:R-:W-:-:S02]  /*c7ae0*/  IMAD.MOV.U32 R4, RZ, RZ, R14 ;  /* 0x000000ffff047224 */ /* 0x004fc400078e000e */
[----:B------:R-:W-:Y:S01]  /*c7af0*/  IMAD.MOV.U32 R5, RZ, RZ, R15 ;  /* 0x000000ffff057224 */ /* 0x000fe200078e000f */
[----:B------:R-:W-:-:S04]  /*c7b00*/  SEL R6, R8, RZ, !P0 ;  /* 0x000000ff08067207 */ /* 0x000fc80004000000 */
[----:B------:R1:W-:Y:S01]  /*c7b10*/  LDGSTS.E [R7+-0x61a00], [R4.64], P2 ;  /* 0x9e60000004077fae */ /* 0x0003e20009121844 */
[----:B------:R-:W-:-:S03]  /*c7b20*/  IADD3 R9, P2, R9, R202, RZ ;  /* 0x000000ca09097210 */ /* 0x000fc60007f5e0ff */
[----:B------:R-:W-:Y:S01]  /*c7b30*/  STL [R1+0x282c], R11 ;  /* 0x00282c0b01007387 */ /* 0x000fe20000100800 */
[----:B-1----:R-:W-:Y:S01]  /*c7b40*/  IMAD.MOV.U32 R4, RZ, RZ, R11 ;  /* 0x000000ffff047224 */ /* 0x002fe200078e000b */
[----:B------:R-:W-:Y:S02]  /*c7b50*/  IADD3.X R13, R13, R0, RZ, P5, !PT ;  /* 0x000000000d0d7210 */ /* 0x000fe40002ffe4ff */
[----:B------:R-:W-:Y:S02]  /*c7b60*/  ISETP.NE.U32.AND P5, PT, R6, RZ, PT ;  /* 0x000000ff0600720c */ /* 0x000fe40003fa5070 */
[C---:B------:R-:W-:Y:S01]  /*c7b70*/  IADD3 R6, R132.reuse, 0x100000, RZ ;  /* 0x0010000084067810 */ /* 0x040fe20007ffe0ff */
[----:B------:R-:W-:Y:S01]  /*c7b80*/  IMAD.MOV.U32 R5, RZ, RZ, R13 ;  /* 0x000000ffff057224 */ /* 0x000fe200078e000d */
[----:B------:R-:W-:Y:S01]  /*c7b90*/  STL [R1+0x2834], R9 ;  /* 0x0028340901007387 */ /* 0x000fe20000100800 */
[----:B------:R-:W-:-:S03]  /*c7ba0*/  IADD3 R132, R132, 0x100000, RZ ;  /* 0x0010000084847810 */ /* 0x000fc60007ffe0ff */
[----:B------:R1:W-:Y:S01]  /*c7bb0*/  LDGSTS.E [R6+-0x60c00], [R4.64], P3 ;  /* 0x9f40000004067fae */ /* 0x0003e20009921844 */
[----:B------:R-:W-:Y:S01]  /*c7bc0*/  IMAD.X R10, R10, 0x1, R0, P2 ;  /* 0x000000010a0a7824 */ /* 0x000fe200010e0600 */
[----:B------:R-:W-:Y:S02]  /*c7bd0*/  ISETP.GT.AND P2, PT, R3, 0xe, PT ;  /* 0x0000000e0300780c */ /* 0x000fe40003f44270 */
[----:B------:R2:W-:Y:S04]  /*c7be0*/  STL [R1+0x2828], R13 ;  /* 0x0028280d01007387 */ /* 0x0005e80000100800 */
[----:B------:R-:W4:Y:S01]  /*c7bf0*/  LDL.LU R18, [R1+0x2f9c] ;  /* 0x002f9c0001127983 */ /* 0x000f220000300800 */
[----:B-1----:R-:W-:Y:S01]  /*c7c00*/  IMAD.MOV.U32 R4, RZ, RZ, R9 ;  /* 0x000000ffff047224 */ /* 0x002fe200078e0009 */
[----:B------:R-:W-:Y:S01]  /*c7c10*/  SEL R6, RZ, 0x4, !P2 ;  /* 0x00000004ff067807 */ /* 0x000fe20005000000 */
[----:B------:R-:W-:Y:S01]  /*c7c20*/  IMAD.MOV.U32 R5, RZ, RZ, R10 ;  /* 0x000000ffff057224 */ /* 0x000fe200078e000a */
[----:B------:R1:W-:Y:S01]  /*c7c30*/  STL [R1+0x2830], R10 ;  /* 0x0028300a01007387 */ /* 0x0003e20000100800 */
[----:B------:R-:W-:-:S03]  /*c7c40*/  IADD3 R20, P2, R20, R202, RZ ;  /* 0x000000ca14147210 */ /* 0x000fc60007f5e0ff */
[----:B------:R-:W4:Y:S04]  /*c7c50*/  LDL.LU R15, [R1+0x2fa0] ;  /* 0x002fa000010f7983 */ /* 0x000f280000300800 */
[----:B------:R1:W-:Y:S01]  /*c7c60*/  LDGSTS.E [R132+-0x60a00], [R4.64], P3 ;  /* 0x9f60000004847fae */ /* 0x0003e20009921844 */
[----:B------:R-:W-:-:S03]  /*c7c70*/  IADD3 R12, P3, R12, R202, RZ ;  /* 0x000000ca0c0c7210 */ /* 0x000fc60007f7e0ff */
[----:B--2---:R-:W3:Y:S04]  /*c7c80*/  LDL.LU R13, [R1+0x2f68] ;  /* 0x002f6800010d7983 */ /* 0x004ee80000300800 */
[----:B------:R-:W3:Y:S04]  /*c7c90*/  LDL.LU R16, [R1+0x2f94] ;  /* 0x002f940001107983 */ /* 0x000ee80000300800 */
[----:B-1----:R-:W3:Y:S04]  /*c7ca0*/  LDL.LU R10, [R1+0x2f60] ;  /* 0x002f6000010a7983 */ /* 0x002ee80000300800 */
[----:B------:R1:W-:Y:S04]  /*c7cb0*/  STL [R1+0x2fe8], R20 ;  /* 0x002fe81401007387 */ /* 0x0003e80000100800 */
[----:B------:R1:W-:Y:S01]  /*c7cc0*/  STL [R1+0x2fe0], R12 ;  /* 0x002fe00c01007387 */ /* 0x0003e20000100800 */
[----:B---3--:R-:W-:-:S05]  /*c7cd0*/  IMAD.X R21, R21, 0x1, R0, P2 ;  /* 0x0000000115157824 */ /* 0x008fca00010e0600 */
[----:B------:R3:W-:Y:S04]  /*c7ce0*/  STL [R1+0x2fdc], R21 ;  /* 0x002fdc1501007387 */ /* 0x0007e80000100800 */
[----:B------:R-:W2:Y:S04]  /*c7cf0*/  LDL.LU R14, [R1+0x2f5c] ;  /* 0x002f5c00010e7983 */ /* 0x000ea80000300800 */
[----:B------:R-:W2:Y:S01]  /*c7d00*/  LDL.LU R11, [R1+0x2f54] ;  /* 0x002f5400010b7983 */ /* 0x000ea20000300800 */
[----:B------:R-:W-:-:S04]  /*c7d10*/  SHF.L.U32 R201, R201, 0x2, RZ ;  /* 0x00000002c9c97819 */ /* 0x000fc800000006ff */
[----:B------:R-:W-:Y:S02]  /*c7d20*/  LOP3.LUT R9, R201, 0x40, RZ, 0x3c, !PT ;  /* 0x00000040c9097812 */ /* 0x000fe400078e3cff */
[----:B------:R-:W-:-:S03]  /*c7d30*/  SEL R5, R6, RZ, !P0 ;  /* 0x000000ff06057207 */ /* 0x000fc60004000000 */
[----:B------:R-:W-:Y:S02]  /*c7d40*/  IMAD R4, R203, 0x20000, R9 ;  /* 0x00020000cb047824 */ /* 0x000fe400078e0209 */
[----:B------:R-:W-:Y:S01]  /*c7d50*/  IMAD.X R19, R19, 0x1, R0, P3 ;  /* 0x0000000113137824 */ /* 0x000fe200018e0600 */
[----:B------:R-:W-:Y:S01]  /*c7d60*/  ISETP.NE.U32.AND P3, PT, R5, RZ, PT ;  /* 0x000000ff0500720c */ /* 0x000fe20003f65070 */
[----:B------:R-:W-:Y:S01]  /*c7d70*/  IMAD.MOV.U32 R6, RZ, RZ, R20 ;  /* 0x000000ffff067224 */ /* 0x000fe200078e0014 */
[C---:B------:R-:W-:Y:S01]  /*c7d80*/  IADD3 R5, R4.reuse, 0x100000, RZ ;  /* 0x0010000004057810 */ /* 0x040fe20007ffe0ff */
[----:B------:R-:W-:Y:S01]  /*c7d90*/  IMAD.MOV.U32 R7, RZ, RZ, R21 ;  /* 0x000000ffff077224 */ /* 0x000fe200078e0015 */
[----:B------:R-:W-:Y:S02]  /*c7da0*/  ISETP.GT.AND P2, PT, R3, 0x12, PT ;  /* 0x000000120300780c */ /* 0x000fe40003f44270 */
[----:B------:R-:W-:Y:S02]  /*c7db0*/  IADD3 R8, R4, 0x100000, RZ ;  /* 0x0010000004087810 */ /* 0x000fe40007ffe0ff */
[----:B------:R1:W-:Y:S01]  /*c7dc0*/  LDGSTS.E [R5+-0x7f800], [R6.64], P4 ;  /* 0x8080000006057fae */ /* 0x0003e2000a121844 */
[----:B------:R-:W-:-:S02]  /*c7dd0*/  SEL R9, RZ, 0x4, !P2 ;  /* 0x00000004ff097807 */ /* 0x000fc40005000000 */
[----:B------:R-:W-:Y:S02]  /*c7de0*/  IADD3 R17, P2, R17, R202, RZ ;  /* 0x000000ca11117210 */ /* 0x000fe40007f5e0ff */
[----:B-1----:R-:W-:Y:S01]  /*c7df0*/  MOV R6, R12 ;  /* 0x0000000c00067202 */ /* 0x002fe20000000f00 */
[----:B------:R-:W-:Y:S01]  /*c7e00*/  IMAD.MOV.U32 R7, RZ, RZ, R19 ;  /* 0x000000ffff077224 */ /* 0x000fe200078e0013 */
[----:B------:R1:W-:Y:S04]  /*c7e10*/  STL [R1+0x2fd4], R19 ;  /* 0x002fd41301007387 */ /* 0x0003e80000100800 */
[----:B------:R1:W-:Y:S01]  /*c7e20*/  LDGSTS.E [R8+-0x7f600], [R6.64], P4 ;  /* 0x80a0000006087fae */ /* 0x0003e2000a121844 */
[----:B------:R-:W-:-:S03]  /*c7e30*/  SEL R5, R9, RZ, !P0 ;  /* 0x000000ff09057207 */ /* 0x000fc60004000000 */
[----:B------:R-:W2:Y:S04]  /*c7e40*/  LDL.LU R20, [R1+0x2f28] ;  /* 0x002f280001147983 */ /* 0x000ea80000300800 */
[----:B------:R-:W2:Y:S04]  /*c7e50*/  LDL.LU R12, [R1+0x2f20] ;  /* 0x002f2000010c7983 */ /* 0x000ea80000300800 */
[----:B------:R3:W-:Y:S01]  /*c7e60*/  STL [R1+0x2fa8], R17 ;  /* 0x002fa81101007387 */ /* 0x0007e20000100800 */
[----:B-1----:R-:W-:Y:S02]  /*c7e70*/  IMAD.MOV.U32 R6, RZ, RZ, R17 ;  /* 0x000000ffff067224 */ /* 0x002fe400078e0011 */
[----:B----4-:R-:W-:Y:S01]  /*c7e80*/  IMAD.X R18, R18, 0x1, R0, P2 ;  /* 0x0000000112127824 */ /* 0x010fe200010e0600 */
[----:B------:R-:W-:-:S02]  /*c7e90*/  ISETP.NE.U32.AND P2, PT, R5, RZ, PT ;  /* 0x000000ff0500720c */ /* 0x000fc40003f45070 */
[----:B------:R-:W-:Y:S01]  /*c7ea0*/  IADD3 R15, P4, R15, R202, RZ ;  /* 0x000000ca0f0f7210 */ /* 0x000fe20007f9e0ff */
[----:B------:R-:W-:Y:S01]  /*c7eb0*/  IMAD.MOV.U32 R7, RZ, RZ, R18 ;  /* 0x000000ffff077224 */ /* 0x000fe200078e0012 */
[----:B------:R-:W-:-:S03]  /*c7ec0*/  IADD3 R5, R4, 0x100000, RZ ;  /* 0x0010000004057810 */ /* 0x000fc60007ffe0ff */
[----:B------:R1:W-:Y:S04]  /*c7ed0*/  STL [R1+0x2fa0], R15 ;  /* 0x002fa00f01007387 */ /* 0x0003e80000100800 */
[----:B------:R4:W-:Y:S01]  /*c7ee0*/  STL [R1+0x2f9c], R18 ;  /* 0x002f9c1201007387 */ /* 0x0009e20000100800 */
[----:B---3--:R-:W-:Y:S01]  /*c7ef0*/  IMAD.X R16, R16, 0x1, R0, P4 ;  /* 0x0000000110107824 */ /* 0x008fe200020e0600 */
[----:B------:R-:W-:Y:S02]  /*c7f00*/  IADD3 R13, P4, R13, R202, RZ ;  /* 0x000000ca0d0d7210 */ /* 0x000fe40007f9e0ff */
[----:B------:R-:W3:Y:S04]  /*c7f10*/  LDL.LU R21, [R1+0x2f1c] ;  /* 0x002f1c0001157983 */ /* 0x000ee80000300800 */
[----:B------:R1:W-:Y:S04]  /*c7f20*/  STL [R1+0x2f94], R16 ;  /* 0x002f941001007387 */ /* 0x0003e80000100800 */
[----:B------:R-:W3:Y:S04]  /*c7f30*/  LDL.LU R19, [R1+0x2f14] ;  /* 0x002f140001137983 */ /* 0x000ee80000300800 */
[----:B------:R-:W-:Y:S04]  /*c7f40*/  STL [R1+0x2f68], R13 ;  /* 0x002f680d01007387 */ /* 0x000fe80000100800 */
[----:B------:R1:W-:Y:S04]  /*c7f50*/  LDGSTS.E [R5+-0x7e800], [R6.64], P1 ;  /* 0x8180000006057fae */ /* 0x0003e80008921844 */
[----:B------:R-:W3:Y:S01]  /*c7f60*/  LDL.LU R17, [R1+0x2ee8] ;  /* 0x002ee80001117983 */ /* 0x000ee20000300800 */
[----:B-1----:R-:W-:-:S02]  /*c7f70*/  IMAD.MOV.U32 R6, RZ, RZ, R15 ;  /* 0x000000ffff067224 */ /* 0x002fc400078e000f */
[----:B------:R-:W-:-:S05]  /*c7f80*/  IMAD.MOV.U32 R7, RZ, RZ, R16 ;  /* 0x000000ffff077224 */ /* 0x000fca00078e0010 */
[----:B------:R1:W-:Y:S02]  /*c7f90*/  LDGSTS.E [R8+-0x7e600], [R6.64], P1 ;  /* 0x81a0000006087fae */ /* 0x0003e40008921844 */
[----:B-1----:R-:W-:Y:S01]  /*c7fa0*/  IMAD.MOV.U32 R6, RZ, RZ, R13 ;  /* 0x000000ffff067224 */ /* 0x002fe200078e000d */
[----:B--2---:R-:W-:Y:S02]  /*c7fb0*/  IADD3.X R14, R14, R0, RZ, P4, !PT ;  /* 0x000000000e0e7210 */ /* 0x004fe400027fe4ff */
[----:B------:R-:W-:-:S03]  /*c7fc0*/  IADD3 R10, P4, R10, R202, RZ ;  /* 0x000000ca0a0a7210 */ /* 0x000fc60007f9e0ff */
[----:B------:R1:W-:Y:S02]  /*c7fd0*/  STL [R1+0x2f5c], R14 ;  /* 0x002f5c0e01007387 */ /* 0x0003e40000100800 */
[----:B------:R-:W-:Y:S02]  /*c7fe0*/  IMAD.X R11, R11, 0x1, R0, P4 ;  /* 0x000000010b0b7824 */ /* 0x000fe400020e0600 */
[----:B------:R-:W-:Y:S01]  /*c7ff0*/  STL [R1+0x2f60], R10 ;  /* 0x002f600a01007387 */ /* 0x000fe20000100800 */
[----:B------:R-:W-:-:S03]  /*c8000*/  IMAD.MOV.U32 R7, RZ, RZ, R14 ;  /* 0x000000ffff077224 */ /* 0x000fc600078e000e */
[----:B------:R-:W2:Y:S04]  /*c8010*/  LDL.LU R15, [R1+0x2ee0] ;  /* 0x002ee000010f7983 */ /* 0x000ea80000300800 */
[----:B------:R1:W-:Y:S04]  /*c8020*/  STL [R1+0x2f54], R11 ;  /* 0x002f540b01007387 */ /* 0x0003e80000100800 */
[----:B----4-:R-:W4:Y:S04]  /*c8030*/  LDL.LU R18, [R1+0x2edc] ;  /* 0x002edc0001127983 */ /* 0x010f280000300800 */
[----:B------:R-:W4:Y:S04]  /*c8040*/  LDL.LU R16, [R1+0x2ed4] ;  /* 0x002ed40001107983 */ /* 0x000f280000300800 */
[----:B-1----:R-:W4:Y:S04]  /*c8050*/  LDL.LU R14, [R1+0x2e9c] ;  /* 0x002e9c00010e7983 */ /* 0x002f280000300800 */
[----:B------:R-:W4:Y:S04]  /*c8060*/  LDL.LU R13, [R1+0x2ea8] ;  /* 0x002ea800010d7983 */ /* 0x000f280000300800 */
[----:B------:R1:W-:Y:S02]  /*c8070*/  LDGSTS.E [R5+-0x7d800], [R6.64], P5 ;  /* 0x8280000006057fae */ /* 0x0003e4000a921844 */
[----:B-1----:R-:W-:Y:S01]  /*c8080*/  IMAD.MOV.U32 R7, RZ, RZ, R11 ;  /* 0x000000ffff077224 */ /* 0x002fe200078e000b */
[----:B------:R-:W-:Y:S01]  /*c8090*/  MOV R6, R10 ;  /* 0x0000000a00067202 */ /* 0x000fe20000000f00 */
[----:B------:R-:W4:Y:S04]  /*c80a0*/  LDL.LU R11, [R1+0x2e94] ;  /* 0x002e9400010b7983 */ /* 0x000f280000300800 */
[----:B------:R-:W4:Y:S01]  /*c80b0*/  LDL.LU R10, [R1+0x2ea0] ;  /* 0x002ea000010a7983 */ /* 0x000f220000300800 */
[----:B------:R-:W-:-:S03]  /*c80c0*/  ISETP.GT.AND P1, PT, R3, 0x16, PT ;  /* 0x000000160300780c */ /* 0x000fc60003f24270 */
[----:B------:R1:W-:Y:S01]  /*c80d0*/  LDGSTS.E [R8+-0x7d600], [R6.64], P5 ;  /* 0x82a0000006087fae */ /* 0x0003e2000a921844 */
[----:B------:R-:W-:Y:S02]  /*c80e0*/  SEL R5, RZ, 0x4, !P1 ;  /* 0x00000004ff057807 */ /* 0x000fe40004800000 */
[----:B------:R-:W-:Y:S02]  /*c80f0*/  ISETP.GT.AND P1, PT, R3, 0x1a, PT ;  /* 0x0000001a0300780c */ /* 0x000fe40003f24270 */
[----:B------:R-:W-:Y:S02]  /*c8100*/  SEL R5, R5, RZ, !P0 ;  /* 0x000000ff05057207 */ /* 0x000fe40004000000 */
[-C--:B------:R-:W-:Y:S02]  /*c8110*/  IADD3 R12, P5, R12, R202.reuse, RZ ;  /* 0x000000ca0c0c7210 */ /* 0x080fe40007fbe0ff */
[----:B-1----:R-:W-:Y:S02]  /*c8120*/  SEL R6, RZ, 0x4, !P1 ;  /* 0x00000004ff067807 */ /* 0x002fe40004800000 */
[----:B------:R-:W-:-:S02]  /*c8130*/  IADD3 R20, P1, R20, R202, RZ ;  /* 0x000000ca14147210 */ /* 0x000fc40007f3e0ff */
[----:B------:R-:W-:Y:S02]  /*c8140*/  ISETP.NE.U32.AND P4, PT, R5, RZ, PT ;  /* 0x000000ff0500720c */ /* 0x000fe40003f85070 */
[----:B------:R-:W-:Y:S01]  /*c8150*/  SEL R5, R6, RZ, !P0 ;  /* 0x000000ff06057207 */ /* 0x000fe20004000000 */
[----:B------:R-:W-:Y:S01]  /*c8160*/  IMAD.MOV.U32 R6, RZ, RZ, R20 ;  /* 0x000000ffff067224 */ /* 0x000fe200078e0014 */
[----:B------:R1:W-:Y:S01]  /*c8170*/  STL [R1+0x2f28], R20 ;  /* 0x002f281401007387 */ /* 0x0003e20000100800 */
[--C-:B---3--:R-:W-:Y:S01]  /*c8180*/  IMAD.X R21, R21, 0x1, R0.reuse, P1 ;  /* 0x0000000115157824 */ /* 0x108fe200008e0600 */
[----:B------:R-:W-:Y:S02]  /*c8190*/  ISETP.NE.U32.AND P1, PT, R5, RZ, PT ;  /* 0x000000ff0500720c */ /* 0x000fe40003f25070 */
[----:B------:R-:W-:Y:S01]  /*c81a0*/  IADD3 R5, R4, 0x100000, RZ ;  /* 0x0010000004057810 */ /* 0x000fe20007ffe0ff */
[----:B------:R-:W-:Y:S01]  /*c81b0*/  IMAD.X R19, R19, 0x1, R0, P5 ;  /* 0x0000000113137824 */ /* 0x000fe200028e0600 */
[----:B------:R-:W-:Y:S01]  /*c81c0*/  ISETP.GT.AND P5, PT, R3, 0x1e, PT ;  /* 0x0000001e0300780c */ /* 0x000fe20003fa4270 */
[----:B------:R-:W-:-:S03]  /*c81d0*/  IMAD.MOV.U32 R7, RZ, RZ, R21 ;  /* 0x000000ffff077224 */ /* 0x000fc600078e0015 */
[----:B------:R-:W-:Y:S01]  /*c81e0*/  SEL R9, RZ, 0x4, !P5 ;  /* 0x00000004ff097807 */ /* 0x000fe20006800000 */
[----:B------:R3:W-:Y:S04]  /*c81f0*/  STL [R1+0x2f20], R12 ;  /* 0x002f200c01007387 */ /* 0x0007e80000100800 */
[----:B------:R1:W-:Y:S01]  /*c8200*/  LDGSTS.E [R5+-0x7c800], [R6.64], P3 ;  /* 0x8380000006057fae */ /* 0x0003e20009921844 */
[----:B------:R-:W-:-:S03]  /*c8210*/  IADD3 R17, P5, R17, R202, RZ ;  /* 0x000000ca11117210 */ /* 0x000fc60007fbe0ff */
[----:B------:R2:W-:Y:S04]  /*c8220*/  STL [R1+0x2f1c], R21 ;  /* 0x002f1c1501007387 */ /* 0x0005e80000100800 */
[----:B------:R2:W-:Y:S01]  /*c8230*/  STL [R1+0x2f14], R19 ;  /* 0x002f141301007387 */ /* 0x0005e20000100800 */
[----:B-1----:R-:W-:Y:S01]  /*c8240*/  MOV R6, R12 ;  /* 0x0000000c00067202 */ /* 0x002fe20000000f00 */
[----:B------:R-:W-:Y:S02]  /*c8250*/  IMAD.MOV.U32 R7, RZ, RZ, R19 ;  /* 0x000000ffff077224 */ /* 0x000fe400078e0013 */
[----:B------:R-:W4:Y:S01]  /*c8260*/  LDL.LU R20, [R1+0x2e68] ;  /* 0x002e680001147983 */ /* 0x000f220000300800 */
[----:B------:R-:W-:-:S03]  /*c8270*/  SEL R5, R9, RZ, !P0 ;  /* 0x000000ff09057207 */ /* 0x000fc60004000000 */
[----:B---3--:R-:W3:Y:S04]  /*c8280*/  LDL.LU R12, [R1+0x2e60] ;  /* 0x002e6000010c7983 */ /* 0x008ee80000300800 */
[----:B------:R1:W-:Y:S04]  /*c8290*/  STL [R1+0x2ee8], R17 ;  /* 0x002ee81101007387 */ /* 0x0003e80000100800 */
[----:B------:R1:W-:Y:S01]  /*c82a0*/  LDGSTS.E [R8+-0x7c600], [R6.64], P3 ;  /* 0x83a0000006087fae */ /* 0x0003e20009921844 */
[----:B------:R-:W-:Y:S02]  /*c82b0*/  ISETP.NE.U32.AND P3, PT, R5, RZ, PT ;  /* 0x000000ff0500720c */ /* 0x000fe40003f65070 */
[----:B------:R-:W-:Y:S01]  /*c82c0*/  IADD3 R5, R4, 0x100000, RZ ;  /* 0x0010000004057810 */ /* 0x000fe20007ffe0ff */
[----:B-1----:R-:W-:Y:S01]  /*c82d0*/  IMAD.MOV.U32 R6, RZ, RZ, R17 ;  /* 0x000000ffff067224 */ /* 0x002fe200078e0011 */
[----:B--2---:R-:W-:Y:S01]  /*c82e0*/  IADD3 R15, P6, R15, R202, RZ ;  /* 0x000000ca0f0f7210 */ /* 0x004fe20007fde0ff */
[----:B----4-:R-:W-:-:S04]  /*c82f0*/  IMAD.X R18, R18, 0x1, R0, P5 ;  /* 0x0000000112127824 */ /* 0x010fc800028e0600 */
[----:B------:R1:W-:Y:S01]  /*c8300*/  STL [R1+0x2ee0], R15 ;  /* 0x002ee00f01007387 */ /* 0x0003e20000100800 */
[----:B------:R-:W-:-:S03]  /*c8310*/  IMAD.X R16, R16, 0x1, R0, P6 ;  /* 0x0000000110107824 */ /* 0x000fc600030e0600 */
[----:B------:R2:W-:Y:S01]  /*c8320*/  STL [R1+0x2edc], R18 ;  /* 0x002edc1201007387 */ /* 0x0005e20000100800 */
[----:B------:R-:W-:-:S03]  /*c8330*/  IMAD.MOV.U32 R7, RZ, RZ, R18 ;  /* 0x000000ffff077224 */ /* 0x000fc600078e0012 */
[----:B------:R-:W4:Y:S01]  /*c8340*/  LDL.LU R21, [R1+0x2e5c] ;  /* 0x002e5c0001157983 */ /* 0x000f220000300800 */
[----:B------:R-:W-:-:S03]  /*c8350*/  IADD3 R13, P5, R13, R202, RZ ;  /* 0x000000ca0d0d7210 */ /* 0x000fc60007fbe0ff */
[----:B------:R1:W-:Y:S01]  /*c8360*/  STL [R1+0x2ed4], R16 ;  /* 0x002ed41001007387 */ /* 0x0003e20000100800 */
[----:B------:R-:W-:-:S03]  /*c8370*/  IADD3.X R14, R14, R0, RZ, P5, !PT ;  /* 0x000000000e0e7210 */ /* 0x000fc60002ffe4ff */
[----:B------:R-:W4:Y:S04]  /*c8380*/  LDL.LU R19, [R1+0x2e54] ;  /* 0x002e540001137983 */ /* 0x000f280000300800 */
[----:B------:R-:W-:Y:S04]  /*c8390*/  STL [R1+0x2ea8], R13 ;  /* 0x002ea80d01007387 */ /* 0x000fe80000100800 */
[----:B------:R1:W-:Y:S04]  /*c83a0*/  LDGSTS.E [R5+-0x7b800], [R6.64], P2 ;  /* 0x8480000006057fae */ /* 0x0003e80009121844 */
[----:B------:R-:W4:Y:S01]  /*c83b0*/  LDL.LU R17, [R1+0x2e28] ;  /* 0x002e280001117983 */ /* 0x000f220000300800 */
[----:B------:R-:W-:-:S03]  /*c83c0*/  IADD3 R10, P5, R10, R202, RZ ;  /* 0x000000ca0a0a7210 */ /* 0x000fc60007fbe0ff */
[----:B------:R2:W-:Y:S01]  /*c83d0*/  STL [R1+0x2e9c], R14 ;  /* 0x002e9c0e01007387 */ /* 0x0005e20000100800 */
[----:B-1----:R-:W-:Y:S02]  /*c83e0*/  IMAD.MOV.U32 R6, RZ, RZ, R15 ;  /* 0x000000ffff067224 */ /* 0x002fe400078e000f */
[----:B------:R-:W-:Y:S02]  /*c83f0*/  IMAD.MOV.U32 R7, RZ, RZ, R16 ;  /* 0x000000ffff077224 */ /* 0x000fe400078e0010 */
[----:B------:R-:W-:Y:S01]  /*c8400*/  IMAD.X R11, R11, 0x1, R0, P5 ;  /* 0x000000010b0b7824 */ /* 0x000fe200028e0600 */
[----:B------:R-:W-:Y:S04]  /*c8410*/  STL [R1+0x2ea0], R10 ;  /* 0x002ea00a01007387 */ /* 0x000fe80000100800 */
[----:B------:R-:W4:Y:S04]  /*c8420*/  LDL.LU R15, [R1+0x2e20] ;  /* 0x002e2000010f7983 */ /* 0x000f280000300800 */
[----:B------:R1:W-:Y:S04]  /*c8430*/  LDGSTS.E [R8+-0x7b600], [R6.64], P2 ;  /* 0x84a0000006087fae */ /* 0x0003e80009121844 */
[----:B------:R1:W-:Y:S04]  /*c8440*/  STL [R1+0x2e94], R11 ;  /* 0x002e940b01007387 */ /* 0x0003e80000100800 */
[----:B--2---:R-:W4:Y:S01]  /*c8450*/  LDL.LU R18, [R1+0x2e1c] ;  /* 0x002e1c0001127983 */ /* 0x004f220000300800 */
[----:B-1----:R-:W-:-:S03]  /*c8460*/  IMAD.MOV.U32 R6, RZ, RZ, R13 ;  /* 0x000000ffff067224 */ /* 0x002fc600078e000d */
[----:B------:R-:W4:Y:S01]  /*c8470*/  LDL.LU R16, [R1+0x2e14] ;  /* 0x002e140001107983 */ /* 0x000f220000300800 */
[----:B------:R-:W-:-:S03]  /*c8480*/  IMAD.MOV.U32 R7, RZ, RZ, R14 ;  /* 0x000000ffff077224 */ /* 0x000fc600078e000e */
[----:B------:R-:W4:Y:S04]  /*c8490*/  LDL.LU R14, [R1+0x2ddc] ;  /* 0x002ddc00010e7983 */ /* 0x000f280000300800 */
        /* <DEDUP_REMOVED lines=11> */
[-C--:B---3--:R-:W-:Y:S02]  /*c8550*/  IADD3 R12, P5, R12, R202.reuse, RZ ;  /* 0x000000ca0c0c7210 */ /* 0x088fe40007fbe0ff */
[----:B-1----:R-:W-:Y:S02]  /*c8560*/  SEL R6, RZ, 0x4, !P2 ;  /* 0x00000004ff067807 */ /* 0x002fe40005000000 */
[----:B------:R-:W-:-:S02]  /*c8570*/  IADD3 R20, P2, R20, R202, RZ ;  /* 0x000000ca14147210 */ /* 0x000fc40007f5e0ff */
[----:B------:R-:W-:Y:S02]  /*c8580*/  ISETP.NE.U32.AND P4, PT, R5, RZ, PT ;  /* 0x000000ff0500720c */ /* 0x000fe40003f85070 */
[----:B------:R-:W-:Y:S01]  /*c8590*/  SEL R5, R6, RZ, !P0 ;  /* 0x000000ff06057207 */ /* 0x000fe20004000000 */
[----:B------:R-:W-:Y:S01]  /*c85a0*/  IMAD.MOV.U32 R6, RZ, RZ, R20 ;  /* 0x000000ffff067224 */ /* 0x000fe200078e0014 */
[----:B------:R1:W-:Y:S04]  /*c85b0*/  STL [R1+0x2e68], R20 ;  /* 0x002e681401007387 */ /* 0x0003e80000100800 */
[----:B------:R3:W-:Y:S01]  /*c85c0*/  STL [R1+0x2e60], R12 ;  /* 0x002e600c01007387 */ /* 0x0007e20000100800 */
[--C-:B----4-:R-:W-:Y:S01]  /*c85d0*/  IMAD.X R21, R21, 0x1, R0.reuse, P2 ;  /* 0x0000000115157824 */ /* 0x110fe200010e0600 */
[----:B------:R-:W-:Y:S01]  /*c85e0*/  ISETP.NE.U32.AND P2, PT, R5, RZ, PT ;  /* 0x000000ff0500720c */ /* 0x000fe20003f45070 */
[----:B------:R-:W-:Y:S01]  /*c85f0*/  IMAD.X R19, R19, 0x1, R0, P5 ;  /* 0x0000000113137824 */ /* 0x000fe200028e0600 */
[----:B------:R-:W-:Y:S01]  /*c8600*/  ISETP.GT.AND P5, PT, R3, 0x2a, PT ;  /* 0x0000002a0300780c */ /* 0x000fe20003fa4270 */
[----:B------:R-:W-:Y:S01]  /*c8610*/  IMAD.MOV.U32 R7, RZ, RZ, R21 ;  /* 0x000000ffff077224 */ /* 0x000fe200078e0015 */
[----:B------:R-:W-:-:S02]  /*c8620*/  IADD3 R5, R4, 0x100000, RZ ;  /* 0x0010000004057810 */ /* 0x000fc40007ffe0ff */
[----:B------:R-:W-:Y:S01]  /*c8630*/  SEL R9, RZ, 0x4, !P5 ;  /* 0x00000004ff097807 */ /* 0x000fe20006800000 */
[----:B------:R4:W-:Y:S04]  /*c8640*/  STL [R1+0x2e5c], R21 ;  /* 0x002e5c1501007387 */ /* 0x0009e80000100800 */
[----:B------:R3:W-:Y:S01]  /*c8650*/  LDGSTS.E [R5+-0x79800], [R6.64], P1 ;  /* 0x8680000006057fae */ /* 0x0007e20008921844 */
[----:B------:R-:W-:-:S03]  /*c8660*/  IADD3 R17, P5, R17, R202, RZ ;  /* 0x000000ca11117210 */ /* 0x000fc60007fbe0ff */
[----:B------:R4:W-:Y:S04]  /*c8670*/  STL [R1+0x2e54], R19 ;  /* 0x002e541301007387 */ /* 0x0009e80000100800 */
[----:B-1----:R-:W2:Y:S01]  /*c8680*/  LDL.LU R20, [R1+0x2da8] ;  /* 0x002da80001147983 */ /* 0x002ea20000300800 */
[----:B---3--:R-:W-:Y:S01]  /*c8690*/  MOV R6, R12 ;  /* 0x0000000c00067202 */ /* 0x008fe20000000f00 */
[----:B------:R-:W-:Y:S02]  /*c86a0*/  IMAD.MOV.U32 R7, RZ, RZ, R19 ;  /* 0x000000ffff077224 */ /* 0x000fe400078e0013 */
[----:B------:R-:W3:Y:S01]  /*c86b0*/  LDL.LU R12, [R1+0x2da0] ;  /* 0x002da000010c7983 */ /* 0x000ee20000300800 */
[----:B------:R-:W-:-:S03]  /*c86c0*/  IADD3 R15, P6, R15, R202, RZ ;  /* 0x000000ca0f0f7210 */ /* 0x000fc60007fde0ff */
[----:B------:R1:W-:Y:S01]  /*c86d0*/  STL [R1+0x2e28], R17 ;  /* 0x002e281101007387 */ /* 0x0003e20000100800 */
[----:B------:R-:W-:-:S03]  /*c86e0*/  SEL R5, R9, RZ, !P0 ;  /* 0x000000ff09057207 */ /* 0x000fc60004000000 */
[----:B------:R1:W-:Y:S04]  /*c86f0*/  STL [R1+0x2e20], R15 ;  /* 0x002e200f01007387 */ /* 0x0003e80000100800 */
[----:B------:R1:W-:Y:S01]  /*c8700*/  LDGSTS.E [R8+-0x79600], [R6.64], P1 ;  /* 0x86a0000006087fae */ /* 0x0003e20008921844 */
[--C-:B----4-:R-:W-:Y:S02]  /*c8710*/  IMAD.X R18, R18, 0x1, R0.reuse, P5 ;  /* 0x0000000112127824 */ /* 0x110fe400028e0600 */
[----:B------:R-:W-:-:S03]  /*c8720*/  IMAD.X R16, R16, 0x1, R0, P6 ;  /* 0x0000000110107824 */ /* 0x000fc600030e0600 */
[----:B------:R4:W-:Y:S01]  /*c8730*/  STL [R1+0x2e1c], R18 ;  /* 0x002e1c1201007387 */ /* 0x0009e20000100800 */
[----:B------:R-:W-:-:S03]  /*c8740*/  ISETP.NE.U32.AND P1, PT, R5, RZ, PT ;  /* 0x000000ff0500720c */ /* 0x000fc60003f25070 */
[----:B------:R-:W3:Y:S01]  /*c8750*/  LDL.LU R21, [R1+0x2d9c] ;  /* 0x002d9c0001157983 */ /* 0x000ee20000300800 */
[----:B------:R-:W-:-:S03]  /*c8760*/  IADD3 R13, P5, R13, R202, RZ ;  /* 0x000000ca0d0d7210 */ /* 0x000fc60007fbe0ff */
[----:B------:R4:W-:Y:S01]  /*c8770*/  STL [R1+0x2e14], R16 ;  /* 0x002e141001007387 */ /* 0x0009e20000100800 */
[----:B------:R-:W-:Y:S02]  /*c8780*/  IADD3 R5, R4, 0x100000, RZ ;  /* 0x0010000004057810 */ /* 0x000fe40007ffe0ff */
[----:B------:R-:W-:Y:S01]  /*c8790*/  IADD3.X R14, R14, R0, RZ, P5, !PT ;  /* 0x000000000e0e7210 */ /* 0x000fe20002ffe4ff */
[----:B------:R-:W3:Y:S01]  /*c87a0*/  LDL.LU R19, [R1+0x2d94] ;  /* 0x002d940001137983 */ /* 0x000ee20000300800 */
[----:B-1----:R-:W-:Y:S02]  /*c87b0*/  IMAD.MOV.U32 R6, RZ, RZ, R17 ;  /* 0x000000ffff067224 */ /* 0x002fe400078e0011 */
[----:B------:R-:W-:Y:S01]  /*c87c0*/  IMAD.MOV.U32 R7, RZ, RZ, R18 ;  /* 0x000000ffff077224 */ /* 0x000fe200078e0012 */
[----:B------:R-:W-:Y:S04]  /*c87d0*/  STL [R1+0x2de8], R13 ;  /* 0x002de80d01007387 */ /* 0x000fe80000100800 */
[----:B------:R-:W3:Y:S04]  /*c87e0*/  LDL.LU R17, [R1+0x2d68] ;  /* 0x002d680001117983 */ /* 0x000ee80000300800 */
[----:B------:R1:W-:Y:S01]  /*c87f0*/  LDGSTS.E [R5+-0x78800], [R6.64], P3 ;  /* 0x8780000006057fae */ /* 0x0003e20009921844 */
[----:B------:R-:W-:-:S03]  /*c8800*/  IADD3 R10, P5, R10, R202, RZ ;  /* 0x000000ca0a0a7210 */ /* 0x000fc60007fbe0ff */
[----:B------:R4:W-:Y:S02]  /*c8810*/  STL [R1+0x2ddc], R14 ;  /* 0x002ddc0e01007387 */ /* 0x0009e40000100800 */
[----:B------:R-:W-:Y:S02]  /*c8820*/  IMAD.X R11, R11, 0x1, R0, P5 ;  /* 0x000000010b0b7824 */ /* 0x000fe400028e0600 */
[----:B------:R-:W-:Y:S01]  /*c8830*/  STL [R1+0x2de0], R10 ;  /* 0x002de00a01007387 */ /* 0x000fe20000100800 */
[----:B-1----:R-:W-:Y:S02]  /*c8840*/  IMAD.MOV.U32 R6, RZ, RZ, R15 ;  /* 0x000000ffff067224 */ /* 0x002fe400078e000f */
[----:B------:R-:W-:Y:S01]  /*c8850*/  IMAD.MOV.U32 R7, RZ, RZ, R16 ;  /* 0x000000ffff077224 */ /* 0x000fe200078e0010 */
[----:B------:R-:W3:Y:S04]  /*c8860*/  LDL.LU R15, [R1+0x2d60] ;  /* 0x002d6000010f7983 */ /* 0x000ee80000300800 */
[----:B------:R1:W-:Y:S04]  /*c8870*/  STL [R1+0x2dd4], R11 ;  /* 0x002dd40b01007387 */ /* 0x0003e80000100800 */
[----:B----4-:R-:W3:Y:S04]  /*c8880*/  LDL.LU R18, [R1+0x2d5c] ;  /* 0x002d5c0001127983 */ /* 0x010ee80000300800 */
[----:B------:R-:W3:Y:S04]  /*c8890*/  LDL.LU R16, [R1+0x2d54] ;  /* 0x002d540001107983 */ /* 0x000ee80000300800 */
[----:B------:R1:W-:Y:S02]  /*c88a0*/  LDGSTS.E [R8+-0x78600], [R6.64], P3 ;  /* 0x87a0000006087fae */ /* 0x0003e40009921844 */
[----:B-1----:R-:W-:-:S02]  /*c88b0*/  IMAD.MOV.U32 R6, RZ, RZ, R13 ;  /* 0x000000ffff067224 */ /* 0x002fc400078e000d */
[----:B------:R-:W-:Y:S02]  /*c88c0*/  IMAD.MOV.U32 R7, RZ, RZ, R14 ;  /* 0x000000ffff077224 */ /* 0x000fe400078e000e */
[----:B------:R-:W3:Y:S04]  /*c88d0*/  LDL.LU R14, [R1+0x2d1c] ;  /* 0x002d1c00010e7983 */ /* 0x000ee80000300800 */
[----:B------:R-:W3:Y:S04]  /*c88e0*/  LDL.LU R13, [R1+0x2d28] ;  /* 0x002d2800010d7983 */ /* 0x000ee80000300800 */
[----:B------:R1:W-:Y:S02]  /*c88f0*/  LDGSTS.E [R5+-0x77800], [R6.64], P4 ;  /* 0x8880000006057fae */ /* 0x0003e4000a121844 */
[----:B-1----:R-:W-:Y:S01]  /*c8900*/  IMAD.MOV.U32 R7, RZ, RZ, R11 ;  /* 0x000000ffff077224 */ /* 0x002fe200078e000b */
[----:B------:R-:W-:Y:S01]  /*c8910*/  MOV R6, R10 ;  /* 0x0000000a00067202 */ /* 0x000fe20000000f00 */
[----:B------:R-:W3:Y:S04]  /*c8920*/  LDL.LU R11, [R1+0x2d14] ;  /* 0x002d1400010b7983 */ /* 0x000ee80000300800 */
[----:B------:R-:W3:Y:S01]  /*c8930*/  LDL.LU R10, [R1+0x2d20] ;  /* 0x002d2000010a7983 */ /* 0x000ee20000300800 */
[----:B------:R-:W-:-:S03]  /*c8940*/  ISETP.GT.AND P3, PT, R3, 0x2e, PT ;  /* 0x0000002e0300780c */ /* 0x000fc60003f64270 */
[----:B------:R1:W-:Y:S01]  /*c8950*/  LDGSTS.E [R8+-0x77600], [R6.64], P4 ;  /* 0x88a0000006087fae */ /* 0x0003e2000a121844 */
[----:B------:R-:W-:Y:S02]  /*c8960*/  SEL R5, RZ, 0x4, !P3 ;  /* 0x00000004ff057807 */ /* 0x000fe40005800000 */
[----:B------:R-:W-:Y:S02]  /*c8970*/  ISETP.GT.AND P3, PT, R3, 0x32, PT ;  /* 0x000000320300780c */ /* 0x000fe40003f64270 */
[----:B------:R-:W-:Y:S02]  /*c8980*/  SEL R5, R5, RZ, !P0 ;  /* 0x000000ff05057207 */ /* 0x000fe40004000000 */
[----:B-1----:R-:W-:Y:S02]  /*c8990*/  SEL R6, RZ, 0x4, !P3 ;  /* 0x00000004ff067807 */ /* 0x002fe40005800000 */
[----:B------:R-:W-:Y:S02]  /*c89a0*/  ISETP.NE.U32.AND P4, PT, R5, RZ, PT ;  /* 0x000000ff0500720c */ /* 0x000fe40003f85070 */
[----:B------:R-:W-:-:S02]  /*c89b0*/  SEL R5, R6, RZ, !P0 ;  /* 0x000000ff06057207 */ /* 0x000fc40004000000 */
[-C--:B--2---:R-:W-:Y:S02]  /*c89c0*/  IADD3 R20, P3, R20, R202.reuse, RZ ;  /* 0x000000ca14147210 */ /* 0x084fe40007f7e0ff */
[----:B---3--:R-:W-:-:S03]  /*c89d0*/  IADD3 R12, P5, R12, R202, RZ ;  /* 0x000000ca0c0c7210 */ /* 0x008fc60007fbe0ff */
[----:B------:R-:W-:Y:S01]  /*c89e0*/  IMAD.MOV.U32 R6, RZ, RZ, R20 ;  /* 0x000000ffff067224 */ /* 0x000fe200078e0014 */
[----:B------:R1:W-:Y:S04]  /*c89f0*/  STL [R1+0x2da8], R20 ;  /* 0x002da81401007387 */ /* 0x0003e80000100800 */
[----:B------:R2:W-:Y:S01]  /*c8a00*/  STL [R1+0x2da0], R12 ;  /* 0x002da00c01007387 */ /* 0x0005e20000100800 */
[--C-:B------:R-:W-:Y:S01]  /*c8a10*/  IMAD.X R21, R21, 0x1, R0.reuse, P3 ;  /* 0x0000000115157824 */ /* 0x100fe200018e0600 */
[----:B------:R-:W-:Y:S01]  /*c8a20*/  ISETP.NE.U32.AND P3, PT, R5, RZ, PT ;  /* 0x000000ff0500720c */ /* 0x000fe20003f65070 */
[----:B------:R-:W-:Y:S01]  /*c8a30*/  IMAD.X R19, R19, 0x1, R0, P5 ;  /* 0x0000000113137824 */ /* 0x000fe200028e0600 */
[----:B------:R-:W-:Y:S01]  /*c8a40*/  ISETP.GT.AND P5, PT, R3, 0x36, PT ;  /* 0x000000360300780c */ /* 0x000fe20003fa4270 */
[----:B------:R-:W-:Y:S01]  /*c8a50*/  IMAD.MOV.U32 R7, RZ, RZ, R21 ;  /* 0x000000ffff077224 */ /* 0x000fe200078e0015 */
[----:B------:R-:W-:-:S02]  /*c8a60*/  IADD3 R5, R4, 0x100000, RZ ;  /* 0x0010000004057810 */ /* 0x000fc40007ffe0ff */
[----:B------:R-:W-:Y:S02]  /*c8a70*/  SEL R9, RZ, 0x4, !P5 ;  /* 0x00000004ff097807 */ /* 0x000fe40006800000 */
[-C--:B------:R-:W-:Y:S01]  /*c8a80*/  IADD3 R17, P5, R17, R202.reuse, RZ ;  /* 0x000000ca11117210 */ /* 0x080fe20007fbe0ff */
[----:B------:R3:W-:Y:S04]  /*c8a90*/  STL [R1+0x2d9c], R21 ;  /* 0x002d9c1501007387 */ /* 0x0007e80000100800 */
[----:B------:R2:W-:Y:S04]  /*c8aa0*/  STL [R1+0x2d94], R19 ;  /* 0x002d941301007387 */ /* 0x0005e80000100800 */
[----:B------:R2:W-:Y:S04]  /*c8ab0*/  LDGSTS.E [R5+-0x76800], [R6.64], P2 ;  /* 0x8980000006057fae */ /* 0x0005e80009121844 */
[----:B-1----:R-:W4:Y:S01]  /*c8ac0*/  LDL.LU R20, [R1+0x2ce8] ;  /* 0x002ce80001147983 */ /* 0x002f220000300800 */
[----:B------:R-:W-:-:S02]  /*c8ad0*/  IADD3 R15, P6, R15, R202, RZ ;  /* 0x000000ca0f0f7210 */ /* 0x000fc40007fde0ff */
[----:B--2---:R-:W-:Y:S02]  /*c8ae0*/  MOV R6, R12 ;  /* 0x0000000c00067202 */ /* 0x004fe40000000f00 */
[----:B------:R-:W2:Y:S01]  /*c8af0*/  LDL.LU R12, [R1+0x2ce0] ;  /* 0x002ce000010c7983 */ /* 0x000ea20000300800 */
[----:B---3--:R-:W-:-:S03]  /*c8b00*/  IMAD.X R18, R18, 0x1, R0, P5 ;  /* 0x0000000112127824 */ /* 0x008fc600028e0600 */
[----:B------:R1:W-:Y:S01]  /*c8b10*/  STL [R1+0x2d68], R17 ;  /* 0x002d681101007387 */ /* 0x0003e20000100800 */
[----:B------:R-:W-:-:S03]  /*c8b20*/  IMAD.X R16, R16, 0x1, R0, P6 ;  /* 0x0000000110107824 */ /* 0x000fc600030e0600 */
[----:B------:R3:W-:Y:S01]  /*c8b30*/  STL [R1+0x2d60], R15 ;  /* 0x002d600f01007387 */ /* 0x0007e20000100800 */
[----:B------:R-:W-:-:S03]  /*c8b40*/  IMAD.MOV.U32 R7, RZ, RZ, R19 ;  /* 0x000000ffff077224 */ /* 0x000fc600078e0013 */
[----:B------:R1:W-:Y:S01]  /*c8b50*/  STL [R1+0x2d5c], R18 ;  /* 0x002d5c1201007387 */ /* 0x0003e20000100800 */
[----:B------:R-:W-:-:S03]  /*c8b60*/  SEL R5, R9, RZ, !P0 ;  /* 0x000000ff09057207 */ /* 0x000fc60004000000 */
[----:B------:R-:W2:Y:S04]  /*c8b70*/  LDL.LU R21, [R1+0x2cdc] ;  /* 0x002cdc0001157983 */ /* 0x000ea80000300800 */
[----:B------:R1:W-:Y:S04]  /*c8b80*/  STL [R1+0x2d54], R16 ;  /* 0x002d541001007387 */ /* 0x0003e80000100800 */
[----:B------:R-:W2:Y:S04]  /*c8b90*/  LDL.LU R19, [R1+0x2cd4] ;  /* 0x002cd40001137983 */ /* 0x000ea80000300800 */
[----:B------:R1:W-:Y:S01]  /*c8ba0*/  LDGSTS.E [R8+-0x76600], [R6.64], P2 ;  /* 0x89a0000006087fae */ /* 0x0003e20009121844 */
[----:B------:R-:W-:-:S02]  /*c8bb0*/  IADD3 R13, P5, R13, R202, RZ ;  /* 0x000000ca0d0d7210 */ /* 0x000fc40007fbe0ff */
[----:B------:R-:W-:Y:S02]  /*c8bc0*/  ISETP.NE.U32.AND P2, PT, R5, RZ, PT ;  /* 0x000000ff0500720c */ /* 0x000fe40003f45070 */
[----:B------:R-:W-:Y:S02]  /*c8bd0*/  IADD3.X R14, R14, R0, RZ, P5, !PT ;  /* 0x000000000e0e7210 */ /* 0x000fe40002ffe4ff */
[----:B------:R-:W-:Y:S01]  /*c8be0*/  IADD3 R5, R4, 0x100000, RZ ;  /* 0x0010000004057810 */ /* 0x000fe20007ffe0ff */
[----:B-1----:R-:W-:Y:S02]  /*c8bf0*/  IMAD.MOV.U32 R6, RZ, RZ, R17 ;  /* 0x000000ffff067224 */ /* 0x002fe400078e0011 */
[----:B------:R-:W-:Y:S01]  /*c8c00*/  IMAD.MOV.U32 R7, RZ, RZ, R18 ;  /* 0x000000ffff077224 */ /* 0x000fe200078e0012 */
[----:B------:R-:W-:Y:S04]  /*c8c10*/  STL [R1+0x2d28], R13 ;  /* 0x002d280d01007387 */ /* 0x000fe80000100800 */
[----:B------:R-:W2:Y:S04]  /*c8c20*/  LDL.LU R17, [R1+0x2ca8] ;  /* 0x002ca80001117983 */ /* 0x000ea80000300800 */
[----:B------:R1:W-:Y:S01]  /*c8c30*/  LDGSTS.E [R5+-0x75800], [R6.64], P1 ;  /* 0x8a80000006057fae */ /* 0x0003e20008921844 */
[----:B------:R-:W-:-:S03]  /*c8c40*/  IADD3 R10, P5, R10, R202, RZ ;  /* 0x000000ca0a0a7210 */ /* 0x000fc60007fbe0ff */
[----:B------:R3:W-:Y:S02]  /*c8c50*/  STL [R1+0x2d1c], R14 ;  /* 0x002d1c0e01007387 */ /* 0x0007e40000100800 */
[----:B------:R-:W-:Y:S02]  /*c8c60*/  IMAD.X R11, R11, 0x1, R0, P5 ;  /* 0x000000010b0b7824 */ /* 0x000fe400028e0600 */
[----:B------:R-:W-:Y:S01]  /*c8c70*/  STL [R1+0x2d20], R10 ;  /* 0x002d200a01007387 */ /* 0x000fe20000100800 */
[----:B-1----:R-:W-:-:S03]  /*c8c80*/  IMAD.MOV.U32 R6, RZ, RZ, R15 ;  /* 0x000000ffff067224 */ /* 0x002fc600078e000f */
[----:B---3--:R-:W2:Y:S01]  /*c8c90*/  LDL.LU R15, [R1+0x2ca0] ;  /* 0x002ca000010f7983 */ /* 0x008ea20000300800 */
[----:B------:R-:W-:-:S03]  /*c8ca0*/  IMAD.MOV.U32 R7, RZ, RZ, R16 ;  /* 0x000000ffff077224 */ /* 0x000fc600078e0010 */
[----:B------:R1:W-:Y:S04]  /*c8cb0*/  STL [R1+0x2d14], R11 ;  /* 0x002d140b01007387 */ /* 0x0003e80000100800 */
[----:B------:R-:W2:Y:S04]  /*c8cc0*/  LDL.LU R18, [R1+0x2c9c] ;  /* 0x002c9c0001127983 */ /* 0x000ea80000300800 */
[----:B------:R1:W-:Y:S04]  /*c8cd0*/  LDGSTS.E [R8+-0x75600], [R6.64], P1 ;  /* 0x8aa0000006087fae */ /* 0x0003e80008921844 */
[----:B------:R-:W2:Y:S01]  /*c8ce0*/  LDL.LU R16, [R1+0x2c94] ;  /* 0x002c940001107983 */ /* 0x000ea20000300800 */
[----:B-1----:R-:W-:-:S02]  /*c8cf0*/  IMAD.MOV.U32 R6, RZ, RZ, R13 ;  /* 0x000000ffff067224 */ /* 0x002fc400078e000d */
[----:B------:R-:W-:Y:S02]  /*c8d00*/  IMAD.MOV.U32 R7, RZ, RZ, R14 ;  /* 0x000000ffff077224 */ /* 0x000fe400078e000e */
[----:B------:R-:W2:Y:S04]  /*c8d10*/  LDL.LU R14, [R1+0x2c5c] ;  /* 0x002c5c00010e7983 */ /* 0x000ea80000300800 */
[----:B------:R-:W2:Y:S04]  /*c8d20*/  LDL.LU R13, [R1+0x2c68] ;  /* 0x002c6800010d7983 */ /* 0x000ea80000300800 */
[----:B------:R1:W-:Y:S02]  /*c8d30*/  LDGSTS.E [R5+-0x74800], [R6.64], P4 ;  /* 0x8b80000006057fae */ /* 0x0003e4000a121844 */
[----:B-1----:R-:W-:Y:S01]  /*c8d40*/  IMAD.MOV.U32 R7, RZ, RZ, R11 ;  /* 0x000000ffff077224 */ /* 0x002fe200078e000b */
[----:B------:R-:W-:Y:S01]  /*c8d50*/  MOV R6, R10 ;  /* 0x0000000a00067202 */ /* 0x000fe20000000f00 */
[----:B------:R-:W2:Y:S04]  /*c8d60*/  LDL.LU R11, [R1+0x2c54] ;  /* 0x002c5400010b7983 */ /* 0x000ea80000300800 */
[----:B------:R-:W2:Y:S01]  /*c8d70*/  LDL.LU R10, [R1+0x2c60] ;  /* 0x002c6000010a7983 */ /* 0x000ea20000300800 */
        /* <DEDUP_REMOVED lines=8> */
[-C--:B----4-:R-:W-:Y:S02]  /*c8e00*/  IADD3 R20, P1, R20, R202.reuse, RZ ;  /* 0x000000ca14147210 */ /* 0x090fe40007f3e0ff */
[----:B--2---:R-:W-:-:S03]  /*c8e10*/  IADD3 R12, P4, R12, R202, RZ ;  /* 0x000000ca0c0c7210 */ /* 0x004fc60007f9e0ff */
[----:B------:R-:W-:Y:S01]  /*c8e20*/  IMAD.MOV.U32 R6, RZ, RZ, R20 ;  /* 0x000000ffff067224 */ /* 0x000fe200078e0014 */
[----:B------:R1:W-:Y:S01]  /*c8e30*/  STL [R1+0x2ce8], R20 ;  /* 0x002ce81401007387 */ /* 0x0003e20000100800 */
[----:B------:R-:W-:Y:S01]  /*c8e40*/  IMAD.X R21, R21, 0x1, R0, P1 ;  /* 0x0000000115157824 */ /* 0x000fe200008e0600 */
[----:B------:R-:W-:-:S03]  /*c8e50*/  ISETP.GT.AND P1, PT, R3, 0x42, PT ;  /* 0x000000420300780c */ /* 0x000fc60003f24270 */
[----:B------:R-:W-:Y:S02]  /*c8e60*/  IMAD.MOV.U32 R7, RZ, RZ, R21 ;  /* 0x000000ffff077224 */ /* 0x000fe400078e0015 */
[----:B------:R-:W-:Y:S01]  /*c8e70*/  IMAD.X R19, R19, 0x1, R0, P4 ;  /* 0x0000000113137824 */ /* 0x000fe200020e0600 */
[----:B------:R-:W-:Y:S02]  /*c8e80*/  ISETP.NE.U32.AND P4, PT, R5, RZ, PT ;  /* 0x000000ff0500720c */ /* 0x000fe40003f85070 */
[----:B------:R-:W-:Y:S02]  /*c8e90*/  IADD3 R5, R4, 0x100000, RZ ;  /* 0x0010000004057810 */ /* 0x000fe40007ffe0ff */
[----:B------:R-:W-:-:S03]  /*c8ea0*/  SEL R9, RZ, 0x4, !P1 ;  /* 0x00000004ff097807 */ /* 0x000fc60004800000 */
[----:B------:R2:W-:Y:S04]  /*c8eb0*/  LDGSTS.E [R5+-0x73800], [R6.64], P3 ;  /* 0x8c80000006057fae */ /* 0x0005e80009921844 */
[----:B------:R4:W-:Y:S01]  /*c8ec0*/  STL [R1+0x2ce0], R12 ;  /* 0x002ce00c01007387 */ /* 0x0009e20000100800 */
[----:B--2---:R-:W-:Y:S01]  /*c8ed0*/  MOV R6, R12 ;  /* 0x0000000c00067202 */ /* 0x004fe20000000f00 */
[----:B------:R-:W-:Y:S01]  /*c8ee0*/  IMAD.MOV.U32 R7, RZ, RZ, R19 ;  /* 0x000000ffff077224 */ /* 0x000fe200078e0013 */
[-C--:B------:R-:W-:Y:S01]  /*c8ef0*/  IADD3 R17, P1, R17, R202.reuse, RZ ;  /* 0x000000ca11117210 */ /* 0x080fe20007f3e0ff */
[----:B------:R2:W-:Y:S04]  /*c8f00*/  STL [R1+0x2cdc], R21 ;  /* 0x002cdc1501007387 */ /* 0x0005e80000100800 */
[----:B------:R2:W-:Y:S04]  /*c8f10*/  LDGSTS.E [R8+-0x73600], [R6.64], P3 ;  /* 0x8ca0000006087fae */ /* 0x0005e80009921844 */
[----:B------:R2:W-:Y:S04]  /*c8f20*/  STL [R1+0x2cd4], R19 ;  /* 0x002cd41301007387 */ /* 0x0005e80000100800 */
[----:B-1----:R-:W3:Y:S04]  /*c8f30*/  LDL.LU R20, [R1+0x2c28] ;  /* 0x002c280001147983 */ /* 0x002ee80000300800 */
[----:B----4-:R-:W4:Y:S01]  /*c8f40*/  LDL.LU R12, [R1+0x2c20] ;  /* 0x002c2000010c7983 */ /* 0x010f220000300800 */
[----:B--2---:R-:W-:-:S03]  /*c8f50*/  IADD3 R15, P3, R15, R202, RZ ;  /* 0x000000ca0f0f7210 */ /* 0x004fc60007f7e0ff */
[----:B------:R1:W-:Y:S01]  /*c8f60*/  STL [R1+0x2ca8], R17 ;  /* 0x002ca81101007387 */ /* 0x0003e20000100800 */
[----:B------:R-:W-:-:S03]  /*c8f70*/  IMAD.X R18, R18, 0x1, R0, P1 ;  /* 0x0000000112127824 */ /* 0x000fc600008e0600 */
[----:B------:R2:W-:Y:S04]  /*c8f80*/  STL [R1+0x2ca0], R15 ;  /* 0x002ca00f01007387 */ /* 0x0005e80000100800 */
[----:B------:R1:W-:Y:S01]  /*c8f90*/  STL [R1+0x2c9c], R18 ;  /* 0x002c9c1201007387 */ /* 0x0003e20000100800 */
[----:B------:R-:W-:-:S03]  /*c8fa0*/  IMAD.X R16, R16, 0x1, R0, P3 ;  /* 0x0000000110107824 */ /* 0x000fc600018e0600 */
[----:B------:R-:W4:Y:S01]  /*c8fb0*/  LDL.LU R21, [R1+0x2c1c] ;  /* 0x002c1c0001157983 */ /* 0x000f220000300800 */
[----:B------:R-:W-:-:S03]  /*c8fc0*/  SEL R5, R9, RZ, !P0 ;  /* 0x000000ff09057207 */ /* 0x000fc60004000000 */
[----:B------:R1:W-:Y:S01]  /*c8fd0*/  STL [R1+0x2c94], R16 ;  /* 0x002c941001007387 */ /* 0x0003e20000100800 */
[----:B------:R-:W-:-:S03]  /*c8fe0*/  ISETP.NE.U32.AND P1, PT, R5, RZ, PT ;  /* 0x000000ff0500720c */ /* 0x000fc60003f25070 */
[----:B------:R-:W4:Y:S01]  /*c8ff0*/  LDL.LU R19, [R1+0x2c14] ;  /* 0x002c140001137983 */ /* 0x000f220000300800 */
[----:B------:R-:W-:Y:S02]  /*c9000*/  IADD3 R5, R4, 0x100000, RZ ;  /* 0x0010000004057810 */ /* 0x000fe40007ffe0ff */
[----:B------:R-:W-:Y:S01]  /*c9010*/  IADD3 R13, P3, R13, R202, RZ ;  /* 0x000000ca0d0d7210 */ /* 0x000fe20007f7e0ff */
[----:B------:R-:W-:-:S03]  /*c9020*/  IMAD.MOV.U32 R6, RZ, RZ, R17 ;  /* 0x000000ffff067224 */ /* 0x000fc600078e0011 */
[----:B------:R-:W-:Y:S01]  /*c9030*/  IADD3.X R14, R14, R0, RZ, P3, !PT ;  /* 0x000000000e0e7210 */ /* 0x000fe20001ffe4ff */
[----:B------:R-:W-:Y:S01]  /*c9040*/  IMAD.MOV.U32 R7, RZ, RZ, R18 ;  /* 0x000000ffff077224 */ /* 0x000fe200078e0012 */
[----:B------:R-:W-:Y:S04]  /*c9050*/  STL [R1+0x2c68], R13 ;  /* 0x002c680d01007387 */ /* 0x000fe80000100800 */
[----:B-1----:R-:W4:Y:S04]  /*c9060*/  LDL.LU R17, [R1+0x2be8] ;  /* 0x002be80001117983 */ /* 0x002f280000300800 */
[----:B------:R1:W-:Y:S01]  /*c9070*/  LDGSTS.E [R5+-0x72800], [R6.64], P2 ;  /* 0x8d80000006057fae */ /* 0x0003e20009121844 */
[----:B------:R-:W-:-:S03]  /*c9080*/  IADD3 R10, P3, R10, R202, RZ ;  /* 0x000000ca0a0a7210 */ /* 0x000fc60007f7e0ff */
[----:B------:R2:W-:Y:S02]  /*c9090*/  STL [R1+0x2c5c], R14 ;  /* 0x002c5c0e01007387 */ /* 0x0005e40000100800 */
[----:B------:R-:W-:Y:S02]  /*c90a0*/  IMAD.X R11, R11, 0x1, R0, P3 ;  /* 0x000000010b0b7824 */ /* 0x000fe400018e0600 */
[----:B------:R-:W-:Y:S01]  /*c90b0*/  STL [R1+0x2c60], R10 ;  /* 0x002c600a01007387 */ /* 0x000fe20000100800 */
[----:B-1----:R-:W-:Y:S02]  /*c90c0*/  IMAD.MOV.U32 R6, RZ, RZ, R15 ;  /* 0x000000ffff067224 */ /* 0x002fe400078e000f */
[----:B------:R-:W-:Y:S01]  /*c90d0*/  IMAD.MOV.U32 R7, RZ, RZ, R16 ;  /* 0x000000ffff077224 */ /* 0x000fe200078e0010 */
[----:B--2---:R-:W3:Y:S04]  /*c90e0*/  LDL.LU R15, [R1+0x2be0] ;  /* 0x002be000010f7983 */ /* 0x004ee80000300800 */
[----:B------:R1:W-:Y:S04]  /*c90f0*/  STL [R1+0x2c54], R11 ;  /* 0x002c540b01007387 */ /* 0x0003e80000100800 */
[----:B------:R-:W3:Y:S04]  /*c9100*/  LDL.LU R18, [R1+0x2bdc] ;  /* 0x002bdc0001127983 */ /* 0x000ee80000300800 */
        /* <DEDUP_REMOVED lines=19> */
[-C--:B---3--:R-:W-:Y:S02]  /*c9240*/  IADD3 R20, P2, R20, R202.reuse, RZ ;  /* 0x000000ca14147210 */ /* 0x088fe40007f5e0ff */
[----:B----4-:R-:W-:-:S03]  /*c9250*/  IADD3 R12, P3, R12, R202, RZ ;  /* 0x000000ca0c0c7210 */ /* 0x010fc60007f7e0ff */
[----:B------:R-:W-:Y:S01]  /*c9260*/  IMAD.MOV.U32 R6, RZ, RZ, R20 ;  /* 0x000000ffff067224 */ /* 0x000fe200078e0014 */
[----:B------:R1:W-:Y:S01]  /*c9270*/  STL [R1+0x2c28], R20 ;  /* 0x002c281401007387 */ /* 0x0003e20000100800 */
[--C-:B------:R-:W-:Y:S01]  /*c9280*/  IMAD.X R21, R21, 0x1, R0.reuse, P2 ;  /* 0x0000000115157824 */ /* 0x100fe200010e0600 */
[----:B------:R-:W-:Y:S02]  /*c9290*/  ISETP.NE.U32.AND P2, PT, R5, RZ, PT ;  /* 0x000000ff0500720c */ /* 0x000fe40003f45070 */
[----:B------:R-:W-:Y:S01]  /*c92a0*/  IADD3 R5, R4, 0x100000, RZ ;  /* 0x0010000004057810 */ /* 0x000fe20007ffe0ff */
[----:B------:R-:W-:Y:S02]  /*c92b0*/  IMAD.MOV.U32 R7, RZ, RZ, R21 ;  /* 0x000000ffff077224 */ /* 0x000fe400078e0015 */
[----:B------:R-:W-:Y:S01]  /*c92c0*/  IMAD.X R19, R19, 0x1, R0, P3 ;  /* 0x0000000113137824 */ /* 0x000fe200018e0600 */
[----:B------:R-:W-:Y:S02]  /*c92d0*/  ISETP.GT.AND P3, PT, R3, 0x4e, PT ;  /* 0x0000004e0300780c */ /* 0x000fe40003f64270 */
[----:B------:R3:W-:Y:S02]  /*c92e0*/  LDGSTS.E [R5+-0x70800], [R6.64], P4 ;  /* 0x8f80000006057fae */ /* 0x0007e4000a121844 */
[----:B------:R-:W-:-:S02]  /*c92f0*/  SEL R9, RZ, 0x4, !P3 ;  /* 0x00000004ff097807 */ /* 0x000fc40005800000 */
[----:B------:R4:W-:Y:S01]  /*c9300*/  STL [R1+0x2c20], R12 ;  /* 0x002c200c01007387 */ /* 0x0009e20000100800 */
[----:B---3--:R-:W-:Y:S01]  /*c9310*/  MOV R6, R12 ;  /* 0x0000000c00067202 */ /* 0x008fe20000000f00 */
[----:B------:R-:W-:Y:S01]  /*c9320*/  IMAD.MOV.U32 R7, RZ, RZ, R19 ;  /* 0x000000ffff077224 */ /* 0x000fe200078e0013 */
[----:B------:R-:W-:-:S04]  /*c9330*/  IADD3 R17, P3, R17, R202, RZ ;  /* 0x000000ca11117210 */ /* 0x000fc80007f7e0ff */
[----:B------:R3:W-:Y:S04]  /*c9340*/  LDGSTS.E [R8+-0x70600], [R6.64], P4 ;  /* 0x8fa0000006087fae */ /* 0x0007e8000a121844 */
[----:B------:R3:W-:Y:S04]  /*c9350*/  STL [R1+0x2c1c], R21 ;  /* 0x002c1c1501007387 */ /* 0x0007e80000100800 */
[----:B------:R3:W-:Y:S04]  /*c9360*/  STL [R1+0x2c14], R19 ;  /* 0x002c141301007387 */ /* 0x0007e80000100800 */
[----:B-1----:R-:W2:Y:S04]  /*c9370*/  LDL.LU R20, [R1+0x2b68] ;  /* 0x002b680001147983 */ /* 0x002ea80000300800 */
[----:B----4-:R-:W4:Y:S01]  /*c9380*/  LDL.LU R12, [R1+0x2b60] ;  /* 0x002b6000010c7983 */ /* 0x010f220000300800 */
[----:B---3--:R-:W-:-:S03]  /*c9390*/  IADD3 R15, P4, R15, R202, RZ ;  /* 0x000000ca0f0f7210 */ /* 0x008fc60007f9e0ff */
[----:B------:R1:W-:Y:S01]  /*c93a0*/  STL [R1+0x2be8], R17 ;  /* 0x002be81101007387 */ /* 0x0003e20000100800 */
[----:B------:R-:W-:-:S03]  /*c93b0*/  IMAD.X R18, R18, 0x1, R0, P3 ;  /* 0x0000000112127824 */ /* 0x000fc600018e0600 */
[----:B------:R3:W-:Y:S01]  /*c93c0*/  STL [R1+0x2be0], R15 ;  /* 0x002be00f01007387 */ /* 0x0007e20000100800 */
[----:B------:R-:W-:-:S03]  /*c93d0*/  IMAD.X R16, R16, 0x1, R0, P4 ;  /* 0x0000000110107824 */ /* 0x000fc600020e0600 */
[----:B------:R1:W-:Y:S01]  /*c93e0*/  STL [R1+0x2bdc], R18 ;  /* 0x002bdc1201007387 */ /* 0x0003e20000100800 */
[----:B------:R-:W-:-:S03]  /*c93f0*/  SEL R5, R9, RZ, !P0 ;  /* 0x000000ff09057207 */ /* 0x000fc60004000000 */
[----:B------:R-:W4:Y:S04]  /*c9400*/  LDL.LU R21, [R1+0x2b5c] ;  /* 0x002b5c0001157983 */ /* 0x000f280000300800 */
[----:B------:R1:W-:Y:S04]  /*c9410*/  STL [R1+0x2bd4], R16 ;  /* 0x002bd41001007387 */ /* 0x0003e80000100800 */
[----:B------:R-:W4:Y:S01]  /*c9420*/  LDL.LU R19, [R1+0x2b54] ;  /* 0x002b540001137983 */ /* 0x000f220000300800 */
[----:B------:R-:W-:Y:S01]  /*c9430*/  ISETP.NE.U32.AND P3, PT, R5, RZ, PT ;  /* 0x000000ff0500720c */ /* 0x000fe20003f65070 */
[----:B------:R-:W-:Y:S01]  /*c9440*/  IMAD.MOV.U32 R6, RZ, RZ, R17 ;  /* 0x000000ffff067224 */ /* 0x000fe200078e0011 */
[----:B------:R-:W-:Y:S01]  /*c9450*/  IADD3 R5, R4, 0x100000, RZ ;  /* 0x0010000004057810 */ /* 0x000fe20007ffe0ff */
[----:B------:R-:W-:-:S05]  /*c9460*/  IMAD.MOV.U32 R7, RZ, RZ, R18 ;  /* 0x000000ffff077224 */ /* 0x000fca00078e0012 */
[----:B------:R1:W-:Y:S01]  /*c9470*/  LDGSTS.E [R5+-0x6f800], [R6.64], P1 ;  /* 0x9080000006057fae */ /* 0x0003e20008921844 */
[----:B------:R-:W-:-:S04]  /*c9480*/  IADD3 R13, P4, R13, R202, RZ ;  /* 0x000000ca0d0d7210 */ /* 0x000fc80007f9e0ff */
[----:B------:R-:W-:Y:S01]  /*c9490*/  IADD3.X R14, R14, R0, RZ, P4, !PT ;  /* 0x000000000e0e7210 */ /* 0x000fe200027fe4ff */
[----:B------:R-:W-:Y:S04]  /*c94a0*/  STL [R1+0x2ba8], R13 ;  /* 0x002ba80d01007387 */ /* 0x000fe80000100800 */
[----:B-1----:R-:W4:Y:S01]  /*c94b0*/  LDL.LU R17, [R1+0x2b28] ;  /* 0x002b280001117983 */ /* 0x002f220000300800 */
[----:B------:R-:W-:-:S03]  /*c94c0*/  IMAD.MOV.U32 R6, RZ, RZ, R15 ;  /* 0x000000ffff067224 */ /* 0x000fc600078e000f */
[----:B------:R1:W-:Y:S01]  /*c94d0*/  STL [R1+0x2b9c], R14 ;  /* 0x002b9c0e01007387 */ /* 0x0003e20000100800 */
[----:B------:R-:W-:-:S05]  /*c94e0*/  IADD3 R10, P4, R10, R202, RZ ;  /* 0x000000ca0a0a7210 */ /* 0x000fca0007f9e0ff */
[----:B------:R-:W-:Y:S01]  /*c94f0*/  IMAD.X R11, R11, 0x1, R0, P4 ;  /* 0x000000010b0b7824 */ /* 0x000fe200020e0600 */
[----:B------:R-:W-:Y:S01]  /*c9500*/  STL [R1+0x2ba0], R10 ;  /* 0x002ba00a01007387 */ /* 0x000fe20000100800 */
[----:B------:R-:W-:-:S03]  /*c9510*/  IMAD.MOV.U32 R7, RZ, RZ, R16 ;  /* 0x000000ffff077224 */ /* 0x000fc600078e0010 */
[----:B---3--:R-:W2:Y:S04]  /*c9520*/  LDL.LU R15, [R1+0x2b20] ;  /* 0x002b2000010f7983 */ /* 0x008ea80000300800 */
        /* <DEDUP_REMOVED lines=22> */
[----:B----4-:R-:W-:-:S03]  /*c9690*/  IADD3 R12, P4, R12, R202, RZ ;  /* 0x000000ca0c0c7210 */ /* 0x010fc60007f9e0ff */
        /* <DEDUP_REMOVED lines=106> */
[----:B------:R-:W-:Y:S02]  /*c9d40*/  IMAD.MOV.U32 R6, RZ, RZ, R15 ;  /* 0x000000ffff067224 */ /* 0x000fe400078e000f */
[----:B------:R-:W-:Y:S01]  /*c9d50*/  IMAD.MOV.U32 R7, RZ, RZ, R16 ;  /* 0x000000ffff077224 */ /* 0x000fe200078e0010 */
[----:B------:R1:W-:Y:S04]  /*c9d60*/  STL [R1+0x2a1c], R14 ;  /* 0x002a1c0e01007387 */ /* 0x0003e80000100800 */
[----:B------:R1:W-:Y:S01]  /*c9d70*/  LDGSTS.E [R8+-0x69600], [R6.64], P1 ;  /* 0x96a0000006087fae */ /* 0x0003e20008921844 */
[----:B------:R-:W-:-:S05]  /*c9d80*/  IADD3 R10, P4, R10, R202, RZ ;  /* 0x000000ca0a0a7210 */ /* 0x000fca0007f9e0ff */
[----:B------:R-:W-:Y:S01]  /*c9d90*/  IMAD.X R11, R11, 0x1, R0, P4 ;  /* 0x000000010b0b7824 */ /* 0x000fe200020e0600 */
[----:B------:R1:W-:Y:S04]  /*c9da0*/  STL [R1+0x2a20], R10 ;  /* 0x002a200a01007387 */ /* 0x0003e80000100800 */
[----:B---3--:R-:W2:Y:S01]  /*c9db0*/  LDL.LU R15, [R1+0x29a0] ;  /* 0x0029a000010f7983 */ /* 0x008ea20000300800 */
[----:B-1----:R-:W-:-:S03]  /*c9dc0*/  IMAD.MOV.U32 R6, RZ, RZ, R13 ;  /* 0x000000ffff067224 */ /* 0x002fc600078e000d */
[----:B------:R1:W-:Y:S01]  /*c9dd0*/  STL [R1+0x2a14], R11 ;  /* 0x002a140b01007387 */ /* 0x0003e20000100800 */
[----:B------:R-:W-:-:S03]  /*c9de0*/  IMAD.MOV.U32 R7, RZ, RZ, R14 ;  /* 0x000000ffff077224 */ /* 0x000fc600078e000e */
[----:B------:R-:W2:Y:S04]  /*c9df0*/  LDL.LU R18, [R1+0x299c] ;  /* 0x00299c0001127983 */ /* 0x000ea80000300800 */
[----:B------:R-:W2:Y:S04]  /*c9e00*/  LDL.LU R16, [R1+0x2994] ;  /* 0x0029940001107983 */ /* 0x000ea80000300800 */
[----:B------:R1:W-:Y:S04]  /*c9e10*/  LDGSTS.E [R5+-0x68800], [R6.64], P5 ;  /* 0x9780000006057fae */ /* 0x0003e8000a921844 */
[----:B------:R-:W2:Y:S01]  /*c9e20*/  LDL.LU R14, [R1+0x295c] ;  /* 0x00295c00010e7983 */ /* 0x000ea20000300800 */
[----:B-1----:R-:W-:-:S03]  /*c9e30*/  MOV R6, R10 ;  /* 0x0000000a00067202 */ /* 0x002fc60000000f00 */
        /* <DEDUP_REMOVED lines=27> */
[----:B------:R-:W-:Y:S01]  /*c9ff0*/  IADD3 R17, P1, R17, R202, RZ ;  /* 0x000000ca11117210 */ /* 0x000fe20007f3e0ff */
[----:B------:R2:W-:Y:S04]  /*ca000*/  STL [R1+0x29dc], R21 ;  /* 0x0029dc1501007387 */ /* 0x0005e80000100800 */
[----:B------:R2:W-:Y:S04]  /*ca010*/  LDGSTS.E [R8+-0x67600], [R6.64], P2 ;  /* 0x98a0000006087fae */ /* 0x0005e80009121844 */
[----:B------:R-:W-:Y:S01]  /*ca020*/  STL [R1+0x29d4], R19 ;  /* 0x0029d41301007387 */ /* 0x000fe20000100800 */
[----:B------:R-:W-:-:S03]  /*ca030*/  SEL R5, R9, RZ, !P0 ;  /* 0x000000ff09057207 */ /* 0x000fc60004000000 */
[----:B-1----:R-:W3:Y:S04]  /*ca040*/  LDL.LU R20, [R1+0x2948] ;  /* 0x0029480001147983 */ /* 0x002ee80000300800 */
[----:B----4-:R-:W4:Y:S01]  /*ca050*/  LDL.LU R12, [R1+0x2920] ;  /* 0x00292000010c7983 */ /* 0x010f220000300800 */
[----:B--2---:R-:W-:-:S03]  /*ca060*/  IADD3 R15, P2, R15, R202, RZ ;  /* 0x000000ca0f0f7210 */ /* 0x004fc60007f5e0ff */
[----:B------:R-:W-:Y:S01]  /*ca070*/  STL [R1+0x29c8], R17 ;  /* 0x0029c81101007387 */ /* 0x000fe20000100800 */
[----:B------:R-:W-:-:S03]  /*ca080*/  IMAD.X R18, R18, 0x1, R0, P1 ;  /* 0x0000000112127824 */ /* 0x000fc600008e0600 */
[----:B------:R-:W-:Y:S01]  /*ca090*/  STL [R1+0x29a0], R15 ;  /* 0x0029a00f01007387 */ /* 0x000fe20000100800 */
[----:B------:R-:W-:Y:S01]  /*ca0a0*/  ISETP.NE.U32.AND P1, PT, R5, RZ, PT ;  /* 0x000000ff0500720c */ /* 0x000fe20003f25070 */
[----:B------:R-:W-:Y:S02]  /*ca0b0*/  IMAD.X R16, R16, 0x1, R0, P2 ;  /* 0x0000000110107824 */ /* 0x000fe400010e0600 */
[----:B------:R1:W-:Y:S01]  /*ca0c0*/  STL [R1+0x299c], R18 ;  /* 0x00299c1201007387 */ /* 0x0003e20000100800 */
[----:B------:R-:W-:-:S03]  /*ca0d0*/  IADD3 R5, R4, 0x100000, RZ ;  /* 0x0010000004057810 */ /* 0x000fc60007ffe0ff */
[----:B------:R-:W2:Y:S01]  /*ca0e0*/  LDL.LU R21, [R1+0x291c] ;  /* 0x00291c0001157983 */ /* 0x000ea20000300800 */
[----:B------:R-:W-:Y:S02]  /*ca0f0*/  IMAD.MOV.U32 R6, RZ, RZ, R17 ;  /* 0x000000ffff067224 */ /* 0x000fe400078e0011 */
[----:B------:R-:W-:Y:S01]  /*ca100*/  IMAD.MOV.U32 R7, RZ, RZ, R18 ;  /* 0x000000ffff077224 */ /* 0x000fe200078e0012 */
[----:B------:R-:W-:Y:S04]  /*ca110*/  STL [R1+0x2994], R16 ;  /* 0x0029941001007387 */ /* 0x000fe80000100800 */
[----:B-1----:R-:W2:Y:S04]  /*ca120*/  LDL.LU R18, [R1+0x2914] ;  /* 0x0029140001127983 */ /* 0x002ea80000300800 */
[----:B------:R1:W-:Y:S01]  /*ca130*/  LDGSTS.E [R5+-0x66800], [R6.64], P3 ;  /* 0x9980000006057fae */ /* 0x0003e20009921844 */
[----:B------:R-:W-:-:S04]  /*ca140*/  IADD3 R10, P2, R10, R202, RZ ;  /* 0x000000ca0a0a7210 */ /* 0x000fc80007f5e0ff */
[----:B------:R-:W-:Y:S02]  /*ca150*/  IADD3.X R14, R14, R0, RZ, P2, !PT ;  /* 0x000000000e0e7210 */ /* 0x000fe400017fe4ff */
[----:B------:R-:W-:Y:S01]  /*ca160*/  IADD3 R11, P2, R11, R202, RZ ;  /* 0x000000ca0b0b7210 */ /* 0x000fe20007f5e0ff */
[----:B-1----:R-:W-:Y:S02]  /*ca170*/  IMAD.MOV.U32 R6, RZ, RZ, R15 ;  /* 0x000000ffff067224 */ /* 0x002fe400078e000f */
[----:B------:R-:W-:Y:S01]  /*ca180*/  IMAD.MOV.U32 R7, RZ, RZ, R16 ;  /* 0x000000ffff077224 */ /* 0x000fe200078e0010 */
[----:B------:R1:W-:Y:S01]  /*ca190*/  STL [R1+0x2988], R10 ;  /* 0x0029880a01007387 */ /* 0x0003e20000100800 */
[----:B------:R-:W-:-:S03]  /*ca1a0*/  IMAD.X R13, R13, 0x1, R0, P2 ;  /* 0x000000010d0d7824 */ /* 0x000fc600010e0600 */
[----:B------:R-:W2:Y:S04]  /*ca1b0*/  LDL.LU R17, [R1+0x28fc] ;  /* 0x0028fc0001117983 */ /* 0x000ea80000300800 */
[----:B------:R1:W-:Y:S04]  /*ca1c0*/  STL [R1+0x295c], R14 ;  /* 0x00295c0e01007387 */ /* 0x0003e80000100800 */
[----:B------:R1:W-:Y:S04]  /*ca1d0*/  LDGSTS.E [R8+-0x66600], [R6.64], P3 ;  /* 0x99a0000006087fae */ /* 0x0003e80009921844 */
[----:B------:R-:W-:Y:S01]  /*ca1e0*/  STL [R1+0x2960], R11 ;  /* 0x0029600b01007387 */ /* 0x000fe20000100800 */
[----:B-1----:R-:W-:-:S03]  /*ca1f0*/  IMAD.MOV.U32 R6, RZ, RZ, R10 ;  /* 0x000000ffff067224 */ /* 0x002fc600078e000a */
[----:B------:R-:W2:Y:S04]  /*ca200*/  LDL.LU R10, [R1+0x2904] ;  /* 0x00290400010a7983 */ /* 0x000ea80000300800 */
[----:B------:R1:W-:Y:S04]  /*ca210*/  STL [R1+0x2954], R13 ;  /* 0x0029540d01007387 */ /* 0x0003e80000100800 */
[----:B------:R-:W2:Y:S04]  /*ca220*/  LDL.LU R19, [R1+0x28f8] ;  /* 0x0028f80001137983 */ /* 0x000ea80000300800 */
[----:B------:R-:W2:Y:S01]  /*ca230*/  LDL.LU R16, [R1+0x2900] ;  /* 0x0029000001107983 */ /* 0x000ea20000300800 */
[----:B------:R-:W-:Y:S01]  /*ca240*/  IMAD.MOV.U32 R7, RZ, RZ, R14 ;  /* 0x000000ffff077224 */ /* 0x000fe200078e000e */
[----:B------:R-:W-:-:S02]  /*ca250*/  ISETP.GT.AND P2, PT, R3, 0x76, PT ;  /* 0x000000760300780c */ /* 0x000fc40003f44270 */
[----:B------:R-:W2:Y:S04]  /*ca260*/  LDL.LU R15, [R1+0x28b8] ;  /* 0x0028b800010f7983 */ /* 0x000ea80000300800 */
[----:B------:R1:W-:Y:S04]  /*ca270*/  LDGSTS.E [R5+-0x65800], [R6.64], P5 ;  /* 0x9a80000006057fae */ /* 0x0003e8000a921844 */
[----:B------:R-:W2:Y:S01]  /*ca280*/  LDL.LU R14, [R1+0x28bc] ;  /* 0x0028bc00010e7983 */ /* 0x000ea20000300800 */
[----:B-1----:R-:W-:Y:S01]  /*ca290*/  MOV R6, R11 ;  /* 0x0000000b00067202 */ /* 0x002fe20000000f00 */
[----:B------:R-:W-:Y:S01]  /*ca2a0*/  IMAD.MOV.U32 R7, RZ, RZ, R13 ;  /* 0x000000ffff077224 */ /* 0x000fe200078e000d */
[----:B------:R-:W-:Y:S01]  /*ca2b0*/  SEL R5, RZ, 0x4, !P2 ;  /* 0x00000004ff057807 */ /* 0x000fe20005000000 */
[----:B------:R-:W2:Y:S01]  /*ca2c0*/  LDL.LU R13, [R1+0x28c0] ;  /* 0x0028c000010d7983 */ /* 0x000ea20000300800 */
[----:B------:R-:W-:-:S02]  /*ca2d0*/  ISETP.GT.AND P2, PT, R3, 0x7a, PT ;  /* 0x0000007a0300780c */ /* 0x000fc40003f44270 */
[----:B------:R-:W-:Y:S01]  /*ca2e0*/  SEL R5, R5, RZ, !P0 ;  /* 0x000000ff05057207 */ /* 0x000fe20004000000 */
[----:B------:R-:W2:Y:S04]  /*ca2f0*/  LDL.LU R11, [R1+0x28c4] ;  /* 0x0028c400010b7983 */ /* 0x000ea80000300800 */
[----:B------:R1:W-:Y:S01]  /*ca300*/  LDGSTS.E [R8+-0x65600], [R6.64], P5 ;  /* 0x9aa0000006087fae */ /* 0x0003e2000a921844 */
[----:B------:R-:W-:Y:S02]  /*ca310*/  ISETP.NE.U32.AND P5, PT, R5, RZ, PT ;  /* 0x000000ff0500720c */ /* 0x000fe40003fa5070 */
[----:B-1----:R-:W-:-:S04]  /*ca320*/  SEL R6, RZ, 0x4, !P2 ;  /* 0x00000004ff067807 */ /* 0x002fc80005000000 */
[----:B------:R-:W-:Y:S02]  /*ca330*/  SEL R5, R6, RZ, !P0 ;  /* 0x000000ff06057207 */ /* 0x000fe40004000000 */
[-C--:B---3--:R-:W-:Y:S02]  /*ca340*/  IADD3 R20, P2, R20, R202.reuse, RZ ;  /* 0x000000ca14147210 */ /* 0x088fe40007f5e0ff */
[----:B----4-:R-:W-:-:S03]  /*ca350*/  IADD3 R12, P3, R12, R202, RZ ;  /* 0x000000ca0c0c7210 */ /* 0x010fc60007f7e0ff */
[----:B------:R-:W-:Y:S01]  /*ca360*/  IMAD.MOV.U32 R6, RZ, RZ, R20 ;  /* 0x000000ffff067224 */ /* 0x000fe200078e0014 */
[----:B------:R-:W-:Y:S01]  /*ca370*/  STL [R1+0x2948], R20 ;  /* 0x0029481401007387 */ /* 0x000fe20000100800 */
[--C-:B--2---:R-:W-:Y:S01]  /*ca380*/  IMAD.X R21, R21, 0x1, R0.reuse, P2 ;  /* 0x0000000115157824 */ /* 0x104fe200010e0600 */
        /* <DEDUP_REMOVED lines=8> */
[----:B-1----:R-:W-:Y:S01]  /*ca410*/  MOV R6, R12 ;  /* 0x0000000c00067202 */ /* 0x002fe20000000f00 */
[----:B------:R-:W-:Y:S02]  /*ca420*/  IMAD.MOV.U32 R7, RZ, RZ, R18 ;  /* 0x000000ffff077224 */ /* 0x000fe400078e0012 */
[----:B------:R-:W-:Y:S04]  /*ca430*/  STL [R1+0x291c], R21 ;  /* 0x00291c1501007387 */ /* 0x000fe80000100800 */
[----:B------:R1:W-:Y:S01]  /*ca440*/  LDGSTS.E [R8+-0x64600], [R6.64], P4 ;  /* 0x9ba0000006087fae */ /* 0x0003e2000a121844 */
[----:B------:R-:W-:-:S03]  /*ca450*/  IADD3 R17, P3, R17, R202, RZ ;  /* 0x000000ca11117210 */ /* 0x000fc60007f7e0ff */
[----:B------:R3:W-:Y:S04]  /*ca460*/  STL [R1+0x2914], R18 ;  /* 0x0029141201007387 */ /* 0x0007e80000100800 */
[----:B--2---:R-:W2:Y:S04]  /*ca470*/  LDL.LU R12, [R1+0x287c] ;  /* 0x00287c00010c7983 */ /* 0x004ea80000300800 */
[----:B---3--:R-:W3:Y:S04]  /*ca480*/  LDL.LU R18, [R1+0x2884] ;  /* 0x0028840001127983 */ /* 0x008ee80000300800 */
[----:B------:R-:W-:Y:S01]  /*ca490*/  STL [R1+0x28fc], R17 ;  /* 0x0028fc1101007387 */ /* 0x000fe20000100800 */
[----:B------:R-:W-:Y:S01]  /*ca4a0*/  IADD3 R10, P4, R10, R202, RZ ;  /* 0x000000ca0a0a7210 */ /* 0x000fe20007f9e0ff */
[----:B------:R-:W-:-:S04]  /*ca4b0*/  IMAD.X R19, R19, 0x1, R0, P3 ;  /* 0x0000000113137824 */ /* 0x000fc800018e0600 */
[----:B------:R-:W-:Y:S01]  /*ca4c0*/  STL [R1+0x2904], R10 ;  /* 0x0029040a01007387 */ /* 0x000fe20000100800 */
[----:B------:R-:W-:-:S03]  /*ca4d0*/  IMAD.X R16, R16, 0x1, R0, P4 ;  /* 0x0000000110107824 */ /* 0x000fc600020e0600 */
[----:B------:R4:W-:Y:S01]  /*ca4e0*/  STL [R1+0x28f8], R19 ;  /* 0x0028f81301007387 */ /* 0x0009e20000100800 */
[----:B-1----:R-:W-:-:S03]  /*ca4f0*/  IMAD.MOV.U32 R7, RZ, RZ, R19 ;  /* 0x000000ffff077224 */ /* 0x002fc600078e0013 */
[----:B------:R-:W3:Y:S04]  /*ca500*/  LDL.LU R20, [R1+0x2878] ;  /* 0x0028780001147983 */ /* 0x000ee80000300800 */
[----:B------:R-:W-:Y:S04]  /*ca510*/  STL [R1+0x2900], R16 ;  /* 0x0029001001007387 */ /* 0x000fe80000100800 */
[----:B----4-:R-:W4:Y:S01]  /*ca520*/  LDL.LU R19, [R1+0x2880] ;  /* 0x0028800001137983 */ /* 0x010f220000300800 */
[----:B------:R-:W-:Y:S02]  /*ca530*/  SEL R5, R9, RZ, !P0 ;  /* 0x000000ff09057207 */ /* 0x000fe40004000000 */
[----:B------:R-:W-:Y:S01]  /*ca540*/  IADD3 R14, P4, R14, R202, RZ ;  /* 0x000000ca0e0e7210 */ /* 0x000fe20007f9e0ff */
[----:B------:R-:W-:Y:S01]  /*ca550*/  IMAD.MOV.U32 R6, RZ, RZ, R17 ;  /* 0x000000ffff067224 */ /* 0x000fe200078e0011 */
[----:B------:R-:W-:-:S02]  /*ca560*/  ISETP.NE.U32.AND P3, PT, R5, RZ, PT ;  /* 0x000000ff0500720c */ /* 0x000fc40003f65070 */
[----:B------:R-:W-:Y:S02]  /*ca570*/  IADD3 R5, R4, 0x100000, RZ ;  /* 0x0010000004057810 */ /* 0x000fe40007ffe0ff */
[----:B------:R-:W-:Y:S01]  /*ca580*/  IADD3.X R15, R15, R0, RZ, P4, !PT ;  /* 0x000000000f0f7210 */ /* 0x000fe200027fe4ff */
[----:B------:R-:W-:Y:S01]  /*ca590*/  STL [R1+0x28bc], R14 ;  /* 0x0028bc0e01007387 */ /* 0x000fe20000100800 */
[----:B------:R-:W-:-:S03]  /*ca5a0*/  IADD3 R11, P4, R11, R202, RZ ;  /* 0x000000ca0b0b7210 */ /* 0x000fc60007f9e0ff */
[----:B------:R1:W-:Y:S02]  /*ca5b0*/  LDGSTS.E [R5+-0x63800], [R6.64], P1 ;  /* 0x9c80000006057fae */ /* 0x0003e40008921844 */
[----:B------:R-:W-:Y:S02]  /*ca5c0*/  IMAD.X R13, R13, 0x1, R0, P4 ;  /* 0x000000010d0d7824 */ /* 0x000fe400020e0600 */
[----:B-1----:R-:W-:Y:S02]  /*ca5d0*/  IMAD.MOV.U32 R6, RZ, RZ, R10 ;  /* 0x000000ffff067224 */ /* 0x002fe400078e000a */
[----:B------:R-:W-:Y:S01]  /*ca5e0*/  IMAD.MOV.U32 R7, RZ, RZ, R16 ;  /* 0x000000ffff077224 */ /* 0x000fe200078e0010 */
[----:B------:R-:W4:Y:S04]  /*ca5f0*/  LDL.LU R10, [R1+0x283c] ;  /* 0x00283c00010a7983 */ /* 0x000f280000300800 */
[----:B------:R1:W-:Y:S04]  /*ca600*/  STL [R1+0x28b8], R15 ;  /* 0x0028b80f01007387 */ /* 0x0003e80000100800 */
[----:B------:R-:W-:Y:S04]  /*ca610*/  STL [R1+0x28c4], R11 ;  /* 0x0028c40b01007387 */ /* 0x000fe80000100800 */
[----:B------:R1:W-:Y:S04]  /*ca620*/  LDGSTS.E [R8+-0x63600], [R6.64], P1 ;  /* 0x9ca0000006087fae */ /* 0x0003e80008921844 */
[----:B------:R-:W4:Y:S04]  /*ca630*/  LDL.LU R17, [R1+0x2838] ;  /* 0x0028380001117983 */ /* 0x000f280000300800 */
[----:B------:R1:W-:Y:S02]  /*ca640*/  STL [R1+0x28c0], R13 ;  /* 0x0028c00d01007387 */ /* 0x0003e40000100800 */
[----:B-1----:R-:W-:-:S02]  /*ca650*/  IMAD.MOV.U32 R7, RZ, RZ, R15 ;  /* 0x000000ffff077224 */ /* 0x002fc400078e000f */
[----:B------:R-:W4:Y:S01]  /*ca660*/  LDL.LU R15, [R1+0x2844] ;  /* 0x00284400010f7983 */ /* 0x000f220000300800 */
[----:B------:R-:W-:Y:S01]  /*ca670*/  IMAD.MOV.U32 R6, RZ, RZ, R14 ;  /* 0x000000ffff067224 */ /* 0x000fe200078e000e */
[C---:B------:R-:W-:Y:S02]  /*ca680*/  ISETP.GT.AND P1, PT, R3.reuse, 0x3, PT ;  /* 0x000000030300780c */ /* 0x040fe40003f24270 */
[----:B------:R-:W4:Y:S04]  /*ca690*/  LDL.LU R16, [R1+0x2840] ;  /* 0x0028400001107983 */ /* 0x000f280000300800 */
[----:B------:R1:W-:Y:S04]  /*ca6a0*/  LDGSTS.E [R5+-0x62800], [R6.64], P5 ;  /* 0x9d80000006057fae */ /* 0x0003e8000a921844 */
[----:B------:R-:W4:Y:S01]  /*ca6b0*/  LDL.LU R14, [R1+0x2fcc] ;  /* 0x002fcc00010e7983 */ /* 0x000f220000300800 */
[----:B-1----:R-:W-:Y:S01]  /*ca6c0*/  MOV R6, R11 ;  /* 0x0000000b00067202 */ /* 0x002fe20000000f00 */
[----:B------:R-:W-:Y:S01]  /*ca6d0*/  IMAD.MOV.U32 R7, RZ, RZ, R13 ;  /* 0x000000ffff077224 */ /* 0x000fe200078e000d */
[----:B------:R-:W-:Y:S01]  /*ca6e0*/  SEL R5, RZ, 0x4, !P1 ;  /* 0x00000004ff057807 */ /* 0x000fe20004800000 */
[----:B------:R-:W4:Y:S01]  /*ca6f0*/  LDL.LU R13, [R1+0x2fd8] ;  /* 0x002fd800010d7983 */ /* 0x000f220000300800 */
[----:B------:R-:W-:-:S03]  /*ca700*/  ISETP.GT.AND P1, PT, R3, 0x7, PT ;  /* 0x000000070300780c */ /* 0x000fc60003f24270 */
[----:B------:R1:W-:Y:S01]  /*ca710*/  LDGSTS.E [R8+-0x62600], [R6.64], P5 ;  /* 0x9da0000006087fae */ /* 0x0003e2000a921844 */
[----:B------:R-:W-:-:S03]  /*ca720*/  SEL R5, R5, RZ, !P0 ;  /* 0x000000ff05057207 */ /* 0x000fc60004000000 */
[----:B------:R-:W4:Y:S01]  /*ca730*/  LDL.LU R11, [R1+0x2fd0] ;  /* 0x002fd000010b7983 */ /* 0x000f220000300800 */
[----:B-1----:R-:W-:Y:S02]  /*ca740*/  SEL R6, RZ, 0x4, !P1 ;  /* 0x00000004ff067807 */ /* 0x002fe40004800000 */
[----:B------:R-:W-:Y:S02]  /*ca750*/  ISETP.NE.U32.AND P5, PT, R5, RZ, PT ;  /* 0x000000ff0500720c */ /* 0x000fe40003fa5070 */
[----:B------:R-:W-:Y:S02]  /*ca760*/  SEL R5, R6, RZ, !P0 ;  /* 0x000000ff06057207 */ /* 0x000fe40004000000 */
[-C--:B--2---:R-:W-:Y:S02]  /*ca770*/  IADD3 R12, P1, R12, R202.reuse, RZ ;  /* 0x000000ca0c0c7210 */ /* 0x084fe40007f3e0ff */
[----:B---3--:R-:W-:-:S03]  /*ca780*/  IADD3 R18, P4, R18, R202, RZ ;  /* 0x000000ca12127210 */ /* 0x008fc60007f9e0ff */
[----:B------:R1:W-:Y:S01]  /*ca790*/  STL [R1+0x287c], R12 ;  /* 0x00287c0c01007387 */ /* 0x0003e20000100800 */
[----:B------:R-:W-:-:S03]  /*ca7a0*/  IMAD.MOV.U32 R6, RZ, RZ, R12 ;  /* 0x000000ffff067224 */ /* 0x000fc600078e000c */
[----:B------:R-:W-:Y:S01]  /*ca7b0*/  STL [R1+0x2884], R18 ;  /* 0x0028841201007387 */ /* 0x000fe20000100800 */
[--C-:B------:R-:W-:Y:S02]  /*ca7c0*/  IMAD.X R20, R20, 0x1, R0.reuse, P1 ;  /* 0x0000000114147824 */ /* 0x100fe400008e0600 */
[----:B----4-:R-:W-:-:S03]  /*ca7d0*/  IMAD.X R19, R19, 0x1, R0, P4 ;  /* 0x0000000113137824 */ /* 0x010fc600020e0600 */
[----:B------:R2:W-:Y:S04]  /*ca7e0*/  STL [R1+0x2878], R20 ;  /* 0x0028781401007387 */ /* 0x0005e80000100800 */
[----:B------:R3:W-:Y:S04]  /*ca7f0*/  STL [R1+0x2880], R19 ;  /* 0x0028801301007387 */ /* 0x0007e80000100800 */
[----:B-1----:R-:W4:Y:S01]  /*ca800*/  LDL.LU R12, [R1+0x2fc4] ;  /* 0x002fc400010c7983 */ /* 0x002f220000300800 */
[----:B------:R-:W-:Y:S01]  /*ca810*/  ISETP.NE.U32.AND P4, PT, R5, RZ, PT ;  /* 0x000000ff0500720c */ /* 0x000fe20003f85070 */
[----:B------:R-:W-:Y:S01]  /*ca820*/  IMAD.MOV.U32 R7, RZ, RZ, R20 ;  /* 0x000000ffff077224 */ /* 0x000fe200078e0014 */
[----:B------:R-:W-:-:S02]  /*ca830*/  IADD3 R5, R4, 0x100000, RZ ;  /* 0x0010000004057810 */ /* 0x000fc40007ffe0ff */
[----:B------:R-:W-:-:S03]  /*ca840*/  ISETP.GT.AND P1, PT, R3, 0xb, PT ;  /* 0x0000000b0300780c */ /* 0x000fc60003f24270 */
[----:B------:R1:W-:Y:S01]  /*ca850*/  LDGSTS.E [R5+-0x61800], [R6.64], P2 ;  /* 0x9e80000006057fae */ /* 0x0003e20009121844 */
[----:B------:R-:W-:Y:S02]  /*ca860*/  SEL R9, RZ, 0x4, !P1 ;  /* 0x00000004ff097807 */ /* 0x000fe40004800000 */
[----:B-1----:R-:W-:Y:S01]  /*ca870*/  MOV R6, R18 ;  /* 0x0000001200067202 */ /* 0x002fe20000000f00 */
[----:B------:R-:W-:Y:S01]  /*ca880*/  IMAD.MOV.U32 R7, RZ, RZ, R19 ;  /* 0x000000ffff077224 */ /* 0x000fe200078e0013 */
[----:B------:R-:W-:-:S04]  /*ca890*/  IADD3 R10, P1, R10, R202, RZ ;  /* 0x000000ca0a0a7210 */ /* 0x000fc80007f3e0ff */
[----:B------:R1:W-:Y:S04]  /*ca8a0*/  LDGSTS.E [R8+-0x61600], [R6.64], P2 ;  /* 0x9ea0000006087fae */ /* 0x0003e80009121844 */
[----:B------:R1:W-:Y:S01]  /*ca8b0*/  STL [R1+0x283c], R10 ;  /* 0x00283c0a01007387 */ /* 0x0003e20000100800 */
[----:B------:R-:W-:Y:S01]  /*ca8c0*/  IMAD.X R17, R17, 0x1, R0, P1 ;  /* 0x0000000111117824 */ /* 0x000fe200008e0600 */
[----:B------:R-:W-:-:S05]  /*ca8d0*/  IADD3 R15, P2, R15, R202, RZ ;  /* 0x000000ca0f0f7210 */ /* 0x000fca0007f5e0ff */
[----:B------:R-:W-:Y:S01]  /*ca8e0*/  IMAD.X R16, R16, 0x1, R0, P2 ;  /* 0x0000000110107824 */ /* 0x000fe200010e0600 */
[----:B------:R-:W-:Y:S04]  /*ca8f0*/  STL [R1+0x2844], R15 ;  /* 0x0028440f01007387 */ /* 0x000fe80000100800 */
[----:B------:R1:W-:Y:S04]  /*ca900*/  STL [R1+0x2838], R17 ;  /* 0x0028381101007387 */ /* 0x0003e80000100800 */
[----:B------:R-:W4:Y:S04]  /*ca910*/  LDL.LU R21, [R1+0x2f8c] ;  /* 0x002f8c0001157983 */ /* 0x000f280000300800 */
[----:B------:R3:W-:Y:S04]  /*ca920*/  STL [R1+0x2840], R16 ;  /* 0x0028401001007387 */ /* 0x0007e80000100800 */
[----:B--2---:R-:W2:Y:S01]  /*ca930*/  LDL.LU R20, [R1+0x2f98] ;  /* 0x002f980001147983 */ /* 0x004ea20000300800 */
[----:B------:R-:W-:Y:S01]  /*ca940*/  IADD3 R13, P2, R13, R202, RZ ;  /* 0x000000ca0d0d7210 */ /* 0x000fe20007f5e0ff */
[----:B-1----:R-:W-:-:S04]  /*ca950*/  IMAD.MOV.U32 R6, RZ, RZ, R10 ;  /* 0x000000ffff067224 */ /* 0x002fc800078e000a */
[----:B------:R-:W-:Y:S04]  /*ca960*/  STL [R1+0x2fd8], R13 ;  /* 0x002fd80d01007387 */ /* 0x000fe80000100800 */
[----:B---3--:R-:W3:Y:S01]  /*ca970*/  LDL.LU R19, [R1+0x2f84] ;  /* 0x002f840001137983 */ /* 0x008ee20000300800 */
[----:B------:R-:W-:-:S03]  /*ca980*/  SEL R5, R9, RZ, !P0 ;  /* 0x000000ff09057207 */ /* 0x000fc60004000000 */
[----:B------:R-:W3:Y:S01]  /*ca990*/  LDL.LU R10, [R1+0x2f90] ;  /* 0x002f9000010a7983 */ /* 0x000ee20000300800 */
[----:B------:R-:W-:Y:S02]  /*ca9a0*/  IADD3.X R14, R14, R0, RZ, P2, !PT ;  /* 0x000000000e0e7210 */ /* 0x000fe400017fe4ff */
[----:B------:R-:W-:Y:S01]  /*ca9b0*/  IADD3 R11, P2, R11, R202, RZ ;  /* 0x000000ca0b0b7210 */ /* 0x000fe20007f5e0ff */
[----:B------:R-:W-:Y:S01]  /*ca9c0*/  IMAD.MOV.U32 R7, RZ, RZ, R17 ;  /* 0x000000ffff077224 */ /* 0x000fe200078e0011 */
[----:B------:R-:W-:Y:S02]  /*ca9d0*/  ISETP.NE.U32.AND P1, PT, R5, RZ, PT ;  /* 0x000000ff0500720c */ /* 0x000fe40003f25070 */
[----:B------:R-:W-:Y:S01]  /*ca9e0*/  IADD3 R5, R4, 0x100000, RZ ;  /* 0x0010000004057810 */ /* 0x000fe20007ffe0ff */
[----:B------:R1:W-:Y:S01]  /*ca9f0*/  STL [R1+0x2fcc], R14 ;  /* 0x002fcc0e01007387 */ /* 0x0003e20000100800 */
[----:B------:R-:W-:-:S03]  /*caa00*/  LOP3.LUT R204, R207, 0x60, RZ, 0x3c, !PT ;  /* 0x00000060cfcc7812 */ /* 0x000fc600078e3cff */
[----:B------:R-:W3:Y:S04]  /*caa10*/  LDL.LU R17, [R1+0x2f58] ;  /* 0x002f580001117983 */ /* 0x000ee80000300800 */
[----:B------:R1:W-:Y:S04]  /*caa20*/  LDGSTS.E [R5+-0x60800], [R6.64], P3 ;  /* 0x9f80000006057fae */ /* 0x0003e80009921844 */
[----:B------:R-:W-:Y:S01]  /*caa30*/  STL [R1+0x2fd0], R11 ;  /* 0x002fd00b01007387 */ /* 0x000fe20000100800 */
[----:B------:R-:W-:Y:S02]  /*caa40*/  IMAD R4, R203, 0x20000, R204 ;  /* 0x00020000cb047824 */ /* 0x000fe400078e02cc */
[----:B-1----:R-:W-:-:S02]  /*caa50*/  IMAD.MOV.U32 R6, RZ, RZ, R15 ;  /* 0x000000ffff067224 */ /* 0x002fc400078e000f */
[----:B------:R-:W3:Y:S01]  /*caa60*/  LDL.LU R15, [R1+0x2f50] ;  /* 0x002f5000010f7983 */ /* 0x000ee20000300800 */
[----:B------:R-:W-:-:S05]  /*caa70*/  IMAD.MOV.U32 R7, RZ, RZ, R16 ;  /* 0x000000ffff077224 */ /* 0x000fca00078e0010 */
[----:B------:R1:W-:Y:S02]  /*caa80*/  LDGSTS.E [R5+-0x60600], [R6.64], P3 ;  /* 0x9fa0000006057fae */ /* 0x0003e40009921844 */
[----:B-1----:R-:W-:Y:S01]  /*caa90*/  IADD3 R5, R4, 0x100000, RZ ;  /* 0x0010000004057810 */ /* 0x002fe20007ffe0ff */
[----:B------:R-:W-:Y:S01]  /*caaa0*/  IMAD.MOV.U32 R6, RZ, RZ, R13 ;  /* 0x000000ffff067224 */ /* 0x000fe200078e000d */
[----:B------:R-:W-:-:S05]  /*caab0*/  MOV R7, R14 ;  /* 0x0000000e00077202 */ /* 0x000fca0000000f00 */
[----:B------:R1:W-:Y:S02]  /*caac0*/  LDGSTS.E [R5+-0x7f400], [R6.64], P5 ;  /* 0x80c0000006057fae */ /* 0x0003e4000a921844 */
[----:B-1----:R-:W-:Y:S02]  /*caad0*/  IMAD.MOV.U32 R6, RZ, RZ, R11 ;  /* 0x000000ffff067224 */ /* 0x002fe400078e000b */
[----:B----4-:R-:W-:-:S05]  /*caae0*/  IMAD.X R12, R12, 0x1, R0, P2 ;  /* 0x000000010c0c7824 */ /* 0x010fca00010e0600 */
[----:B------:R1:W-:Y:S04]  /*caaf0*/  STL [R1+0x2fc4], R12 ;  /* 0x002fc40c01007387 */ /* 0x0003e80000100800 */
[----:B------:R-:W4:Y:S04]  /*cab00*/  LDL.LU R18, [R1+0x2f4c] ;  /* 0x002f4c0001127983 */ /* 0x000f280000300800 */
[----:B------:R-:W4:Y:S04]  /*cab10*/  LDL.LU R16, [R1+0x2f44] ;  /* 0x002f440001107983 */ /* 0x000f280000300800 */
[----:B------:R-:W4:Y:S04]  /*cab20*/  LDL.LU R14, [R1+0x2f0c] ;  /* 0x002f0c00010e7983 */ /* 0x000f280000300800 */
[----:B------:R-:W4:Y:S01]  /*cab30*/  LDL.LU R13, [R1+0x2f18] ;  /* 0x002f1800010d7983 */ /* 0x000f220000300800 */
[----:B------:R-:W-:-:S03]  /*cab40*/  IMAD.MOV.U32 R7, RZ, RZ, R12 ;  /* 0x000000ffff077224 */ /* 0x000fc600078e000c */
[----:B-1----:R-:W4:Y:S04]  /*cab50*/  LDL.LU R12, [R1+0x2f04] ;  /* 0x002f0400010c7983 */ /* 0x002f280000300800 */
[----:B------:R-:W4:Y:S01]  /*cab60*/  LDL.LU R11, [R1+0x2f10] ;  /* 0x002f1000010b7983 */ /* 0x000f220000300800 */
[C---:B------:R-:W-:Y:S02]  /*cab70*/  ISETP.GT.AND P2, PT, R3.reuse, 0xf, PT ;  /* 0x0000000f0300780c */ /* 0x040fe40003f44270 */
[----:B------:R-:W-:Y:S02]  /*cab80*/  IADD3 R8, R4, 0x100000, RZ ;  /* 0x0010000004087810 */ /* 0x000fe40007ffe0ff */
[----:B------:R-:W-:Y:S02]  /*cab90*/  SEL R5, RZ, 0x4, !P2 ;  /* 0x00000004ff057807 */ /* 0x000fe40005000000 */
[----:B------:R-:W-:Y:S01]  /*caba0*/  ISETP.GT.AND P2, PT, R3, 0x13, PT ;  /* 0x000000130300780c */ /* 0x000fe20003f44270 */
[----:B------:R1:W-:Y:S01]  /*cabb0*/  LDGSTS.E [R8+-0x7f200], [R6.64], P5 ;  /* 0x80e0000006087fae */ /* 0x0003e2000a921844 */
[----:B------:R-:W-:-:S04]  /*cabc0*/  SEL R5, R5, RZ, !P0 ;  /* 0x000000ff05057207 */ /* 0x000fc80004000000 */
[----:B------:R-:W-:Y:S02]  /*cabd0*/  ISETP.NE.U32.AND P5, PT, R5, RZ, PT ;  /* 0x000000ff0500720c */ /* 0x000fe40003fa5070 */
[----:B-1----:R-:W-:-:S04]  /*cabe0*/  SEL R6, RZ, 0x4, !P2 ;  /* 0x00000004ff067807 */ /* 0x002fc80005000000 */
[----:B------:R-:W-:Y:S02]  /*cabf0*/  SEL R5, R6, RZ, !P0 ;  /* 0x000000ff06057207 */ /* 0x000fe40004000000 */
[----:B--2---:R-:W-:-:S05]  /*cac00*/  IADD3 R20, P2, R20, R202, RZ ;  /* 0x000000ca14147210 */ /* 0x004fca0007f5e0ff */
[----:B------:R-:W-:Y:S01]  /*cac10*/  IMAD.X R21, R21, 0x1, R0, P2 ;  /* 0x0000000115157824 */ /* 0x000fe200010e0600 */
[----:B------:R-:W-:Y:S01]  /*cac20*/  ISETP.NE.U32.AND P2, PT, R5, RZ, PT ;  /* 0x000000ff0500720c */ /* 0x000fe20003f45070 */
[----:B------:R-:W-:Y:S01]  /*cac30*/  IMAD.MOV.U32 R6, RZ, RZ, R20 ;  /* 0x000000ffff067224 */ /* 0x000fe200078e0014 */
[----:B------:R-:W-:Y:S02]  /*cac40*/  IADD3 R5, R4, 0x100000, RZ ;  /* 0x0010000004057810 */ /* 0x000fe40007ffe0ff */
[----:B------:R-:W-:Y:S02]  /*cac50*/  MOV R7, R21 ;  /* 0x0000001500077202 */ /* 0x000fe40000000f00 */
[----:B---3--:R-:W-:-:S03]  /*cac60*/  IADD3 R10, P3, R10, R202, RZ ;  /* 0x000000ca0a0a7210 */ /* 0x008fc60007f7e0ff */
[----:B------:R1:W-:Y:S02]  /*cac70*/  LDGSTS.E [R5+-0x7e400], [R6.64], P4 ;  /* 0x81c0000006057fae */ /* 0x0003e4000a121844 */
[----:B------:R-:W-:Y:S01]  /*cac80*/  IMAD.X R19, R19, 0x1, R0, P3 ;  /* 0x0000000113137824 */ /* 0x000fe200018e0600 */
[----:B------:R-:W-:Y:S01]  /*cac90*/  ISETP.GT.AND P3, PT, R3, 0x17, PT ;  /* 0x000000170300780c */ /* 0x000fe20003f64270 */
[----:B------:R2:W-:Y:S03]  /*caca0*/  STL [R1+0x2f98], R20 ;  /* 0x002f981401007387 */ /* 0x0005e60000100800 */
[----:B------:R-:W-:Y:S01]  /*cacb0*/  SEL R9, RZ, 0x4, !P3 ;  /* 0x00000004ff097807 */ /* 0x000fe20005800000 */
[----:B-1----:R-:W-:Y:S02]  /*cacc0*/  IMAD.MOV.U32 R6, RZ, RZ, R10 ;  /* 0x000000ffff067224 */ /* 0x002fe400078e000a */
[----:B------:R-:W-:Y:S01]  /*cacd0*/  IMAD.MOV.U32 R7, RZ, RZ, R19 ;  /* 0x000000ffff077224 */ /* 0x000fe200078e0013 */
[-C--:B------:R-:W-:Y:S01]  /*cace0*/  IADD3 R17, P3, R17, R202.reuse, RZ ;  /* 0x000000ca11117210 */ /* 0x080fe20007f7e0ff */
[----:B------:R1:W-:Y:S04]  /*cacf0*/  STL [R1+0x2f90], R10 ;  /* 0x002f900a01007387 */ /* 0x0003e80000100800 */
[----:B------:R3:W-:Y:S04]  /*cad00*/  LDGSTS.E [R8+-0x7e200], [R6.64], P4 ;  /* 0x81e0000006087fae */ /* 0x0007e8000a121844 */
[----:B------:R1:W-:Y:S01]  /*cad10*/  STL [R1+0x2f8c], R21 ;  /* 0x002f8c1501007387 */ /* 0x0003e20000100800 */
[----:B------:R-:W-:-:S03]  /*cad20*/  IADD3 R15, P4, R15, R202, RZ ;  /* 0x000000ca0f0f7210 */ /* 0x000fc60007f9e0ff */
[----:B------:R3:W-:Y:S04]  /*cad30*/  STL [R1+0x2f84], R19 ;  /* 0x002f841301007387 */ /* 0x0007e80000100800 */
[----:B--2---:R-:W2:Y:S04]  /*cad40*/  LDL.LU R20, [R1+0x2ed8] ;  /* 0x002ed80001147983 */ /* 0x004ea80000300800 */
[----:B-1----:R-:W2:Y:S04]  /*cad50*/  LDL.LU R10, [R1+0x2ed0] ;  /* 0x002ed000010a7983 */ /* 0x002ea80000300800 */
[----:B------:R1:W-:Y:S04]  /*cad60*/  STL [R1+0x2f58], R17 ;  /* 0x002f581101007387 */ /* 0x0003e80000100800 */
[----:B------:R1:W-:Y:S01]  /*cad70*/  STL [R1+0x2f50], R15 ;  /* 0x002f500f01007387 */ /* 0x0003e20000100800 */
[----:B------:R-:W-:Y:S01]  /*cad80*/  SEL R5, R9, RZ, !P0 ;  /* 0x000000ff09057207 */ /* 0x000fe20004000000 */
[----:B---3--:R-:W-:-:S02]  /*cad90*/  IMAD.MOV.U32 R6, RZ, RZ, R17 ;  /* 0x000000ffff067224 */ /* 0x008fc400078e0011 */
[--C-:B----4-:R-:W-:Y:S02]  /*cada0*/  IMAD.X R18, R18, 0x1, R0.reuse, P3 ;  /* 0x0000000112127824 */ /* 0x110fe400018e0600 */
[----:B------:R-:W-:-:S03]  /*cadb0*/  IMAD.X R16, R16, 0x1, R0, P4 ;  /* 0x0000000110107824 */ /* 0x000fc600020e0600 */
[----:B------:R3:W-:Y:S04]  /*cadc0*/  STL [R1+0x2f4c], R18 ;  /* 0x002f4c1201007387 */ /* 0x0007e80000100800 */
[----:B------:R-:W4:Y:S01]  /*cadd0*/  LDL.LU R21, [R1+0x2ecc] ;  /* 0x002ecc0001157983 */ /* 0x000f220000300800 */
[----:B------:R-:W-:-:S03]  /*cade0*/  IADD3 R13, P4, R13, R202, RZ ;  /* 0x000000ca0d0d7210 */ /* 0x000fc60007f9e0ff */
[----:B------:R1:W-:Y:S04]  /*cadf0*/  STL [R1+0x2f44], R16 ;  /* 0x002f441001007387 */ /* 0x0003e80000100800 */
[----:B------:R-:W4:Y:S01]  /*cae00*/  LDL.LU R19, [R1+0x2ec4] ;  /* 0x002ec40001137983 */ /* 0x000f220000300800 */
[----:B------:R-:W-:Y:S01]  /*cae10*/  IMAD.X R14, R14, 0x1, R0, P4 ;  /* 0x000000010e0e7824 */ /* 0x000fe200020e0600 */
[----:B------:R-:W-:Y:S02]  /*cae20*/  ISETP.NE.U32.AND P3, PT, R5, RZ, PT ;  /* 0x000000ff0500720c */ /* 0x000fe40003f65070 */
[----:B------:R-:W-:Y:S02]  /*cae30*/  IADD3 R11, P4, R11, R202, RZ ;  /* 0x000000ca0b0b7210 */ /* 0x000fe40007f9e0ff */
[----:B------:R-:W-:-:S02]  /*cae40*/  IADD3 R5, R4, 0x100000, RZ ;  /* 0x0010000004057810 */ /* 0x000fc40007ffe0ff */
[----:B------:R-:W-:Y:S01]  /*cae50*/  MOV R7, R18 ;  /* 0x0000001200077202 */ /* 0x000fe20000000f00 */
[----:B------:R-:W-:Y:S01]  /*cae60*/  STL [R1+0x2f18], R13 ;  /* 0x002f180d01007387 */ /* 0x000fe20000100800 */
[----:B------:R-:W-:-:S03]  /*cae70*/  IMAD.X R12, R12, 0x1, R0, P4 ;  /* 0x000000010c0c7824 */ /* 0x000fc600020e0600 */
[----:B-1----:R-:W4:Y:S04]  /*cae80*/  LDL.LU R17, [R1+0x2e98] ;  /* 0x002e980001117983 */ /* 0x002f280000300800 */
[----:B------:R1:W-:Y:S04]  /*cae90*/  LDGSTS.E [R5+-0x7d400], [R6.64], P1 ;  /* 0x82c0000006057fae */ /* 0x0003e80008921844 */
[----:B------:R3:W-:Y:S04]  /*caea0*/  STL [R1+0x2f0c], R14 ;  /* 0x002f0c0e01007387 */ /* 0x0007e80000100800 */
[----:B------:R-:W-:Y:S01]  /*caeb0*/  STL [R1+0x2f10], R11 ;  /* 0x002f100b01007387 */ /* 0x000fe20000100800 */
[----:B-1----:R-:W-:-:S03]  /*caec0*/  IMAD.MOV.U32 R6, RZ, RZ, R15 ;  /* 0x000000ffff067224 */ /* 0x002fc600078e000f */
[----:B------:R-:W4:Y:S01]  /*caed0*/  LDL.LU R15, [R1+0x2e90] ;  /* 0x002e9000010f7983 */ /* 0x000f220000300800 */
[----:B------:R-:W-:-:S03]  /*caee0*/  IMAD.MOV.U32 R7, RZ, RZ, R16 ;  /* 0x000000ffff077224 */ /* 0x000fc600078e0010 */
[----:B------:R1:W-:Y:S04]  /*caef0*/  STL [R1+0x2f04], R12 ;  /* 0x002f040c01007387 */ /* 0x0003e80000100800 */
[----:B---3--:R-:W2:Y:S04]  /*caf00*/  LDL.LU R18, [R1+0x2e8c] ;  /* 0x002e8c0001127983 */ /* 0x008ea80000300800 */
[----:B------:R-:W2:Y:S04]  /*caf10*/  LDL.LU R16, [R1+0x2e84] ;  /* 0x002e840001107983 */ /* 0x000ea80000300800 */
[----:B------:R1:W-:Y:S02]  /*caf20*/  LDGSTS.E [R8+-0x7d200], [R6.64], P1 ;  /* 0x82e0000006087fae */ /* 0x0003e40008921844 */
[----:B-1----:R-:W-:Y:S01]  /*caf30*/  IMAD.MOV.U32 R6, RZ, RZ, R13 ;  /* 0x000000ffff067224 */ /* 0x002fe200078e000d */
[----:B------:R-:W-:-:S02]  /*caf40*/  MOV R7, R14 ;  /* 0x0000000e00077202 */ /* 0x000fc40000000f00 */
        /* <DEDUP_REMOVED lines=11> */
[----:B------:R-:W-:Y:S02]  /*cb000*/  SEL R5, R5, RZ, !P0 ;  /* 0x000000ff05057207 */ /* 0x000fe40004000000 */
[-C--:B--2---:R-:W-:Y:S02]  /*cb010*/  IADD3 R10, P4, R10, R202.reuse, RZ ;  /* 0x000000ca0a0a7210 */ /* 0x084fe40007f9e0ff */
[----:B-1----:R-:W-:Y:S02]  /*cb020*/  SEL R6, RZ, 0x4, !P1 ;  /* 0x00000004ff067807 */ /* 0x002fe40004800000 */
[----:B------:R-:W-:-:S02]  /*cb030*/  IADD3 R20, P1, R20, R202, RZ ;  /* 0x000000ca14147210 */ /* 0x000fc40007f3e0ff */
[----:B------:R-:W-:Y:S02]  /*cb040*/  ISETP.NE.U32.AND P5, PT, R5, RZ, PT ;  /* 0x000000ff0500720c */ /* 0x000fe40003fa5070 */
[----:B------:R-:W-:Y:S01]  /*cb050*/  SEL R5, R6, RZ, !P0 ;  /* 0x000000ff06057207 */ /* 0x000fe20004000000 */
[----:B------:R-:W-:Y:S01]  /*cb060*/  IMAD.MOV.U32 R6, RZ, RZ, R20 ;  /* 0x000000ffff067224 */ /* 0x000fe200078e0014 */
[----:B------:R1:W-:Y:S04]  /*cb070*/  STL [R1+0x2ed8], R20 ;  /* 0x002ed81401007387 */ /* 0x0003e80000100800 */
[----:B------:R2:W-:Y:S01]  /*cb080*/  STL [R1+0x2ed0], R10 ;  /* 0x002ed00a01007387 */ /* 0x0005e20000100800 */
[----:B----4-:R-:W-:-:S05]  /*cb090*/  IMAD.X R21, R21, 0x1, R0, P1 ;  /* 0x0000000115157824 */ /* 0x010fca00008e0600 */
[----:B------:R-:W-:Y:S01]  /*cb0a0*/  MOV R7, R21 ;  /* 0x0000001500077202 */ /* 0x000fe20000000f00 */
[----:B------:R-:W-:Y:S01]  /*cb0b0*/  IMAD.X R19, R19, 0x1, R0, P4 ;  /* 0x0000000113137824 */ /* 0x000fe200020e0600 */
[----:B------:R-:W-:Y:S02]  /*cb0c0*/  ISETP.NE.U32.AND P4, PT, R5, RZ, PT ;  /* 0x000000ff0500720c */ /* 0x000fe40003f85070 */
[----:B------:R-:W-:Y:S02]  /*cb0d0*/  IADD3 R5, R4, 0x100000, RZ ;  /* 0x0010000004057810 */ /* 0x000fe40007ffe0ff */
[----:B------:R-:W-:-:S03]  /*cb0e0*/  ISETP.GT.AND P1, PT, R3, 0x23, PT ;  /* 0x000000230300780c */ /* 0x000fc60003f24270 */
[----:B------:R4:W-:Y:S01]  /*cb0f0*/  LDGSTS.E [R5+-0x7b400], [R6.64], P2 ;  /* 0x84c0000006057fae */ /* 0x0009e20009121844 */
[----:B------:R-:W-:Y:S02]  /*cb100*/  SEL R9, RZ, 0x4, !P1 ;  /* 0x00000004ff097807 */ /* 0x000fe40004800000 */
[-C--:B------:R-:W-:Y:S01]  /*cb110*/  IADD3 R17, P1, R17, R202.reuse, RZ ;  /* 0x000000ca11117210 */ /* 0x080fe20007f3e0ff */
[----:B----4-:R-:W-:Y:S02]  /*cb120*/  IMAD.MOV.U32 R6, RZ, RZ, R10 ;  /* 0x000000ffff067224 */ /* 0x010fe400078e000a */
[----:B------:R-:W-:Y:S01]  /*cb130*/  IMAD.MOV.U32 R7, RZ, RZ, R19 ;  /* 0x000000ffff077224 */ /* 0x000fe200078e0013 */
[----:B------:R4:W-:Y:S04]  /*cb140*/  STL [R1+0x2ecc], R21 ;  /* 0x002ecc1501007387 */ /* 0x0009e80000100800 */
[----:B------:R2:W-:Y:S01]  /*cb150*/  LDGSTS.E [R8+-0x7b200], [R6.64], P2 ;  /* 0x84e0000006087fae */ /* 0x0005e20009121844 */
[----:B------:R-:W-:-:S03]  /*cb160*/  IADD3 R15, P2, R15, R202, RZ ;  /* 0x000000ca0f0f7210 */ /* 0x000fc60007f5e0ff */
[----:B------:R2:W-:Y:S04]  /*cb170*/  STL [R1+0x2ec4], R19 ;  /* 0x002ec41301007387 */ /* 0x0005e80000100800 */
[----:B-1----:R-:W3:Y:S01]  /*cb180*/  LDL.LU R20, [R1+0x2e18] ;  /* 0x002e180001147983 */ /* 0x002ee20000300800 */
[----:B--2---:R-:W-:-:S03]  /*cb190*/  IMAD.X R18, R18, 0x1, R0, P1 ;  /* 0x0000000112127824 */ /* 0x004fc600008e0600 */
[----:B------:R-:W2:Y:S01]  /*cb1a0*/  LDL.LU R10, [R1+0x2e10] ;  /* 0x002e1000010a7983 */ /* 0x000ea20000300800 */
[----:B------:R-:W-:-:S03]  /*cb1b0*/  IMAD.X R16, R16, 0x1, R0, P2 ;  /* 0x0000000110107824 */ /* 0x000fc600010e0600 */
[----:B------:R1:W-:Y:S04]  /*cb1c0*/  STL [R1+0x2e98], R17 ;  /* 0x002e981101007387 */ /* 0x0003e80000100800 */
[----:B------:R-:W-:Y:S04]  /*cb1d0*/  STL [R1+0x2e90], R15 ;  /* 0x002e900f01007387 */ /* 0x000fe80000100800 */
[----:B------:R1:W-:Y:S04]  /*cb1e0*/  STL [R1+0x2e8c], R18 ;  /* 0x002e8c1201007387 */ /* 0x0003e80000100800 */
[----:B----4-:R-:W4:Y:S04]  /*cb1f0*/  LDL.LU R21, [R1+0x2e0c] ;  /* 0x002e0c0001157983 */ /* 0x010f280000300800 */
[----:B------:R1:W-:Y:S04]  /*cb200*/  STL [R1+0x2e84], R16 ;  /* 0x002e841001007387 */ /* 0x0003e80000100800 */
[----:B------:R-:W4:Y:S01]  /*cb210*/  LDL.LU R19, [R1+0x2e04] ;  /* 0x002e040001137983 */ /* 0x000f220000300800 */
[----:B------:R-:W-:-:S02]  /*cb220*/  IADD3 R13, P2, R13, R202, RZ ;  /* 0x000000ca0d0d7210 */ /* 0x000fc40007f5e0ff */
[----:B------:R-:W-:-:S03]  /*cb230*/  SEL R5, R9, RZ, !P0 ;  /* 0x000000ff09057207 */ /* 0x000fc60004000000 */
[----:B------:R-:W-:Y:S01]  /*cb240*/  IMAD.X R14, R14, 0x1, R0, P2 ;  /* 0x000000010e0e7824 */ /* 0x000fe200010e0600 */
[----:B------:R-:W-:Y:S01]  /*cb250*/  ISETP.NE.U32.AND P1, PT, R5, RZ, PT ;  /* 0x000000ff0500720c */ /* 0x000fe20003f25070 */
[----:B------:R-:W-:Y:S01]  /*cb260*/  IMAD.MOV.U32 R6, RZ, RZ, R17 ;  /* 0x000000ffff067224 */ /* 0x000fe200078e0011 */
[----:B------:R-:W-:Y:S01]  /*cb270*/  IADD3 R5, R4, 0x100000, RZ ;  /* 0x0010000004057810 */ /* 0x000fe20007ffe0ff */
[----:B------:R-:W-:Y:S01]  /*cb280*/  STL [R1+0x2e58], R13 ;  /* 0x002e580d01007387 */ /* 0x000fe20000100800 */
[----:B------:R-:W-:-:S03]  /*cb290*/  MOV R7, R18 ;  /* 0x0000001200077202 */ /* 0x000fc60000000f00 */
[----:B-1----:R-:W4:Y:S01]  /*cb2a0*/  LDL.LU R17, [R1+0x2dd8] ;  /* 0x002dd80001117983 */ /* 0x002f220000300800 */
[----:B------:R-:W-:-:S03]  /*cb2b0*/  IADD3 R11, P2, R11, R202, RZ ;  /* 0x000000ca0b0b7210 */ /* 0x000fc60007f5e0ff */
[----:B------:R1:W-:Y:S02]  /*cb2c0*/  STL [R1+0x2e4c], R14 ;  /* 0x002e4c0e01007387 */ /* 0x0003e40000100800 */
[----:B------:R-:W-:Y:S02]  /*cb2d0*/  IMAD.X R12, R12, 0x1, R0, P2 ;  /* 0x000000010c0c7824 */ /* 0x000fe400010e0600 */
[----:B------:R1:W-:Y:S04]  /*cb2e0*/  STL [R1+0x2e50], R11 ;  /* 0x002e500b01007387 */ /* 0x0003e80000100800 */
[----:B------:R1:W-:Y:S04]  /*cb2f0*/  LDGSTS.E [R5+-0x7a400], [R6.64], P3 ;  /* 0x85c0000006057fae */ /* 0x0003e80009921844 */
[----:B------:R-:W4:Y:S04]  /*cb300*/  LDL.LU R18, [R1+0x2dcc] ;  /* 0x002dcc0001127983 */ /* 0x000f280000300800 */
[----:B------:R2:W-:Y:S01]  /*cb310*/  STL [R1+0x2e44], R12 ;  /* 0x002e440c01007387 */ /* 0x0005e20000100800 */
[----:B-1----:R-:W-:-:S03]  /*cb320*/  IMAD.MOV.U32 R6, RZ, RZ, R15 ;  /* 0x000000ffff067224 */ /* 0x002fc600078e000f */
[----:B------:R-:W4:Y:S01]  /*cb330*/  LDL.LU R15, [R1+0x2dd0] ;  /* 0x002dd000010f7983 */ /* 0x000f220000300800 */
[----:B------:R-:W-:-:S03]  /*cb340*/  IMAD.MOV.U32 R7, RZ, RZ, R16 ;  /* 0x000000ffff077224 */ /* 0x000fc600078e0010 */
[----:B------:R-:W4:Y:S04]  /*cb350*/  LDL.LU R16, [R1+0x2dc4] ;  /* 0x002dc40001107983 */ /* 0x000f280000300800 */
[----:B------:R1:W-:Y:S01]  /*cb360*/  LDGSTS.E [R8+-0x7a200], [R6.64], P3 ;  /* 0x85e0000006087fae */ /* 0x0003e20009921844 */
[----:B------:R-:W-:Y:S01]  /*cb370*/  ISETP.GT.AND P2, PT, R3, 0x27, PT ;  /* 0x000000270300780c */ /* 0x000fe20003f44270 */
[----:B------:R-:W-:Y:S01]  /*cb380*/  HMMA.1688.F32.TF32 R168, R244, R68, R168 ;  /* 0x00000044f4a8723c */ /* 0x000fe200000810a8 */
[----:B-1----:R-:W-:Y:S01]  /*cb390*/  IMAD.MOV.U32 R6, RZ, RZ, R13 ;  /* 0x000000ffff067224 */ /* 0x002fe200078e000d */
[----:B------:R-:W-:-:S06]  /*cb3a0*/  MOV R7, R14 ;  /* 0x0000000e00077202 */ /* 0x000fcc0000000f00 */
[----:B------:R-:W-:Y:S01]  /*cb3b0*/  HMMA.1688.F32.TF32 R172, R244, R72, R172 ;  /* 0x00000048f4ac723c */ /* 0x000fe200000810ac */
[----:B------:R-:W4:Y:S04]  /*cb3c0*/  LDL.LU R14, [R1+0x2d8c] ;  /* 0x002d8c00010e7983 */ /* 0x000f280000300800 */
[----:B------:R1:W-:Y:S04]  /*cb3d0*/  LDGSTS.E [R5+-0x79400], [R6.64], P5 ;  /* 0x86c0000006057fae */ /* 0x0003e8000a921844 */
[----:B------:R-:W4:Y:S01]  /*cb3e0*/  LDL.LU R13, [R1+0x2d98] ;  /* 0x002d9800010d7983 */ /* 0x000f220000300800 */
[----:B-1----:R-:W-:Y:S01]  /*cb3f0*/  IMAD.MOV.U32 R6, RZ, RZ, R11 ;  /* 0x000000ffff067224 */ /* 0x002fe200078e000b */
[----:B------:R-:W-:Y:S01]  /*cb400*/  SEL R5, RZ, 0x4, !P2 ;  /* 0x00000004ff057807 */ /* 0x000fe20005000000 */
[----:B------:R-:W-:Y:S01]  /*cb410*/  IMAD.MOV.U32 R7, RZ, RZ, R12 ;  /* 0x000000ffff077224 */ /* 0x000fe200078e000c */
[----:B------:R-:W-:Y:S01]  /*cb420*/  ISETP.GT.AND P2, PT, R3, 0x2b, PT ;  /* 0x0000002b0300780c */ /* 0x000fe20003f44270 */
[----:B------:R-:W4:Y:S04]  /*cb430*/  LDL.LU R11, [R1+0x2d90] ;  /* 0x002d9000010b7983 */ /* 0x000f280000300800 */
[----:B------:R1:W-:Y:S02]  /*cb440*/  LDGSTS.E [R8+-0x79200], [R6.64], P5 ;  /* 0x86e0000006087fae */ /* 0x0003e4000a921844 */
[----:B-1----:R-:W-:Y:S01]  /*cb450*/  SEL R6, RZ, 0x4, !P2 ;  /* 0x00000004ff067807 */ /* 0x002fe20005000000 */
[----:B------:R-:W-:Y:S01]  /*cb460*/  HMMA.1688.F32.TF32 R188, R240, R26, R188 ;  /* 0x0000001af0bc723c */ /* 0x000fe200000810bc */
[----:B------:R-:W-:-:S04]  /*cb470*/  SEL R5, R5, RZ, !P0 ;  /* 0x000000ff05057207 */ /* 0x000fc80004000000 */
[----:B------:R-:W-:-:S03]  /*cb480*/  ISETP.NE.U32.AND P5, PT, R5, RZ, PT ;  /* 0x000000ff0500720c */ /* 0x000fc60003fa5070 */
[----:B------:R-:W-:Y:S01]  /*cb490*/  HMMA.1688.F32.TF32 R24, R248, R70, R168 ;  /* 0x00000046f818723c */ /* 0x000fe200000810a8 */
[----:B------:R-:W-:-:S07]  /*cb4a0*/  SEL R5, R6, RZ, !P0 ;  /* 0x000000ff06057207 */ /* 0x000fce0004000000 */
[----:B------:R-:W-:Y:S01]  /*cb4b0*/  HMMA.1688.F32.TF32 R184, R240, R22, R184 ;  /* 0x00000016f0b8723c */ /* 0x000fe200000810b8 */
[-C--:B---3--:R-:W-:Y:S02]  /*cb4c0*/  IADD3 R20, P2, R20, R202.reuse, RZ ;  /* 0x000000ca14147210 */ /* 0x088fe40007f5e0ff */
[----:B--2---:R-:W-:-:S03]  /*cb4d0*/  IADD3 R10, P3, R10, R202, RZ ;  /* 0x000000ca0a0a7210 */ /* 0x004fc60007f7e0ff */
[----:B------:R-:W-:Y:S04]  /*cb4e0*/  STL [R1+0x2e18], R20 ;  /* 0x002e181401007387 */ /* 0x000fe80000100800 */
[----:B------:R-:W-:Y:S01]  /*cb4f0*/  STL [R1+0x2e10], R10 ;  /* 0x002e100a01007387 */ /* 0x000fe20000100800 */
[--C-:B----4-:R-:W-:Y:S02]  /*cb500*/  IMAD.X R21, R21, 0x1, R0.reuse, P2 ;  /* 0x0000000115157824 */ /* 0x110fe400010e0600 */
[----:B------:R-:W-:-:S03]  /*cb510*/  IMAD.X R19, R19, 0x1, R0, P3 ;  /* 0x0000000113137824 */ /* 0x000fc600018e0600 */
[----:B------:R1:W-:Y:S04]  /*cb520*/  STL [R1+0x2e0c], R21 ;  /* 0x002e0c1501007387 */ /* 0x0003e80000100800 */
[----:B------:R-:W-:Y:S04]  /*cb530*/  STL [R1+0x2e04], R19 ;  /* 0x002e041301007387 */ /* 0x000fe80000100800 */
[----:B------:R-:W2:Y:S01]  /*cb540*/  LDL.LU R12, [R1+0x2d84] ;  /* 0x002d8400010c7983 */ /* 0x000ea20000300800 */
[----:B------:R-:W-:Y:S01]  /*cb550*/  IMAD.MOV.U32 R6, RZ, RZ, R20 ;  /* 0x000000ffff067224 */ /* 0x000fe200078e0014 */
[----:B------:R-:W-:-:S02]  /*cb560*/  MOV R7, R21 ;  /* 0x0000001500077202 */ /* 0x000fc40000000f00 */
[----:B-1----:R-:W-:Y:S01]  /*cb570*/  HMMA.1688.F32.TF32 R20, R248, R74, R172 ;  /* 0x0000004af814723c */ /* 0x002fe200000810ac */
[----:B------:R-:W-:Y:S02]  /*cb580*/  ISETP.NE.U32.AND P2, PT, R5, RZ, PT ;  /* 0x000000ff0500720c */ /* 0x000fe40003f45070 */
[----:B------:R-:W-:Y:S02]  /*cb590*/  IADD3 R5, R4, 0x100000, RZ ;  /* 0x0010000004057810 */ /* 0x000fe40007ffe0ff */
[----:B------:R-:W-:-:S03]  /*cb5a0*/  ISETP.GT.AND P3, PT, R3, 0x2f, PT ;  /* 0x0000002f0300780c */ /* 0x000fc60003f64270 */
[----:B------:R1:W-:Y:S01]  /*cb5b0*/  LDGSTS.E [R5+-0x78400], [R6.64], P4 ;  /* 0x87c0000006057fae */ /* 0x0003e2000a121844 */
[----:B------:R-:W-:Y:S02]  /*cb5c0*/  SEL R9, RZ, 0x4, !P3 ;  /* 0x00000004ff097807 */ /* 0x000fe40005800000 */
[----:B------:R-:W-:Y:S01]  /*cb5d0*/  IADD3 R17, P3, R17, R202, RZ ;  /* 0x000000ca11117210 */ /* 0x000fe20007f7e0ff */
[----:B------:R-:W-:Y:S01]  /*cb5e0*/  STL.64 [R1+0x370], R24 ;  /* 0x0003701801007387 */ /* 0x000fe20000100a00 */
[----:B-1----:R-:W-:Y:S02]  /*cb5f0*/  IMAD.MOV.U32 R6, RZ, RZ, R10 ;  /* 0x000000ffff067224 */ /* 0x002fe400078e000a */
[----:B------:R-:W-:Y:S01]  /*cb600*/  IMAD.MOV.U32 R7, RZ, RZ, R19 ;  /* 0x000000ffff077224 */ /* 0x000fe200078e0013 */
[----:B------:R-:W-:Y:S04]  /*cb610*/  STL.64 [R1+0x378], R26 ;  /* 0x0003781a01007387 */ /* 0x000fe80000100a00 */
[----:B------:R1:W-:Y:S01]  /*cb620*/  LDGSTS.E [R8+-0x78200], [R6.64], P4 ;  /* 0x87e0000006087fae */ /* 0x0003e2000a121844 */
[----:B------:R-:W-:-:S03]  /*cb630*/  IMAD.X R18, R18, 0x1, R0, P3 ;  /* 0x0000000112127824 */ /* 0x000fc600018e0600 */
[----:B------:R-:W-:Y:S01]  /*cb640*/  STL [R1+0x2dd8], R17 ;  /* 0x002dd81101007387 */ /* 0x000fe20000100800 */
[----:B------:R-:W-:-:S05]  /*cb650*/  IADD3 R15, P4, R15, R202, RZ ;  /* 0x000000ca0f0f7210 */ /* 0x000fca0007f9e0ff */
[----:B------:R-:W-:Y:S01]  /*cb660*/  STL [R1+0x2dd0], R15 ;  /* 0x002dd00f01007387 */ /* 0x000fe20000100800 */
[----:B------:R-:W-:-:S03]  /*cb670*/  IMAD.X R16, R16, 0x1, R0, P4 ;  /* 0x0000000110107824 */ /* 0x000fc600020e0600 */
[----:B------:R-:W-:Y:S04]  /*cb680*/  STL [R1+0x2dcc], R18 ;  /* 0x002dcc1201007387 */ /* 0x000fe80000100800 */
[----:B------:R3:W-:Y:S04]  /*cb690*/  STL.64 [R1+0x340], R20 ;  /* 0x0003401401007387 */ /* 0x0007e80000100a00 */
[----:B------:R-:W-:Y:S04]  /*cb6a0*/  STL.64 [R1+0x348], R22 ;  /* 0x0003481601007387 */ /* 0x000fe80000100a00 */
[----:B---3--:R-:W3:Y:S04]  /*cb6b0*/  LDL.LU R20, [R1+0x2d58] ;  /* 0x002d580001147983 */ /* 0x008ee80000300800 */
[----:B------:R-:W4:Y:S04]  /*cb6c0*/  LDL.LU R10, [R1+0x2d50] ;  /* 0x002d5000010a7983 */ /* 0x000f280000300800 */
[----:B------:R-:W4:Y:S04]  /*cb6d0*/  LDL.LU R21, [R1+0x2d4c] ;  /* 0x002d4c0001157983 */ /* 0x000f280000300800 */
[----:B------:R1:W-:Y:S04]  /*cb6e0*/  STL [R1+0x2dc4], R16 ;  /* 0x002dc41001007387 */ /* 0x0003e80000100800 */
[----:B------:R-:W4:Y:S01]  /*cb6f0*/  LDL.LU R19, [R1+0x2d44] ;  /* 0x002d440001137983 */ /* 0x000f220000300800 */
[----:B------:R-:W-:-:S02]  /*cb700*/  IADD3 R13, P4, R13, R202, RZ ;  /* 0x000000ca0d0d7210 */ /* 0x000fc40007f9e0ff */
[----:B------:R-:W-:-:S03]  /*cb710*/  SEL R5, R9, RZ, !P0 ;  /* 0x000000ff09057207 */ /* 0x000fc60004000000 */
[----:B------:R-:W-:Y:S01]  /*cb720*/  IMAD.X R14, R14, 0x1, R0, P4 ;  /* 0x000000010e0e7824 */ /* 0x000fe200020e0600 */
[----:B------:R-:W-:Y:S01]  /*cb730*/  IADD3 R11, P4, R11, R202, RZ ;  /* 0x000000ca0b0b7210 */ /* 0x000fe20007f9e0ff */
[----:B-1----:R-:W-:Y:S01]  /*cb740*/  IMAD.MOV.U32 R6, RZ, RZ, R17 ;  /* 0x000000ffff067224 */ /* 0x002fe200078e0011 */
[----:B------:R-:W-:Y:S01]  /*cb750*/  ISETP.NE.U32.AND P3, PT, R5, RZ, PT ;  /* 0x000000ff0500720c */ /* 0x000fe20003f65070 */
[----:B------:R-:W-:Y:S01]  /*cb760*/  STL [R1+0x2d98], R13 ;  /* 0x002d980d01007387 */ /* 0x000fe20000100800 */
[----:B------:R-:W-:Y:S02]  /*cb770*/  IADD3 R5, R4, 0x100000, RZ ;  /* 0x0010000004057810 */ /* 0x000fe40007ffe0ff */
[----:B------:R-:W-:Y:S01]  /*cb780*/  MOV R7, R18 ;  /* 0x0000001200077202 */ /* 0x000fe20000000f00 */
[----:B------:R-:W4:Y:S04]  /*cb790*/  LDL.LU R17, [R1+0x2d18] ;  /* 0x002d180001117983 */ /* 0x000f280000300800 */
[----:B------:R1:W-:Y:S04]  /*cb7a0*/  STL [R1+0x2d8c], R14 ;  /* 0x002d8c0e01007387 */ /* 0x0003e80000100800 */
[----:B------:R1:W-:Y:S04]  /*cb7b0*/  STL [R1+0x2d90], R11 ;  /* 0x002d900b01007387 */ /* 0x0003e80000100800 */
[----:B------:R1:W-:Y:S04]  /*cb7c0*/  LDGSTS.E [R5+-0x77400], [R6.64], P1 ;  /* 0x88c0000006057fae */ /* 0x0003e80008921844 */
[----:B------:R-:W4:Y:S01]  /*cb7d0*/  LDL.LU R18, [R1+0x2d0c] ;  /* 0x002d0c0001127983 */ /* 0x000f220000300800 */
[----:B-1----:R-:W-:-:S02]  /*cb7e0*/  IMAD.MOV.U32 R6, RZ, RZ, R15 ;  /* 0x000000ffff067224 */ /* 0x002fc400078e000f */
[----:B------:R-:W-:-:S05]  /*cb7f0*/  IMAD.MOV.U32 R7, RZ, RZ, R16 ;  /* 0x000000ffff077224 */ /* 0x000fca00078e0010 */
[----:B------:R1:W-:Y:S01]  /*cb800*/  LDGSTS.E [R8+-0x77200], [R6.64], P1 ;  /* 0x88e0000006087fae */ /* 0x0003e20008921844 */
[----:B------:R-:W-:Y:S01]  /*cb810*/  ISETP.GT.AND P1, PT, R3, 0x33, PT ;  /* 0x000000330300780c */ /* 0x000fe20003f24270 */
[----:B-1----:R-:W-:Y:S01]  /*cb820*/  IMAD.MOV.U32 R6, RZ, RZ, R13 ;  /* 0x000000ffff067224 */ /* 0x002fe200078e000d */
[----:B------:R-:W-:-:S05]  /*cb830*/  MOV R7, R14 ;  /* 0x0000000e00077202 */ /* 0x000fca0000000f00 */
[----:B------:R1:W-:Y:S02]  /*cb840*/  LDGSTS.E [R5+-0x76400], [R6.64], P5 ;  /* 0x89c0000006057fae */ /* 0x0003e4000a921844 */
[----:B-1----:R-:W-:Y:S01]  /*cb850*/  IMAD.MOV.U32 R6, RZ, RZ, R11 ;  /* 0x000000ffff067224 */ /* 0x002fe200078e000b */
[----:B------:R-:W-:Y:S02]  /*cb860*/  SEL R5, RZ, 0x4, !P1 ;  /* 0x00000004ff057807 */ /* 0x000fe40004800000 */
[----:B------:R-:W-:Y:S01]  /*cb870*/  ISETP.GT.AND P1, PT, R3, 0x37, PT ;  /* 0x000000370300780c */ /* 0x000fe20003f24270 */
[----:B--2---:R-:W-:-:S05]  /*cb880*/  IMAD.X R12, R12, 0x1, R0, P4 ;  /* 0x000000010c0c7824 */ /* 0x004fca00020e0600 */
[----:B------:R1:W-:Y:S04]  /*cb890*/  STL [R1+0x2d84], R12 ;  /* 0x002d840c01007387 */ /* 0x0003e80000100800 */
[----:B------:R-:W2:Y:S04]  /*cb8a0*/  LDL.LU R15, [R1+0x2d10] ;  /* 0x002d1000010f7983 */ /* 0x000ea80000300800 */
[----:B------:R-:W2:Y:S01]  /*cb8b0*/  LDL.LU R16, [R1+0x2d04] ;  /* 0x002d040001107983 */ /* 0x000ea20000300800 */
[----:B------:R-:W-:-:S03]  /*cb8c0*/  IMAD.MOV.U32 R7, RZ, RZ, R12 ;  /* 0x000000ffff077224 */ /* 0x000fc600078e000c */
[----:B------:R-:W2:Y:S04]  /*cb8d0*/  LDL.LU R14, [R1+0x2ccc] ;  /* 0x002ccc00010e7983 */ /* 0x000ea80000300800 */
[----:B------:R1:W-:Y:S04]  /*cb8e0*/  LDGSTS.E [R8+-0x76200], [R6.64], P5 ;  /* 0x89e0000006087fae */ /* 0x0003e8000a921844 */
[----:B------:R-:W2:Y:S04]  /*cb8f0*/  LDL.LU R11, [R1+0x2cd8] ;  /* 0x002cd800010b7983 */ /* 0x000ea80000300800 */
[----:B-1----:R-:W2:Y:S01]  /*cb900*/  LDL.LU R12, [R1+0x2cd0] ;  /* 0x002cd000010c7983 */ /* 0x002ea20000300800 */
[----:B------:R-:W-:-:S02]  /*cb910*/  SEL R6, RZ, 0x4, !P1 ;  /* 0x00000004ff067807 */ /* 0x000fc40004800000 */
[-C--:B---3--:R-:W-:Y:S02]  /*cb920*/  IADD3 R20, P1, R20, R202.reuse, RZ ;  /* 0x000000ca14147210 */ /* 0x088fe40007f3e0ff */
[----:B----4-:R-:W-:-:S03]  /*cb930*/  IADD3 R10, P4, R10, R202, RZ ;  /* 0x000000ca0a0a7210 */ /* 0x010fc60007f9e0ff */
[----:B------:R-:W-:Y:S01]  /*cb940*/  STL [R1+0x2d58], R20 ;  /* 0x002d581401007387 */ /* 0x000fe20000100800 */
[----:B------:R-:W-:-:S03]  /*cb950*/  IMAD.X R21, R21, 0x1, R0, P1 ;  /* 0x0000000115157824 */ /* 0x000fc600008e0600 */
[----:B------:R-:W-:Y:S01]  /*cb960*/  STL [R1+0x2d50], R10 ;  /* 0x002d500a01007387 */ /* 0x000fe20000100800 */
[----:B------:R-:W-:-:S03]  /*cb970*/  IMAD.X R19, R19, 0x1, R0, P4 ;  /* 0x0000000113137824 */ /* 0x000fc600020e0600 */
[----:B------:R1:W-:Y:S04]  /*cb980*/  STL [R1+0x2d4c], R21 ;  /* 0x002d4c1501007387 */ /* 0x0003e80000100800 */
[----:B------:R-:W-:Y:S04]  /*cb990*/  STL [R1+0x2d44], R19 ;  /* 0x002d441301007387 */ /* 0x000fe80000100800 */
[----:B------:R-:W3:Y:S01]  /*cb9a0*/  LDL.LU R13, [R1+0x2cc4] ;  /* 0x002cc400010d7983 */ /* 0x000ee20000300800 */
[C---:B------:R-:W-:Y:S08]  /*cb9b0*/  HMMA.1688.F32.TF32 R176, R244.reuse, R76, R176 ;  /* 0x0000004cf4b0723c */ /* 0x040ff000000810b0 */
[----:B------:R-:W-:Y:S01]  /*cb9c0*/  HMMA.1688.F32.TF32 R180, R244, R80, R180 ;  /* 0x00000050f4b4723c */ /* 0x000fe200000810b4 */
[----:B------:R-:W-:-:S02]  /*cb9d0*/  SEL R5, R5, RZ, !P0 ;  /* 0x000000ff05057207 */ /* 0x000fc40004000000 */
[----:B------:R-:W-:Y:S02]  /*cb9e0*/  MOV R7, R21 ;  /* 0x0000001500077202 */ /* 0x000fe40000000f00 */
[----:B------:R-:W-:Y:S02]  /*cb9f0*/  ISETP.NE.U32.AND P5, PT, R5, RZ, PT ;  /* 0x000000ff0500720c */ /* 0x000fe40003fa5070 */
[----:B------:R-:W-:Y:S01]  /*cba00*/  SEL R5, R6, RZ, !P0 ;  /* 0x000000ff06057207 */ /* 0x000fe20004000000 */
[----:B------:R-:W-:-:S08]  /*cba10*/  IMAD.MOV.U32 R6, RZ, RZ, R20 ;  /* 0x000000ffff067224 */ /* 0x000fd000078e0014 */
[----:B------:R-:W-:Y:S01]  /*cba20*/  HMMA.1688.F32.TF32 R24, R248, R78, R176 ;  /* 0x0000004ef818723c */ /* 0x000fe200000810b0 */
[----:B------:R-:W-:Y:S02]  /*cba30*/  ISETP.NE.U32.AND P4, PT, R5, RZ, PT ;  /* 0x000000ff0500720c */ /* 0x000fe40003f85070 */
[----:B------:R-:W-:-:S05]  /*cba40*/  IADD3 R5, R4, 0x100000, RZ ;  /* 0x0010000004057810 */ /* 0x000fca0007ffe0ff */
[----:B-1----:R-:W-:Y:S01]  /*cba50*/  HMMA.1688.F32.TF32 R20, R248, R82, R180 ;  /* 0x00000052f814723c */ /* 0x002fe200000810b4 */
[----:B------:R-:W-:Y:S01]  /*cba60*/  ISETP.GT.AND P1, PT, R3, 0x3b, PT ;  /* 0x0000003b0300780c */ /* 0x000fe20003f24270 */
[----:B------:R1:W-:Y:S03]  /*cba70*/  LDGSTS.E [R5+-0x75400], [R6.64], P2 ;  /* 0x8ac0000006057fae */ /* 0x0003e60009121844 */
[----:B------:R-:W-:Y:S02]  /*cba80*/  SEL R9, RZ, 0x4, !P1 ;  /* 0x00000004ff097807 */ /* 0x000fe40004800000 */
[----:B------:R-:W-:Y:S01]  /*cba90*/  IADD3 R17, P1, R17, R202, RZ ;  /* 0x000000ca11117210 */ /* 0x000fe20007f3e0ff */
[----:B-1----:R-:W-:Y:S02]  /*cbaa0*/  IMAD.MOV.U32 R6, RZ, RZ, R10 ;  /* 0x000000ffff067224 */ /* 0x002fe400078e000a */
[----:B------:R-:W-:-:S05]  /*cbab0*/  IMAD.MOV.U32 R7, RZ, RZ, R19 ;  /* 0x000000ffff077224 */ /* 0x000fca00078e0013 */
[----:B------:R-:W-:Y:S01]  /*cbac0*/  STL.64 [R1+0x300], R24 ;  /* 0x0003001801007387 */ /* 0x000fe20000100a00 */
[----:B------:R-:W-:-:S03]  /*cbad0*/  IMAD.X R18, R18, 0x1, R0, P1 ;  /* 0x0000000112127824 */ /* 0x000fc600008e0600 */
[----:B------:R1:W-:Y:S04]  /*cbae0*/  LDGSTS.E [R8+-0x75200], [R6.64], P2 ;  /* 0x8ae0000006087fae */ /* 0x0003e80009121844 */
[----:B------:R-:W-:Y:S04]  /*cbaf0*/  STL.64 [R1+0x308], R26 ;  /* 0x0003081a01007387 */ /* 0x000fe80000100a00 */
[----:B------:R-:W-:Y:S01]  /*cbb00*/  STL [R1+0x2d18], R17 ;  /* 0x002d181101007387 */ /* 0x000fe20000100800 */
[----:B------:R-:W-:Y:S01]  /*cbb10*/  SEL R5, R9, RZ, !P0 ;  /* 0x000000ff09057207 */ /* 0x000fe20004000000 */
[----:B-1----:R-:W-:-:S03]  /*cbb20*/  IMAD.MOV.U32 R6, RZ, RZ, R17 ;  /* 0x000000ffff067224 */ /* 0x002fc600078e0011 */
[----:B------:R-:W-:Y:S02]  /*cbb30*/  ISETP.NE.U32.AND P1, PT, R5, RZ, PT ;  /* 0x000000ff0500720c */ /* 0x000fe40003f25070 */
[----:B------:R-:W-:Y:S02]  /*cbb40*/  IADD3 R5, R4, 0x100000, RZ ;  /* 0x0010000004057810 */ /* 0x000fe40007ffe0ff */
[----:B------:R-:W-:-:S05]  /*cbb50*/  MOV R7, R18 ;  /* 0x0000001200077202 */ /* 0x000fca0000000f00 */
[----:B------:R1:W-:Y:S01]  /*cbb60*/  LDGSTS.E [R5+-0x74400], [R6.64], P3 ;  /* 0x8bc0000006057fae */ /* 0x0003e20009921844 */
[----:B--2---:R-:W-:-:S05]  /*cbb70*/  IADD3 R15, P2, R15, R202, RZ ;  /* 0x000000ca0f0f7210 */ /* 0x004fca0007f5e0ff */
[----:B------:R-:W-:Y:S01]  /*cbb80*/  STL [R1+0x2d10], R15 ;  /* 0x002d100f01007387 */ /* 0x000fe20000100800 */
[----:B------:R-:W-:-:S03]  /*cbb90*/  IMAD.X R16, R16, 0x1, R0, P2 ;  /* 0x0000000110107824 */ /* 0x000fc600010e0600 */
[----:B------:R-:W-:Y:S04]  /*cbba0*/  STL [R1+0x2d0c], R18 ;  /* 0x002d0c1201007387 */ /* 0x000fe80000100800 */
[----:B------:R2:W-:Y:S04]  /*cbbb0*/  STL.64 [R1+0x2d0], R20 ;  /* 0x0002d01401007387 */ /* 0x0005e80000100a00 */
[----:B------:R-:W-:Y:S04]  /*cbbc0*/  STL.64 [R1+0x2d8], R22 ;  /* 0x0002d81601007387 */ /* 0x000fe80000100a00 */
[----:B--2---:R-:W2:Y:S04]  /*cbbd0*/  LDL.LU R20, [R1+0x2c98] ;  /* 0x002c980001147983 */ /* 0x004ea80000300800 */
[----:B------:R-:W4:Y:S04]  /*cbbe0*/  LDL.LU R10, [R1+0x2c90] ;  /* 0x002c9000010a7983 */ /* 0x000f280000300800 */
[----:B------:R-:W4:Y:S04]  /*cbbf0*/  LDL.LU R21, [R1+0x2c8c] ;  /* 0x002c8c0001157983 */ /* 0x000f280000300800 */
[----:B------:R-:W-:Y:S04]  /*cbc00*/  STL [R1+0x2d04], R16 ;  /* 0x002d041001007387 */ /* 0x000fe80000100800 */
[----:B------:R-:W4:Y:S01]  /*cbc10*/  LDL.LU R19, [R1+0x2c84] ;  /* 0x002c840001137983 */ /* 0x000f220000300800 */
[----:B------:R-:W-:-:S05]  /*cbc20*/  IADD3 R11, P2, R11, R202, RZ ;  /* 0x000000ca0b0b7210 */ /* 0x000fca0007f5e0ff */
[----:B------:R-:W-:Y:S01]  /*cbc30*/  IMAD.X R14, R14, 0x1, R0, P2 ;  /* 0x000000010e0e7824 */ /* 0x000fe200010e0600 */
[----:B------:R-:W-:Y:S01]  /*cbc40*/  IADD3 R12, P2, R12, R202, RZ ;  /* 0x000000ca0c0c7210 */ /* 0x000fe20007f5e0ff */
[----:B-1----:R-:W-:Y:S01]  /*cbc50*/  IMAD.MOV.U32 R6, RZ, RZ, R15 ;  /* 0x000000ffff067224 */ /* 0x002fe200078e000f */
[----:B------:R1:W-:Y:S01]  /*cbc60*/  STL [R1+0x2cd8], R11 ;  /* 0x002cd80b01007387 */ /* 0x0003e20000100800 */
[----:B------:R-:W-:-:S03]  /*cbc70*/  IMAD.MOV.U32 R7, RZ, RZ, R16 ;  /* 0x000000ffff077224 */ /* 0x000fc600078e0010 */
[----:B------:R-:W4:Y:S04]  /*cbc80*/  LDL.LU R17, [R1+0x2c58] ;  /* 0x002c580001117983 */ /* 0x000f280000300800 */
[----:B------:R-:W-:Y:S04]  /*cbc90*/  STL [R1+0x2ccc], R14 ;  /* 0x002ccc0e01007387 */ /* 0x000fe80000100800 */
[----:B------:R1:W-:Y:S04]  /*cbca0*/  STL [R1+0x2cd0], R12 ;  /* 0x002cd00c01007387 */ /* 0x0003e80000100800 */
[----:B------:R1:W-:Y:S04]  /*cbcb0*/  LDGSTS.E [R8+-0x74200], [R6.64], P3 ;  /* 0x8be0000006087fae */ /* 0x0003e80009921844 */
[----:B------:R-:W4:Y:S01]  /*cbcc0*/  LDL.LU R18, [R1+0x2c4c] ;  /* 0x002c4c0001127983 */ /* 0x000f220000300800 */
[----:B---3--:R-:W-:-:S02]  /*cbcd0*/  IMAD.X R13, R13, 0x1, R0, P2 ;  /* 0x000000010d0d7824 */ /* 0x008fc400010e0600 */
[----:B-1----:R-:W-:-:S03]  /*cbce0*/  IMAD.MOV.U32 R6, RZ, RZ, R11 ;  /* 0x000000ffff067224 */ /* 0x002fc600078e000b */
[----:B------:R1:W-:Y:S04]  /*cbcf0*/  STL [R1+0x2cc4], R13 ;  /* 0x002cc40d01007387 */ /* 0x0003e80000100800 */
[----:B------:R-:W3:Y:S04]  /*cbd00*/  LDL.LU R11, [R1+0x2c50] ;  /* 0x002c5000010b7983 */ /* 0x000ee80000300800 */
[----:B------:R-:W3:Y:S01]  /*cbd10*/  LDL.LU R16, [R1+0x2c44] ;  /* 0x002c440001107983 */ /* 0x000ee20000300800 */
[----:B------:R-:W-:Y:S02]  /*cbd20*/  MOV R7, R14 ;  /* 0x0000000e00077202 */ /* 0x000fe40000000f00 */
[C---:B------:R-:W-:Y:S01]  /*cbd30*/  ISETP.GT.AND P2, PT, R3.reuse, 0x3f, PT ;  /* 0x0000003f0300780c */ /* 0x040fe20003f44270 */
[C---:B------:R-:W-:Y:S01]  /*cbd40*/  HMMA.1688.F32.TF32 R184, R244.reuse, R84, R184 ;  /* 0x00000054f4b8723c */ /* 0x040fe200000810b8 */
[----:B------:R-:W3:Y:S04]  /*cbd50*/  LDL.LU R15, [R1+0x2c0c] ;  /* 0x002c0c00010f7983 */ /* 0x000ee80000300800 */
[----:B------:R1:W-:Y:S03]  /*cbd60*/  LDGSTS.E [R5+-0x73400], [R6.64], P5 ;  /* 0x8cc0000006057fae */ /* 0x0003e6000a921844 */
[----:B------:R-:W-:Y:S01]  /*cbd70*/  HMMA.1688.F32.TF32 R188, R244, R88, R188 ;  /* 0x00000058f4bc723c */ /* 0x000fe200000810bc */
[----:B-1----:R-:W-:Y:S01]  /*cbd80*/  IMAD.MOV.U32 R6, RZ, RZ, R12 ;  /* 0x000000ffff067224 */ /* 0x002fe200078e000c */
[----:B------:R-:W-:Y:S01]  /*cbd90*/  SEL R5, RZ, 0x4, !P2 ;  /* 0x00000004ff057807 */ /* 0x000fe20005000000 */
[----:B------:R-:W-:Y:S01]  /*cbda0*/  IMAD.MOV.U32 R7, RZ, RZ, R13 ;  /* 0x000000ffff077224 */ /* 0x000fe200078e000d */
[----:B------:R-:W-:Y:S01]  /*cbdb0*/  ISETP.GT.AND P2, PT, R3, 0x43, PT ;  /* 0x000000430300780c */ /* 0x000fe20003f44270 */
[----:B------:R-:W3:Y:S04]  /*cbdc0*/  LDL.LU R12, [R1+0x2c18] ;  /* 0x002c1800010c7983 */ /* 0x000ee80000300800 */
[----:B------:R1:W-:Y:S04]  /*cbdd0*/  LDGSTS.E [R8+-0x73200], [R6.64], P5 ;  /* 0x8ce0000006087fae */ /* 0x0003e8000a921844 */
[----:B------:R-:W3:Y:S01]  /*cbde0*/  LDL.LU R13, [R1+0x2c10] ;  /* 0x002c1000010d7983 */ /* 0x000ee20000300800 */
[----:B-1----:R-:W-:-:S02]  /*cbdf0*/  SEL R6, RZ, 0x4, !P2 ;  /* 0x00000004ff067807 */ /* 0x002fc40005000000 */
[----:B------:R-:W-:Y:S01]  /*cbe00*/  SEL R5, R5, RZ, !P0 ;  /* 0x000000ff05057207 */ /* 0x000fe20004000000 */
[----:B------:R-:W-:Y:S03]  /*cbe10*/  HMMA.1688.F32.TF32 R24, R248, R86, R184 ;  /* 0x00000056f818723c */ /* 0x000fe600000810b8 */
[----:B------:R-:W-:Y:S02]  /*cbe20*/  ISETP.NE.U32.AND P5, PT, R5, RZ, PT ;  /* 0x000000ff0500720c */ /* 0x000fe40003fa5070 */
[----:B------:R-:W-:Y:S02]  /*cbe30*/  SEL R5, R6, RZ, !P0 ;  /* 0x000000ff06057207 */ /* 0x000fe40004000000 */
[-C--:B--2---:R-:W-:Y:S02]  /*cbe40*/  IADD3 R20, P2, R20, R202.reuse, RZ ;  /* 0x000000ca14147210 */ /* 0x084fe40007f5e0ff */
[----:B----4-:R-:W-:-:S03]  /*cbe50*/  IADD3 R10, P3, R10, R202, RZ ;  /* 0x000000ca0a0a7210 */ /* 0x010fc60007f7e0ff */
[----:B------:R-:W-:Y:S01]  /*cbe60*/  STL [R1+0x2c98], R20 ;  /* 0x002c981401007387 */ /* 0x000fe20000100800 */
[----:B------:R-:W-:-:S03]  /*cbe70*/  IMAD.X R21, R21, 0x1, R0, P2 ;  /* 0x0000000115157824 */ /* 0x000fc600010e0600 */
[----:B------:R-:W-:Y:S01]  /*cbe80*/  STL [R1+0x2c90], R10 ;  /* 0x002c900a01007387 */ /* 0x000fe20000100800 */
        /* <DEDUP_REMOVED lines=15> */
[----:B------:R-:W-:Y:S02]  /*cbf80*/  IMAD.MOV.U32 R7, RZ, RZ, R19 ;  /* 0x000000ffff077224 */ /* 0x000fe400078e0013 */
[----:B------:R-:W-:-:S03]  /*cbf90*/  IMAD.X R18, R18, 0x1, R0, P3 ;  /* 0x0000000112127824 */ /* 0x000fc600018e0600 */
[----:B------:R1:W-:Y:S04]  /*cbfa0*/  LDGSTS.E [R8+-0x72200], [R6.64], P4 ;  /* 0x8de0000006087fae */ /* 0x0003e8000a121844 */
[----:B------:R-:W-:Y:S01]  /*cbfb0*/  STL.64 [R1+0x1c8], R26 ;  /* 0x0001c81a01007387 */ /* 0x000fe20000100a00 */
[----:B---3--:R-:W-:-:S03]  /*cbfc0*/  IADD3 R11, P4, R11, R202, RZ ;  /* 0x000000ca0b0b7210 */ /* 0x008fc60007f9e0ff */
[----:B------:R-:W-:Y:S04]  /*cbfd0*/  STL [R1+0x2c58], R17 ;  /* 0x002c581101007387 */ /* 0x000fe80000100800 */
        /* <DEDUP_REMOVED lines=8> */
[----:B------:R-:W-:Y:S04]  /*cc060*/  STL [R1+0x2c44], R16 ;  /* 0x002c441001007387 */ /* 0x000fe80000100800 */
[----:B------:R-:W4:Y:S01]  /*cc070*/  LDL.LU R19, [R1+0x2bc4] ;  /* 0x002bc40001137983 */ /* 0x000f220000300800 */
[----:B------:R-:W-:-:S02]  /*cc080*/  SEL R5, R9, RZ, !P0 ;  /* 0x000000ff09057207 */ /* 0x000fc40004000000 */
[----:B------:R-:W-:Y:S01]  /*cc090*/  IADD3 R12, P4, R12, R202, RZ ;  /* 0x000000ca0c0c7210 */ /* 0x000fe20007f9e0ff */
[----:B-1----:R-:W-:Y:S01]  /*cc0a0*/  IMAD.MOV.U32 R6, RZ, RZ, R17 ;  /* 0x000000ffff067224 */ /* 0x002fe200078e0011 */
[----:B------:R-:W-:Y:S02]  /*cc0b0*/  ISETP.NE.U32.AND P3, PT, R5, RZ, PT ;  /* 0x000000ff0500720c */ /* 0x000fe40003f65070 */
[----:B------:R-:W-:Y:S01]  /*cc0c0*/  IADD3 R5, R4, 0x100000, RZ ;  /* 0x0010000004057810 */ /* 0x000fe20007ffe0ff */
[----:B------:R-:W-:Y:S01]  /*cc0d0*/  IMAD.X R15, R15, 0x1, R0, P4 ;  /* 0x000000010f0f7824 */ /* 0x000fe200020e0600 */
[----:B------:R-:W-:Y:S02]  /*cc0e0*/  MOV R7, R18 ;  /* 0x0000001200077202 */ /* 0x000fe40000000f00 */
[----:B------:R-:W-:Y:S01]  /*cc0f0*/  IADD3 R13, P4, R13, R202, RZ ;  /* 0x000000ca0d0d7210 */ /* 0x000fe20007f9e0ff */
[----:B------:R1:W-:Y:S04]  /*cc100*/  STL [R1+0x2c18], R12 ;  /* 0x002c180c01007387 */ /* 0x0003e80000100800 */
[----:B------:R1:W-:Y:S02]  /*cc110*/  LDGSTS.E [R5+-0x71400], [R6.64], P1 ;  /* 0x8ec0000006057fae */ /* 0x0003e40008921844 */
[----:B-1----:R-:W-:-:S02]  /*cc120*/  IMAD.MOV.U32 R6, RZ, RZ, R11 ;  /* 0x000000ffff067224 */ /* 0x002fc400078e000b */
[----:B------:R-:W-:Y:S01]  /*cc130*/  IMAD.MOV.U32 R7, RZ, RZ, R16 ;  /* 0x000000ffff077224 */ /* 0x000fe200078e0010 */
[----:B------:R-:W4:Y:S04]  /*cc140*/  LDL.LU R11, [R1+0x2b98] ;  /* 0x002b9800010b7983 */ /* 0x000f280000300800 */
[----:B------:R-:W-:Y:S04]  /*cc150*/  STL [R1+0x2c0c], R15 ;  /* 0x002c0c0f01007387 */ /* 0x000fe80000100800 */
[----:B------:R-:W-:Y:S04]  /*cc160*/  STL [R1+0x2c10], R13 ;  /* 0x002c100d01007387 */ /* 0x000fe80000100800 */
[----:B------:R1:W-:Y:S04]  /*cc170*/  LDGSTS.E [R8+-0x71200], [R6.64], P1 ;  /* 0x8ee0000006087fae */ /* 0x0003e80008921844 */
[----:B------:R-:W4:Y:S01]  /*cc180*/  LDL.LU R18, [R1+0x2b8c] ;  /* 0x002b8c0001127983 */ /* 0x000f220000300800 */
[----:B-1----:R-:W-:Y:S01]  /*cc190*/  IMAD.MOV.U32 R6, RZ, RZ, R12 ;  /* 0x000000ffff067224 */ /* 0x002fe200078e000c */
[----:B------:R-:W-:-:S02]  /*cc1a0*/  MOV R7, R15 ;  /* 0x0000000f00077202 */ /* 0x000fc40000000f00 */
[----:B------:R-:W-:-:S03]  /*cc1b0*/  ISETP.GT.AND P1, PT, R3, 0x4b, PT ;  /* 0x0000004b0300780c */ /* 0x000fc60003f24270 */
        /* <DEDUP_REMOVED lines=11> */
[----:B-1----:R-:W2:Y:S04]  /*cc270*/  LDL.LU R14, [R1+0x2b58] ;  /* 0x002b5800010e7983 */ /* 0x002ea80000300800 */
[----:B------:R-:W2:Y:S01]  /*cc280*/  LDL.LU R13, [R1+0x2b50] ;  /* 0x002b5000010d7983 */ /* 0x000ea20000300800 */
        /* <DEDUP_REMOVED lines=11> */
[----:B------:R-:W-:Y:S11]  /*cc340*/  HMMA.1688.F32.TF32 R196, R240, R34, R196 ;  /* 0x00000022f0c4723c */ /* 0x000ff600000810c4 */
[----:B------:R-:W-:Y:S05]  /*cc350*/  @!UPT UIADD3 URZ, URZ, URZ, URZ ;  /* 0x0000003f3f3ff290 */ /* 0x000fea000fffe03f */
[C---:B------:R-:W-:Y:S08]  /*cc360*/  HMMA.1688.F32.TF32 R192, R244.reuse, R92, R192 ;  /* 0x0000005cf4c0723c */ /* 0x040ff000000810c0 */
[----:B------:R-:W-:Y:S01]  /*cc370*/  HMMA.1688.F32.TF32 R196, R244, R96, R196 ;  /* 0x00000060f4c4723c */ /* 0x000fe200000810c4 */
[----:B------:R-:W-:Y:S02]  /*cc380*/  SEL R5, R5, RZ, !P0 ;  /* 0x000000ff05057207 */ /* 0x000fe40004000000 */
[----:B------:R-:W-:-:S02]  /*cc390*/  MOV R7, R21 ;  /* 0x0000001500077202 */ /* 0x000fc40000000f00 */
        /* <DEDUP_REMOVED lines=18> */
[----:B-1----:R-:W-:Y:S01]  /*cc4c0*/  IMAD.MOV.U32 R6, RZ, RZ, R11 ;  /* 0x000000ffff067224 */ /* 0x002fe200078e000b */
[----:B------:R-:W-:-:S02]  /*cc4d0*/  SEL R5, R9, RZ, !P0 ;  /* 0x000000ff09057207 */ /* 0x000fc40004000000 */
[----:B------:R-:W-:Y:S02]  /*cc4e0*/  MOV R7, R18 ;  /* 0x0000001200077202 */ /* 0x000fe40000000f00 */
[----:B------:R-:W-:Y:S02]  /*cc4f0*/  ISETP.NE.U32.AND P1, PT, R5, RZ, PT ;  /* 0x000000ff0500720c */ /* 0x000fe40003f25070 */
[----:B------:R-:W-:-:S05]  /*cc500*/  IADD3 R5, R4, 0x100000, RZ ;  /* 0x0010000004057810 */ /* 0x000fca0007ffe0ff */
[----:B------:R1:W-:Y:S01]  /*cc510*/  LDGSTS.E [R5+-0x6e400], [R6.64], P3 ;  /* 0x91c0000006057fae */ /* 0x0003e20009921844 */
[----:B--2---:R-:W-:-:S05]  /*cc520*/  IADD3 R12, P2, R12, R202, RZ ;  /* 0x000000ca0c0c7210 */ /* 0x004fca0007f5e0ff */
[----:B------:R-:W-:Y:S04]  /*cc530*/  STL [R1+0x2b90], R12 ;  /* 0x002b900c01007387 */ /* 0x000fe80000100800 */
[----:B------:R-:W-:Y:S04]  /*cc540*/  STL [R1+0x2b8c], R18 ;  /* 0x002b8c1201007387 */ /* 0x000fe80000100800 */
[----:B------:R2:W-:Y:S04]  /*cc550*/  STL.64 [R1+0xf0], R20 ;  /* 0x0000f01401007387 */ /* 0x0005e80000100a00 */
[----:B------:R-:W-:Y:S01]  /*cc560*/  STL.64 [R1+0xf8], R22 ;  /* 0x0000f81601007387 */ /* 0x000fe20000100a00 */
[----:B------:R-:W-:-:S03]  /*cc570*/  IMAD.X R17, R17, 0x1, R0, P2 ;  /* 0x0000000111117824 */ /* 0x000fc600010e0600 */
[----:B--2---:R-:W2:Y:S04]  /*cc580*/  LDL.LU R20, [R1+0x2b18] ;  /* 0x002b180001147983 */ /* 0x004ea80000300800 */
[----:B------:R-:W4:Y:S04]  /*cc590*/  LDL.LU R10, [R1+0x2b10] ;  /* 0x002b1000010a7983 */ /* 0x000f280000300800 */
[----:B------:R-:W4:Y:S04]  /*cc5a0*/  LDL.LU R21, [R1+0x2b0c] ;  /* 0x002b0c0001157983 */ /* 0x000f280000300800 */
[----:B------:R-:W-:Y:S04]  /*cc5b0*/  STL [R1+0x2b84], R17 ;  /* 0x002b841101007387 */ /* 0x000fe80000100800 */
[----:B------:R-:W4:Y:S01]  /*cc5c0*/  LDL.LU R11, [R1+0x2af4] ;  /* 0x002af400010b7983 */ /* 0x000f220000300800 */
[----:B------:R-:W-:Y:S01]  /*cc5d0*/  IADD3 R14, P2, R14, R202, RZ ;  /* 0x000000ca0e0e7210 */ /* 0x000fe20007f5e0ff */
[----:B-1----:R-:W-:-:S04]  /*cc5e0*/  IMAD.MOV.U32 R6, RZ, RZ, R12 ;  /* 0x000000ffff067224 */ /* 0x002fc800078e000c */
[----:B------:R-:W-:Y:S01]  /*cc5f0*/  IMAD.X R16, R16, 0x1, R0, P2 ;  /* 0x0000000110107824 */ /* 0x000fe200010e0600 */
[----:B------:R-:W-:Y:S01]  /*cc600*/  IADD3 R13, P2, R13, R202, RZ ;  /* 0x000000ca0d0d7210 */ /* 0x000fe20007f5e0ff */
[----:B------:R-:W-:Y:S01]  /*cc610*/  IMAD.MOV.U32 R7, RZ, RZ, R17 ;  /* 0x000000ffff077224 */ /* 0x000fe200078e0011 */
[----:B------:R1:W-:Y:S04]  /*cc620*/  STL [R1+0x2b58], R14 ;  /* 0x002b580e01007387 */ /* 0x0003e80000100800 */
[----:B------:R-:W4:Y:S04]  /*cc630*/  LDL.LU R12, [R1+0x2ad8] ;  /* 0x002ad800010c7983 */ /* 0x000f280000300800 */
[----:B------:R1:W-:Y:S04]  /*cc640*/  STL [R1+0x2b4c], R16 ;  /* 0x002b4c1001007387 */ /* 0x0003e80000100800 */
[----:B------:R1:W-:Y:S04]  /*cc650*/  LDGSTS.E [R8+-0x6e200], [R6.64], P3 ;  /* 0x91e0000006087fae */ /* 0x0003e80009921844 */
[----:B------:R-:W-:Y:S01]  /*cc660*/  STL [R1+0x2b50], R13 ;  /* 0x002b500d01007387 */ /* 0x000fe20000100800 */
[----:B-1----:R-:W-:-:S03]  /*cc670*/  IMAD.MOV.U32 R6, RZ, RZ, R14 ;  /* 0x000000ffff067224 */ /* 0x002fc600078e000e */
[----:B------:R-:W4:Y:S01]  /*cc680*/  LDL.LU R14, [R1+0x2acc] ;  /* 0x002acc00010e7983 */ /* 0x000f220000300800 */
[----:B---3--:R-:W-:-:S05]  /*cc690*/  IMAD.X R15, R15, 0x1, R0, P2 ;  /* 0x000000010f0f7824 */ /* 0x008fca00010e0600 */
[----:B------:R1:W-:Y:S04]  /*cc6a0*/  STL [R1+0x2b34], R15 ;  /* 0x002b340f01007387 */ /* 0x0003e80000100800 */
[----:B------:R-:W3:Y:S04]  /*cc6b0*/  LDL.LU R18, [R1+0x2ad0] ;  /* 0x002ad00001127983 */ /* 0x000ee80000300800 */
[----:B------:R-:W3:Y:S01]  /*cc6c0*/  LDL.LU R19, [R1+0x2ab4] ;  /* 0x002ab40001137983 */ /* 0x000ee20000300800 */
[----:B------:R-:W-:-:S03]  /*cc6d0*/  MOV R7, R16 ;  /* 0x0000001000077202 */ /* 0x000fc60000000f00 */
[----:B------:R-:W3:Y:S04]  /*cc6e0*/  LDL.LU R17, [R1+0x2a8c] ;  /* 0x002a8c0001117983 */ /* 0x000ee80000300800 */
[----:B------:R-:W3:Y:S04]  /*cc6f0*/  LDL.LU R16, [R1+0x2a98] ;  /* 0x002a980001107983 */ /* 0x000ee80000300800 */
[----:B------:R1:W-:Y:S02]  /*cc700*/  LDGSTS.E [R5+-0x6d400], [R6.64], P5 ;  /* 0x92c0000006057fae */ /* 0x0003e4000a921844 */
[----:B-1----:R-:W-:-:S02]  /*cc710*/  IMAD.MOV.U32 R7, RZ, RZ, R15 ;  /* 0x000000ffff077224 */ /* 0x002fc400078e000f */
[----:B------:R-:W-:Y:S01]  /*cc720*/  IMAD.MOV.U32 R6, RZ, RZ, R13 ;  /* 0x000000ffff067224 */ /* 0x000fe200078e000d */
[----:B------:R-:W3:Y:S04]  /*cc730*/  LDL.LU R15, [R1+0x2a74] ;  /* 0x002a7400010f7983 */ /* 0x000ee80000300800 */
[----:B------:R-:W3:Y:S01]  /*cc740*/  LDL.LU R13, [R1+0x2a90] ;  /* 0x002a9000010d7983 */ /* 0x000ee20000300800 */
[----:B------:R-:W-:Y:S08]  /*cc750*/  HMMA.1688.F32.TF32 R140, R236, R40, R140 ;  /* 0x00000028ec8c723c */ /* 0x000ff0000008108c */
[C---:B------:R-:W-:Y:S01]  /*cc760*/  HMMA.1688.F32.TF32 R136, R240.reuse, R38, R136 ;  /* 0x00000026f088723c */ /* 0x040fe20000081088 */
[C---:B------:R-:W-:Y:S01]  /*cc770*/  ISETP.GT.AND P2, PT, R3.reuse, 0x57, PT ;  /* 0x000000570300780c */ /* 0x040fe20003f44270 */
[----:B------:R1:W-:Y:S11]  /*cc780*/  LDGSTS.E [R8+-0x6d200], [R6.64], P5 ;  /* 0x92e0000006087fae */ /* 0x0003f6000a921844 */
[----:B------:R-:W-:Y:S03]  /*cc790*/  @!UPT UIADD3 URZ, URZ, URZ, URZ ;  /* 0x0000003f3f3ff290 */ /* 0x000fe6000fffe03f */
[----:B------:R-:W-:Y:S01]  /*cc7a0*/  HMMA.1688.F32.TF32 R140, R240, R42, R140 ;  /* 0x0000002af08c723c */ /* 0x000fe2000008108c */
[----:B------:R-:W-:Y:S02]  /*cc7b0*/  SEL R5, RZ, 0x4, !P2 ;  /* 0x00000004ff057807 */ /* 0x000fe40005000000 */
[----:B------:R-:W-:-:S05]  /*cc7c0*/  ISETP.GT.AND P2, PT, R3, 0x5b, PT ;  /* 0x0000005b0300780c */ /* 0x000fca0003f44270 */
[----:B------:R-:W-:Y:S01]  /*cc7d0*/  HMMA.1688.F32.TF32 R136, R244, R100, R136 ;  /* 0x00000064f488723c */ /* 0x000fe20000081088 */
[----:B-1----:R-:W-:Y:S02]  /*cc7e0*/  SEL R6, RZ, 0x4, !P2 ;  /* 0x00000004ff067807 */ /* 0x002fe40005000000 */
[----:B------:R-:W-:-:S04]  /*cc7f0*/  SEL R5, R5, RZ, !P0 ;  /* 0x000000ff05057207 */ /* 0x000fc80004000000 */
[----:B------:R-:W-:Y:S02]  /*cc800*/  ISETP.NE.U32.AND P5, PT, R5, RZ, PT ;  /* 0x000000ff0500720c */ /* 0x000fe40003fa5070 */
[----:B------:R-:W-:-:S07]  /*cc810*/  SEL R5, R6, RZ, !P0 ;  /* 0x000000ff06057207 */ /* 0x000fce0004000000 */
[----:B------:R-:W-:Y:S08]  /*cc820*/  HMMA.1688.F32.TF32 R140, R244, R104, R140 ;  /* 0x00000068f48c723c */ /* 0x000ff0000008108c */
[----:B------:R-:W-:Y:S01]  /*cc830*/  HMMA.1688.F32.TF32 R24, R248, R102, R136 ;  /* 0x00000066f818723c */ /* 0x000fe20000081088 */
[-C--:B--2---:R-:W-:Y:S02]  /*cc840*/  IADD3 R20, P2, R20, R202.reuse, RZ ;  /* 0x000000ca14147210 */ /* 0x084fe40007f5e0ff */
[----:B----4-:R-:W-:-:S03]  /*cc850*/  IADD3 R10, P3, R10, R202, RZ ;  /* 0x000000ca0a0a7210 */ /* 0x010fc60007f7e0ff */
[----:B------:R-:W-:Y:S01]  /*cc860*/  IMAD.X R21, R21, 0x1, R0, P2 ;  /* 0x0000000115157824 */ /* 0x000fe200010e0600 */
[----:B------:R-:W-:Y:S01]  /*cc870*/  ISETP.NE.U32.AND P2, PT, R5, RZ, PT ;  /* 0x000000ff0500720c */ /* 0x000fe20003f45070 */
[----:B------:R-:W-:Y:S01]  /*cc880*/  IMAD.MOV.U32 R6, RZ, RZ, R20 ;  /* 0x000000ffff067224 */ /* 0x000fe200078e0014 */
[----:B------:R-:W-:Y:S02]  /*cc890*/  IADD3 R5, R4, 0x100000, RZ ;  /* 0x0010000004057810 */ /* 0x000fe40007ffe0ff */
[----:B------:R-:W-:Y:S01]  /*cc8a0*/  MOV R7, R21 ;  /* 0x0000001500077202 */ /* 0x000fe20000000f00 */
[----:B------:R-:W-:Y:S01]  /*cc8b0*/  IMAD.X R11, R11, 0x1, R0, P3 ;  /* 0x000000010b0b7824 */ /* 0x000fe200018e0600 */
[----:B------:R-:W-:-:S03]  /*cc8c0*/  ISETP.GT.AND P3, PT, R3, 0x5f, PT ;  /* 0x0000005f0300780c */ /* 0x000fc60003f64270 */
[----:B------:R1:W-:Y:S01]  /*cc8d0*/  LDGSTS.E [R5+-0x6c400], [R6.64], P4 ;  /* 0x93c0000006057fae */ /* 0x0003e2000a121844 */
[----:B------:R-:W-:-:S03]  /*cc8e0*/  SEL R9, RZ, 0x4, !P3 ;  /* 0x00000004ff097807 */ /* 0x000fc60005800000 */
[----:B------:R-:W-:Y:S04]  /*cc8f0*/  STL [R1+0x2b18], R20 ;  /* 0x002b181401007387 */ /* 0x000fe80000100800 */
[----:B------:R-:W-:Y:S01]  /*cc900*/  STL [R1+0x2b10], R10 ;  /* 0x002b100a01007387 */ /* 0x000fe20000100800 */
[----:B-1----:R-:W-:Y:S02]  /*cc910*/  IMAD.MOV.U32 R6, RZ, RZ, R10 ;  /* 0x000000ffff067224 */ /* 0x002fe400078e000a */
[----:B------:R-:W-:Y:S01]  /*cc920*/  IMAD.MOV.U32 R7, RZ, RZ, R11 ;  /* 0x000000ffff077224 */ /* 0x000fe200078e000b */
[----:B------:R-:W-:Y:S01]  /*cc930*/  STL [R1+0x2b0c], R21 ;  /* 0x002b0c1501007387 */ /* 0x000fe20000100800 */
[----:B------:R-:W-:-:S03]  /*cc940*/  SEL R5, R9, RZ, !P0 ;  /* 0x000000ff09057207 */ /* 0x000fc60004000000 */
[----:B------:R1:W-:Y:S04]  /*cc950*/  STL [R1+0x2af4], R11 ;  /* 0x002af40b01007387 */ /* 0x0003e80000100800 */
[----:B------:R1:W-:Y:S02]  /*cc960*/  LDGSTS.E [R8+-0x6c200], [R6.64], P4 ;  /* 0x93e0000006087fae */ /* 0x0003e4000a121844 */
[----:B-1----:R-:W-:Y:S01]  /*cc970*/  HMMA.1688.F32.TF32 R8, R248, R106, R140 ;  /* 0x0000006af808723c */ /* 0x002fe2000008108c */
[-C--:B------:R-:W-:Y:S01]  /*cc980*/  IADD3 R12, P3, R12, R202.reuse, RZ ;  /* 0x000000ca0c0c7210 */ /* 0x080fe20007f7e0ff */
[----:B------:R-:W-:Y:S04]  /*cc990*/  STL.64 [R1+0x90], R24 ;  /* 0x0000901801007387 */ /* 0x000fe80000100a00 */
[----:B------:R-:W-:Y:S01]  /*cc9a0*/  IMAD.X R14, R14, 0x1, R0, P3 ;  /* 0x000000010e0e7824 */ /* 0x000fe200018e0600 */
[----:B------:R-:W-:Y:S01]  /*cc9b0*/  STL.64 [R1+0x98], R26 ;  /* 0x0000981a01007387 */ /* 0x000fe20000100a00 */
[----:B---3--:R-:W-:-:S03]  /*cc9c0*/  IADD3 R18, P4, R18, R202, RZ ;  /* 0x000000ca12127210 */ /* 0x008fc60007f9e0ff */
[----:B------:R-:W-:Y:S04]  /*cc9d0*/  STL [R1+0x2ad8], R12 ;  /* 0x002ad80c01007387 */ /* 0x000fe80000100800 */
[----:B------:R-:W-:Y:S01]  /*cc9e0*/  STL [R1+0x2ad0], R18 ;  /* 0x002ad01201007387 */ /* 0x000fe20000100800 */
[----:B------:R-:W-:-:S03]  /*cc9f0*/  IMAD.X R19, R19, 0x1, R0, P4 ;  /* 0x0000000113137824 */ /* 0x000fc600020e0600 */
[----:B------:R-:W-:Y:S04]  /*cca00*/  STL [R1+0x2acc], R14 ;  /* 0x002acc0e01007387 */ /* 0x000fe80000100800 */
[----:B------:R-:W-:Y:S04]  /*cca10*/  STL.64 [R1+0x60], R8 ;  /* 0x0000600801007387 */ /* 0x000fe80000100a00 */
[----:B------:R1:W-:Y:S01]  /*cca20*/  STL.64 [R1+0x68], R10 ;  /* 0x0000680a01007387 */ /* 0x0003e20000100a00 */
[----:B------:R-:W-:Y:S01]  /*cca30*/  MOV R7, R14 ;  /* 0x0000000e00077202 */ /* 0x000fe20000000f00 */
[----:B------:R-:W-:Y:S01]  /*cca40*/  IMAD.MOV.U32 R6, RZ, RZ, R12 ;  /* 0x000000ffff067224 */ /* 0x000fe200078e000c */
[-C--:B------:R-:W-:Y:S01]  /*cca50*/  IADD3 R16, P4, R16, R202.reuse, RZ ;  /* 0x000000ca10107210 */ /* 0x080fe20007f9e0ff */
[----:B-1----:R-:W2:Y:S04]  /*cca60*/  LDL.LU R11, [R1+0x2a58] ;  /* 0x002a5800010b7983 */ /* 0x002ea80000300800 */
[----:B------:R-:W3:Y:S04]  /*cca70*/  LDL.LU R10, [R1+0x2a50] ;  /* 0x002a5000010a7983 */ /* 0x000ee80000300800 */
[----:B------:R-:W4:Y:S04]  /*cca80*/  LDL.LU R14, [R1+0x2a4c] ;  /* 0x002a4c00010e7983 */ /* 0x000f280000300800 */
[----:B------:R1:W-:Y:S04]  /*cca90*/  STL [R1+0x2ab4], R19 ;  /* 0x002ab41301007387 */ /* 0x0003e80000100800 */
[----:B------:R-:W4:Y:S01]  /*ccaa0*/  LDL.LU R12, [R1+0x2a34] ;  /* 0x002a3400010c7983 */ /* 0x000f220000300800 */
[----:B------:R-:W-:Y:S01]  /*ccab0*/  IMAD.X R17, R17, 0x1, R0, P4 ;  /* 0x0000000111117824 */ /* 0x000fe200020e0600 */
[----:B------:R-:W-:-:S02]  /*ccac0*/  IADD3 R13, P4, R13, R202, RZ ;  /* 0x000000ca0d0d7210 */ /* 0x000fc40007f9e0ff */
[----:B------:R-:W-:Y:S04]  /*ccad0*/  STL [R1+0x2a98], R16 ;  /* 0x002a981001007387 */ /* 0x000fe80000100800 */
[----:B------:R-:W-:Y:S04]  /*ccae0*/  STL [R1+0x2a8c], R17 ;  /* 0x002a8c1101007387 */ /* 0x000fe80000100800 */
[----:B------:R1:W-:Y:S04]  /*ccaf0*/  STL [R1+0x2a90], R13 ;  /* 0x002a900d01007387 */ /* 0x0003e80000100800 */
[----:B------:R-:W4:Y:S01]  /*ccb00*/  LDL.LU R24, [R1+0x2a18] ;  /* 0x002a180001187983 */ /* 0x000f220000300800 */
[----:B------:R-:W-:Y:S11]  /*ccb10*/  HMMA.1688.F32.TF32 R144, R236, R44, R144 ;  /* 0x0000002cec90723c */ /* 0x000ff60000081090 */
[----:B------:R-:W-:Y:S11]  /*ccb20*/  @!UPT UIADD3 URZ, URZ, URZ, URZ ;  /* 0x0000003f3f3ff290 */ /* 0x000ff6000fffe03f */
[----:B------:R-:W-:Y:S02]  /*ccb30*/  @!UPT UIADD3 URZ, URZ, URZ, URZ ;  /* 0x0000003f3f3ff290 */ /* 0x000fe4000fffe03f */
[----:B------:R-:W-:Y:S01]  /*ccb40*/  HMMA.1688.F32.TF32 R144, R240, R46, R144 ;  /* 0x0000002ef090723c */ /* 0x000fe20000081090 */
[----:B------:R-:W-:Y:S02]  /*ccb50*/  ISETP.NE.U32.AND P3, PT, R5, RZ, PT ;  /* 0x000000ff0500720c */ /* 0x000fe40003f65070 */
[C---:B------:R-:W-:Y:S02]  /*ccb60*/  IADD3 R5, R4.reuse, 0x100000, RZ ;  /* 0x0010000004057810 */ /* 0x040fe40007ffe0ff */
[----:B------:R-:W-:-:S03]  /*ccb70*/  IADD3 R8, R4, 0x100000, RZ ;  /* 0x0010000004087810 */ /* 0x000fc60007ffe0ff */
[----:B------:R1:W-:Y:S11]  /*ccb80*/  LDGSTS.E [R5+-0x6b400], [R6.64], P1 ;  /* 0x94c0000006057fae */ /* 0x0003f60008921844 */
[----:B------:R-:W-:Y:S05]  /*ccb90*/  @!UPT UIADD3 URZ, URZ, URZ, URZ ;  /* 0x0000003f3f3ff290 */ /* 0x000fea000fffe03f */
[----:B------:R-:W-:Y:S01]  /*ccba0*/  HMMA.1688.F32.TF32 R144, R244, R108, R144 ;  /* 0x0000006cf490723c */ /* 0x000fe20000081090 */
[----:B-1----:R-:W-:Y:S02]  /*ccbb0*/  IMAD.MOV.U32 R6, RZ, RZ, R18 ;  /* 0x000000ffff067224 */ /* 0x002fe400078e0012 */
[----:B------:R-:W-:Y:S02]  /*ccbc0*/  IMAD.MOV.U32 R7, RZ, RZ, R19 ;  /* 0x000000ffff077224 */ /* 0x000fe400078e0013 */
[----:B------:R-:W-:-:S03]  /*ccbd0*/  IMAD.X R15, R15, 0x1, R0, P4 ;  /* 0x000000010f0f7824 */ /* 0x000fc600020e0600 */
[----:B------:R1:W-:Y:S01]  /*ccbe0*/  LDGSTS.E [R8+-0x6b200], [R6.64], P1 ;  /* 0x94e0000006087fae */ /* 0x0003e20008921844 */
[----:B------:R-:W-:-:S03]  /*ccbf0*/  ISETP.GT.AND P1, PT, R3, 0x63, PT ;  /* 0x000000630300780c */ /* 0x000fc60003f24270 */
[----:B------:R-:W-:Y:S04]  /*ccc00*/  STL [R1+0x2a74], R15 ;  /* 0x002a740f01007387 */ /* 0x000fe80000100800 */
[----:B------:R-:W4:Y:S01]  /*ccc10*/  LDL.LU R25, [R1+0x2a0c] ;  /* 0x002a0c0001197983 */ /* 0x000f220000300800 */
[----:B-1----:R-:W-:Y:S01]  /*ccc20*/  IMAD.MOV.U32 R6, RZ, RZ, R16 ;  /* 0x000000ffff067224 */ /* 0x002fe200078e0010 */
[----:B------:R-:W-:Y:S02]  /*ccc30*/  MOV R7, R17 ;  /* 0x0000001100077202 */ /* 0x000fe40000000f00 */
[----:B------:R-:W4:Y:S04]  /*ccc40*/  LDL.LU R23, [R1+0x29e4] ;  /* 0x0029e40001177983 */ /* 0x000f280000300800 */
[----:B------:R-:W-:Y:S01]  /*ccc50*/  HMMA.1688.F32.TF32 R32, R248, R110, R144 ;  /* 0x0000006ef820723c */ /* 0x000fe20000081090 */
[----:B------:R1:W-:Y:S04]  /*ccc60*/  LDGSTS.E [R5+-0x6a400], [R6.64], P5 ;  /* 0x95c0000006057fae */ /* 0x0003e8000a921844 */
[----:B------:R-:W4:Y:S04]  /*ccc70*/  LDL.LU R22, [R1+0x2a10] ;  /* 0x002a100001167983 */ /* 0x000f280000300800 */
[----:B------:R-:W4:Y:S01]  /*ccc80*/  LDL.LU R19, [R1+0x29cc] ;  /* 0x0029cc0001137983 */ /* 0x000f220000300800 */
[----:B-1----:R-:W-:Y:S01]  /*ccc90*/  IMAD.MOV.U32 R6, RZ, RZ, R13 ;  /* 0x000000ffff067224 */ /* 0x002fe200078e000d */
[----:B------:R-:W-:Y:S01]  /*ccca0*/  SEL R5, RZ, 0x4, !P1 ;  /* 0x00000004ff057807 */ /* 0x000fe20004800000 */
[----:B------:R-:W-:Y:S01]  /*cccb0*/  IMAD.MOV.U32 R7, RZ, RZ, R15 ;  /* 0x000000ffff077224 */ /* 0x000fe200078e000f */
[----:B------:R-:W-:Y:S01]  /*cccc0*/  ISETP.GT.AND P1, PT, R3, 0x67, PT ;  /* 0x000000670300780c */ /* 0x000fe20003f24270 */
[----:B------:R-:W4:Y:S04]  /*cccd0*/  LDL.LU R18, [R1+0x29d8] ;  /* 0x0029d80001127983 */ /* 0x000f280000300800 */
        /* <DEDUP_REMOVED lines=9> */
[----:B----4-:R-:W-:-:S03]  /*ccd70*/  IMAD.X R14, R14, 0x1, R0, P4 ;  /* 0x000000010e0e7824 */ /* 0x010fc600020e0600 */
[----:B------:R-:W-:Y:S01]  /*ccd80*/  STL [R1+0x2a50], R10 ;  /* 0x002a500a01007387 */ /* 0x000fe20000100800 */
[----:B------:R-:W-:-:S03]  /*ccd90*/  IMAD.X R12, R12, 0x1, R0, P5 ;  /* 0x000000010c0c7824 */ /* 0x000fc600028e0600 */
[----:B------:R-:W-:Y:S01]  /*ccda0*/  STL [R1+0x2a4c], R14 ;  /* 0x002a4c0e01007387 */ /* 0x000fe20000100800 */
[----:B------:R-:W-:-:S03]  /*ccdb0*/  ISETP.GT.AND P5, PT, R3, 0x6b, PT ;  /* 0x0000006b0300780c */ /* 0x000fc60003fa4270 */
[----:B------:R2:W-:Y:S01]  /*ccdc0*/  STL [R1+0x2a34], R12 ;  /* 0x002a340c01007387 */ /* 0x0005e20000100800 */
[----:B------:R-:W-:Y:S01]  /*ccdd0*/  ISETP.NE.U32.AND P4, PT, R5, RZ, PT ;  /* 0x000000ff0500720c */ /* 0x000fe20003f85070 */
[----:B------:R-:W-:Y:S02]  /*ccde0*/  IMAD.MOV.U32 R6, RZ, RZ, R11 ;  /* 0x000000ffff067224 */ /* 0x000fe400078e000b */
[----:B------:R-:W-:Y:S01]  /*ccdf0*/  STL.64 [R1+0x3a78], R32 ;  /* 0x003a782001007387 */ /* 0x000fe20000100a00 */
[----:B------:R-:W-:Y:S02]  /*cce00*/  IADD3 R5, R4, 0x100000, RZ ;  /* 0x0010000004057810 */ /* 0x000fe40007ffe0ff */
[----:B------:R-:W-:Y:S01]  /*cce10*/  MOV R7, R14 ;  /* 0x0000000e00077202 */ /* 0x000fe20000000f00 */
[----:B------:R-:W-:Y:S01]  /*cce20*/  STL.64 [R1+0x3a70], R34 ;  /* 0x003a702201007387 */ /* 0x000fe20000100a00 */
[----:B------:R-:W-:-:S03]  /*cce30*/  SEL R9, RZ, 0x4, !P5 ;  /* 0x00000004ff097807 */ /* 0x000fc60006800000 */
[----:B------:R-:W3:Y:S01]  /*cce40*/  LDL.LU R21, [R1+0x29a4] ;  /* 0x0029a40001157983 */ /* 0x000ee20000300800 */
[----:B------:R-:W-:-:S03]  /*cce50*/  IADD3 R24, P5, R24, R202, RZ ;  /* 0x000000ca18187210 */ /* 0x000fc60007fbe0ff */
[----:B-1----:R-:W4:Y:S04]  /*cce60*/  LDL.LU R11, [R1+0x2998] ;  /* 0x00299800010b7983 */ /* 0x002f280000300800 */
[----:B------:R1:W-:Y:S02]  /*cce70*/  LDGSTS.E [R5+-0x69400], [R6.64], P2 ;  /* 0x96c0000006057fae */ /* 0x0003e40009121844 */
[----:B-1----:R-:W-:Y:S02]  /*cce80*/  IMAD.MOV.U32 R7, RZ, RZ, R12 ;  /* 0x000000ffff077224 */ /* 0x002fe400078e000c */
[----:B--2---:R-:W2:Y:S04]  /*cce90*/  LDL.LU R12, [R1+0x298c] ;  /* 0x00298c00010c7983 */ /* 0x004ea80000300800 */
[----:B------:R-:W2:Y:S04]  /*ccea0*/  LDL.LU R20, [R1+0x2964] ;  /* 0x0029640001147983 */ /* 0x000ea80000300800 */
[----:B------:R-:W-:Y:S04]  /*cceb0*/  STL [R1+0x2a18], R24 ;  /* 0x002a181801007387 */ /* 0x000fe80000100800 */
[----:B------:R-:W2:Y:S01]  /*ccec0*/  LDL.LU R17, [R1+0x2990] ;  /* 0x0029900001117983 */ /* 0x000ea20000300800 */
[----:B------:R-:W-:Y:S01]  /*cced0*/  HMMA.1688.F32.TF32 R148, R236, R48, R148 ;  /* 0x00000030ec94723c */ /* 0x000fe20000081094 */
[----:B------:R-:W-:Y:S01]  /*ccee0*/  IMAD.MOV.U32 R6, RZ, RZ, R10 ;  /* 0x000000ffff067224 */ /* 0x000fe200078e000a */
[----:B------:R-:W-:Y:S01]  /*ccef0*/  SEL R5, R9, RZ, !P0 ;  /* 0x000000ff09057207 */ /* 0x000fe20004000000 */
[----:B------:R-:W2:Y:S04]  /*ccf00*/  LDL.LU R16, [R1+0x294c] ;  /* 0x00294c0001107983 */ /* 0x000ea80000300800 */
[----:B------:R1:W-:Y:S11]  /*ccf10*/  LDGSTS.E [R8+-0x69200], [R6.64], P2 ;  /* 0x96e0000006087fae */ /* 0x0003f60009121844 */
[----:B------:R-:W-:Y:S06]  /*ccf20*/  @!UPT UIADD3 URZ, URZ, URZ, URZ ;  /* 0x0000003f3f3ff290 */ /* 0x000fec000fffe03f */
[----:B------:R-:W-:Y:S01]  /*ccf30*/  HMMA.1688.F32.TF32 R148, R240, R50, R148 ;  /* 0x00000032f094723c */ /* 0x000fe20000081094 */
[----:B------:R-:W2:Y:S01]  /*ccf40*/  LDL.LU R15, [R1+0x2958] ;  /* 0x00295800010f7983 */ /* 0x000ea20000300800 */
[----:B------:R-:W-:Y:S01]  /*ccf50*/  IMAD.X R25, R25, 0x1, R0, P5 ;  /* 0x0000000119197824 */ /* 0x000fe200028e0600 */
[----:B------:R-:W-:Y:S01]  /*ccf60*/  ISETP.NE.U32.AND P2, PT, R5, RZ, PT ;  /* 0x000000ff0500720c */ /* 0x000fe20003f45070 */
[----:B-1----:R-:W-:Y:S11]  /*ccf70*/  IMAD.MOV.U32 R6, RZ, RZ, R24 ;  /* 0x000000ffff067224 */ /* 0x002ff600078e0018 */
[----:B------:R-:W-:Y:S09]  /*ccf80*/  @!UPT UIADD3 URZ, URZ, URZ, URZ ;  /* 0x0000003f3f3ff290 */ /* 0x000ff2000fffe03f */
[----:B------:R-:W-:Y:S01]  /*ccf90*/  HMMA.1688.F32.TF32 R148, R244, R112, R148 ;  /* 0x00000070f494723c */ /* 0x000fe20000081094 */
[-C--:B------:R-:W-:Y:S01]  /*ccfa0*/  IADD3 R22, P6, R22, R202.reuse, RZ ;  /* 0x000000ca16167210 */ /* 0x080fe20007fde0ff */
[----:B------:R-:W2:Y:S01]  /*ccfb0*/  LDL.LU R14, [R1+0x2924] ;  /* 0x00292400010e7983 */ /* 0x000ea20000300800 */
[----:B------:R-:W-:Y:S02]  /*ccfc0*/  IADD3 R5, R4, 0x100000, RZ ;  /* 0x0010000004057810 */ /* 0x000fe40007ffe0ff */
[----:B------:R-:W-:Y:S01]  /*ccfd0*/  MOV R7, R25 ;  /* 0x0000001900077202 */ /* 0x000fe20000000f00 */
[----:B------:R-:W-:Y:S01]  /*ccfe0*/  IMAD.X R23, R23, 0x1, R0, P6 ;  /* 0x0000000117177824 */ /* 0x000fe200030e0600 */
[-C--:B------:R-:W-:Y:S01]  /*ccff0*/  IADD3 R18, P5, R18, R202.reuse, RZ ;  /* 0x000000ca12127210 */ /* 0x080fe20007fbe0ff */
[----:B------:R-:W2:Y:S04]  /*cd000*/  LDL.LU R10, [R1+0x2950] ;  /* 0x00295000010a7983 */ /* 0x000ea80000300800 */
[----:B------:R1:W-:Y:S11]  /*cd010*/  LDGSTS.E [R5+-0x68400], [R6.64], P3 ;  /* 0x97c0000006057fae */ /* 0x0003f60009921844 */
[----:B------:R-:W-:Y:S01]  /*cd020*/  @!UPT UIADD3 URZ, URZ, URZ, URZ ;  /* 0x0000003f3f3ff290 */ /* 0x000fe2000fffe03f */
[----:B------:R-:W-:Y:S01]  /*cd030*/  HMMA.1688.F32.TF32 R36, R248, R114, R148 ;  /* 0x00000072f824723c */ /* 0x000fe20000081094 */
[----:B-1----:R-:W-:Y:S02]  /*cd040*/  IMAD.MOV.U32 R6, RZ, RZ, R22 ;  /* 0x000000ffff067224 */ /* 0x002fe400078e0016 */
[----:B------:R-:W-:Y:S02]  /*cd050*/  IMAD.MOV.U32 R7, RZ, RZ, R23 ;  /* 0x000000ffff077224 */ /* 0x000fe400078e0017 */
[----:B------:R-:W-:Y:S01]  /*cd060*/  IMAD.X R19, R19, 0x1, R0, P5 ;  /* 0x0000000113137824 */ /* 0x000fe200028e0600 */
[----:B------:R-:W-:Y:S02]  /*cd070*/  IADD3 R13, P5, R13, R202, RZ ;  /* 0x000000ca0d0d7210 */ /* 0x000fe40007fbe0ff */
[----:B------:R1:W-:Y:S04]  /*cd080*/  LDGSTS.E [R8+-0x68200], [R6.64], P3 ;  /* 0x97e0000006087fae */ /* 0x0003e80009921844 */
[----:B------:R-:W-:Y:S01]  /*cd090*/  STL [R1+0x2a10], R22 ;  /* 0x002a101601007387 */ /* 0x000fe20000100800 */
[----:B-1----:R-:W-:Y:S01]  /*cd0a0*/  IMAD.MOV.U32 R6, RZ, RZ, R18 ;  /* 0x000000ffff067224 */ /* 0x002fe200078e0012 */
[----:B------:R-:W-:-:S02]  /*cd0b0*/  MOV R7, R19 ;  /* 0x0000001300077202 */ /* 0x000fc40000000f00 */
[----:B------:R-:W-:Y:S04]  /*cd0c0*/  STL [R1+0x2a0c], R25 ;  /* 0x002a0c1901007387 */ /* 0x000fe80000100800 */
[----:B------:R1:W-:Y:S04]  /*cd0d0*/  LDGSTS.E [R5+-0x67400], [R6.64], P1 ;  /* 0x98c0000006057fae */ /* 0x0003e80008921844 */
[----:B------:R-:W-:Y:S04]  /*cd0e0*/  STL.64 [R1+0x3a88], R36 ;  /* 0x003a882401007387 */ /* 0x000fe80000100a00 */
[----:B------:R-:W-:Y:S01]  /*cd0f0*/  STL.64 [R1+0x3a80], R38 ;  /* 0x003a802601007387 */ /* 0x000fe20000100a00 */
[----:B-1----:R-:W-:-:S03]  /*cd100*/  IMAD.MOV.U32 R6, RZ, RZ, R13 ;  /* 0x000000ffff067224 */ /* 0x002fc600078e000d */
[----:B------:R-:W-:Y:S04]  /*cd110*/  STL [R1+0x29e4], R23 ;  /* 0x0029e41701007387 */ /* 0x000fe80000100800 */
[----:B------:R-:W-:Y:S04]  /*cd120*/  STL [R1+0x29d8], R18 ;  /* 0x0029d81201007387 */ /* 0x000fe80000100800 */
[----:B------:R1:W-:Y:S04]  /*cd130*/  STL [R1+0x29cc], R19 ;  /* 0x0029cc1301007387 */ /* 0x0003e80000100800 */
[----:B------:R-:W-:Y:S04]  /*cd140*/  STL [R1+0x29d0], R13 ;  /* 0x0029d00d01007387 */ /* 0x000fe80000100800 */
[----:B-1----:R-:W2:Y:S01]  /*cd150*/  LDL.LU.64 R18, [R1+0x1bd0] ;  /* 0x001bd00001127983 */ /* 0x002ea20000300a00 */
[----:B---3--:R-:W-:Y:S01]  /*cd160*/  IMAD.X R21, R21, 0x1, R0, P5 ;  /* 0x0000000115157824 */ /* 0x008fe200028e0600 */
[----:B----4-:R-:W-:-:S03]  /*cd170*/  IADD3 R11, P3, R11, R202, RZ ;  /* 0x000000ca0b0b7210 */ /* 0x010fc60007f7e0ff */
[----:B------:R-:W-:-:S05]  /*cd180*/  IMAD.MOV.U32 R7, RZ, RZ, R21 ;  /* 0x000000ffff077224 */ /* 0x000fca00078e0015 */
[----:B------:R1:W-:Y:S04]  /*cd190*/  LDGSTS.E [R8+-0x67200], [R6.64], P1 ;  /* 0x98e0000006087fae */ /* 0x0003e80008921844 */
[----:B------:R-:W-:Y:S04]  /*cd1a0*/  STL [R1+0x2998], R11 ;  /* 0x0029980b01007387 */ /* 0x000fe80000100800 */
[----:B------:R-:W-:Y:S01]  /*cd1b0*/  STL [R1+0x29a4], R21 ;  /* 0x0029a41501007387 */ /* 0x000fe20000100800 */
[----:B--2---:R-:W-:Y:S02]  /*cd1c0*/  IMAD.X R12, R12, 0x1, R0, P3 ;  /* 0x000000010c0c7824 */ /* 0x004fe400018e0600 */
[----:B-1----:R-:W-:-:S02]  /*cd1d0*/  IMAD.MOV.U32 R6, RZ, RZ, R11 ;  /* 0x000000ffff067224 */ /* 0x002fc400078e000b */
[----:B------:R-:W-:Y:S01]  /*cd1e0*/  IMAD.MOV.U32 R7, RZ, RZ, R12 ;  /* 0x000000ffff077224 */ /* 0x000fe200078e000c */
[----:B------:R1:W-:Y:S01]  /*cd1f0*/  STL [R1+0x298c], R12 ;  /* 0x00298c0c01007387 */ /* 0x0003e20000100800 */
[----:B------:R-:W-:Y:S03]  /*cd200*/  HMMA.1688.F32.TF32 R152, R236, R52, R152 ;  /* 0x00000034ec98723c */ /* 0x000fe60000081098 */
[----:B------:R2:W-:Y:S01]  /*cd210*/  LDGSTS.E [R5+-0x66400], [R6.64], P4 ;  /* 0x99c0000006057fae */ /* 0x0005e2000a121844 */
[----:B------:R-:W-:-:S03]  /*cd220*/  IADD3 R17, P1, R17, R202, RZ ;  /* 0x000000ca11117210 */ /* 0x000fc60007f3e0ff */
[----:B-1----:R-:W3:Y:S04]  /*cd230*/  LDL.LU.64 R12, [R1+0x1bd8] ;  /* 0x001bd800010c7983 */ /* 0x002ee80000300a00 */
[----:B------:R-:W-:Y:S04]  /*cd240*/  STL [R1+0x2990], R17 ;  /* 0x0029901101007387 */ /* 0x000fe80000100800 */
[----:B------:R-:W4:Y:S09]  /*cd250*/  LDL.LU R11, [R1+0x2918] ;  /* 0x00291800010b7983 */ /* 0x000f320000300800 */
[----:B------:R-:W-:Y:S01]  /*cd260*/  HMMA.1688.F32.TF32 R152, R240, R54, R152 ;  /* 0x00000036f098723c */ /* 0x000fe20000081098 */
[----:B------:R-:W-:Y:S01]  /*cd270*/  IADD3.X R20, R20, R0, RZ, P1, !PT ;  /* 0x0000000014147210 */ /* 0x000fe20000ffe4ff */
[----:B--2---:R-:W-:Y:S01]  /*cd280*/  IMAD.MOV.U32 R6, RZ, RZ, R17 ;  /* 0x000000ffff067224 */ /* 0x004fe200078e0011 */
[----:B------:R-:W-:Y:S11]  /*cd290*/  IADD3 R15, P3, R15, R202, RZ ;  /* 0x000000ca0f0f7210 */ /* 0x000ff60007f7e0ff */
[----:B------:R-:W-:Y:S10]  /*cd2a0*/  @!UPT UIADD3 URZ, URZ, URZ, URZ ;  /* 0x0000003f3f3ff290 */ /* 0x000ff4000fffe03f */
[----:B------:R-:W-:Y:S01]  /*cd2b0*/  HMMA.1688.F32.TF32 R152, R244, R116, R152 ;  /* 0x00000074f498723c */ /* 0x000fe20000081098 */
[----:B------:R-:W-:Y:S02]  /*cd2c0*/  IMAD.MOV.U32 R7, RZ, RZ, R20 ;  /* 0x000000ffff077224 */ /* 0x000fe400078e0014 */
[----:B------:R-:W-:Y:S01]  /*cd2d0*/  IMAD.X R16, R16, 0x1, R0, P3 ;  /* 0x0000000110107824 */ /* 0x000fe200018e0600 */
[----:B------:R-:W-:Y:S01]  /*cd2e0*/  STL [R1+0x2958], R15 ;  /* 0x0029580f01007387 */ /* 0x000fe20000100800 */
[----:B------:R-:W-:-:S03]  /*cd2f0*/  IMAD.MOV.U32 R217, RZ, RZ, c[0x0][0x18c] ;  /* 0x00006300ffd97624 */ /* 0x000fc600078e00ff */
[----:B------:R1:W-:Y:S01]  /*cd300*/  LDGSTS.E [R5+-0x66200], [R6.64], P4 ;  /* 0x99e0000006057fae */ /* 0x0003e2000a121844 */
[----:B------:R-:W-:-:S05]  /*cd310*/  IADD3 R10, P5, R10, R202, RZ ;  /* 0x000000ca0a0a7210 */ /* 0x000fca0007fbe0ff */
[----:B------:R-:W-:Y:S01]  /*cd320*/  IMAD.X R14, R14, 0x1, R0, P5 ;  /* 0x000000010e0e7824 */ /* 0x000fe200028e0600 */
[----:B------:R-:W-:Y:S01]  /*cd330*/  STL [R1+0x2950], R10 ;  /* 0x0029500a01007387 */ /* 0x000fe20000100800 */
[----:B-1----:R-:W-:-:S08]  /*cd340*/  IMAD.MOV.U32 R6, RZ, RZ, R15 ;  /* 0x000000ffff067224 */ /* 0x002fd000078e000f */
[----:B------:R-:W-:Y:S01]  /*cd350*/  HMMA.1688.F32.TF32 R40, R248, R118, R152 ;  /* 0x00000076f828723c */ /* 0x000fe20000081098 */
[----:B------:R-:W-:Y:S01]  /*cd360*/  MOV R7, R16 ;  /* 0x0000001000077202 */ /* 0x000fe20000000f00 */
[----:B------:R-:W-:Y:S01]  /*cd370*/  STL [R1+0x2964], R20 ;  /* 0x0029641401007387 */ /* 0x000fe20000100800 */
[----:B------:R-:W-:-:S03]  /*cd380*/  IMAD.SHL.U32 R217, R217, 0x80, RZ ;  /* 0x00000080d9d97824 */ /* 0x000fc600078e00ff */
[----:B------:R1:W-:Y:S04]  /*cd390*/  STL [R1+0x294c], R16 ;  /* 0x00294c1001007387 */ /* 0x0003e80000100800 */
[----:B------:R2:W-:Y:S01]  /*cd3a0*/  STL [R1+0x2924], R14 ;  /* 0x0029240e01007387 */ /* 0x0005e20000100800 */
[----:B------:R-:W-:-:S03]  /*cd3b0*/  IADD3 R9, R4, 0x100000, RZ ;  /* 0x0010000004097810 */ /* 0x000fc60007ffe0ff */
[----:B------:R2:W-:Y:S04]  /*cd3c0*/  LDGSTS.E [R8+-0x65400], [R6.64], P2 ;  /* 0x9ac0000006087fae */ /* 0x0005e80009121844 */
[----:B-1----:R-:W4:Y:S01]  /*cd3d0*/  LDL.LU R16, [R1+0x290c] ;  /* 0x00290c0001107983 */ /* 0x002f220000300800 */
[----:B------:R-:W-:Y:S01]  /*cd3e0*/  IMAD.SHL.U32 R217, R217, 0x4, RZ ;  /* 0x00000004d9d97824 */ /* 0x000fe200078e00ff */
[----:B------:R-:W-:Y:S01]  /*cd3f0*/  ISETP.GT.AND P6, PT, R3, 0x73, PT ;  /* 0x000000730300780c */ /* 0x000fe20003fc4270 */
[----:B--2---:R-:W-:Y:S02]  /*cd400*/  IMAD.MOV.U32 R7, RZ, RZ, R14 ;  /* 0x000000ffff077224 */ /* 0x004fe400078e000e */
[----:B------:R-:W2:Y:S01]  /*cd410*/  LDL.LU R14, [R1+0x2910] ;  /* 0x00291000010e7983 */ /* 0x000ea20000300800 */
[----:B------:R-:W-:-:S03]  /*cd420*/  IMAD.MOV.U32 R6, RZ, RZ, R10 ;  /* 0x000000ffff067224 */ /* 0x000fc600078e000a */
[----:B------:R-:W2:Y:S04]  /*cd430*/  LDL.LU R17, [R1+0x28d4] ;  /* 0x0028d40001117983 */ /* 0x000ea80000300800 */
[----:B------:R1:W-:Y:S04]  /*cd440*/  LDGSTS.E [R9+-0x65200], [R6.64], P2 ;  /* 0x9ae0000006097fae */ /* 0x0003e80009121844 */
[----:B------:R-:W-:Y:S01]  /*cd450*/  STL.64 [R1+0x3a98], R40 ;  /* 0x003a982801007387 */ /* 0x000fe20000100a00 */
[----:B-1----:R-:W-:-:S03]  /*cd460*/  SEL R6, RZ, 0x4, !P6 ;  /* 0x00000004ff067807 */ /* 0x002fc60007000000 */
[----:B------:R-:W-:Y:S01]  /*cd470*/  STL.64 [R1+0x3a90], R42 ;  /* 0x003a902a01007387 */ /* 0x000fe20000100a00 */
[----:B------:R-:W-:-:S04]  /*cd480*/  IADD3 R9, P1, R18, R217, RZ ;  /* 0x000000d912097210 */ /* 0x000fc80007f3e0ff */
[----:B------:R-:W-:Y:S02]  /*cd490*/  IADD3.X R8, R19, R2, RZ, P1, !PT ;  /* 0x0000000213087210 */ /* 0x000fe40000ffe4ff */
[----:B---3--:R-:W-:-:S05]  /*cd4a0*/  IADD3 R25, P6, R12, R217, RZ ;  /* 0x000000d90c197210 */ /* 0x008fca0007fde0ff */
[----:B------:R-:W-:Y:S02]  /*cd4b0*/  IMAD.X R24, R13, 0x1, R2, P6 ;  /* 0x000000010d187824 */ /* 0x000fe400030e0602 */
[----:B------:R-:W4:Y:S02]  /*cd4c0*/  LDL.LU R13, [R1+0x28cc] ;  /* 0x0028cc00010d7983 */ /* 0x000f240000300800 */
[----:B----4-:R-:W-:-:S05]  /*cd4d0*/  IADD3 R11, P1, R11, R202, RZ ;  /* 0x000000ca0b0b7210 */ /* 0x010fca0007f3e0ff */
[----:B------:R1:W-:Y:S04]  /*cd4e0*/  STL [R1+0x2918], R11 ;  /* 0x0029180b01007387 */ /* 0x0003e80000100800 */
[----:B------:R-:W4:Y:S04]  /*cd4f0*/  LDL.LU R12, [R1+0x2908] ;  /* 0x00290800010c7983 */ /* 0x000f280000300800 */
[----:B------:R-:W4:Y:S04]  /*cd500*/  LDL.LU R26, [R1+0x2894] ;  /* 0x00289400011a7983 */ /* 0x000f280000300800 */
[----:B------:R-:W4:Y:S04]  /*cd510*/  LDL.LU R18, [R1+0x28d0] ;  /* 0x0028d00001127983 */ /* 0x000f280000300800 */
[----:B------:R-:W4:Y:S04]  /*cd520*/  LDL.LU R23, [R1+0x288c] ;  /* 0x00288c0001177983 */ /* 0x000f280000300800 */
[----:B------:R-:W4:Y:S01]  /*cd530*/  LDL.LU R22, [R1+0x28c8] ;  /* 0x0028c80001167983 */ /* 0x000f220000300800 */
[C---:B------:R-:W-:Y:S08]  /*cd540*/  HMMA.1688.F32.TF32 R156, R236.reuse, R56, R156 ;  /* 0x00000038ec9c723c */ /* 0x040ff0000008109c */
[----:B------:R-:W-:Y:S01]  /*cd550*/  HMMA.1688.F32.TF32 R160, R236, R60, R160 ;  /* 0x0000003ceca0723c */ /* 0x000fe200000810a0 */
[----:B------:R-:W1:Y:S01]  /*cd560*/  S2R R201, SR_TID.X ;  /* 0x0000000000c97919 */ /* 0x000e620000002100 */
[----:B------:R-:W-:-:S02]  /*cd570*/  ISETP.GT.AND P3, PT, R3, 0x6f, PT ;  /* 0x0000006f0300780c */ /* 0x000fc40003f64270 */
[----:B------:R-:W-:Y:S01]  /*cd580*/  ISETP.GT.AND P2, PT, R3, 0x77, PT ;  /* 0x000000770300780c */ /* 0x000fe20003f44270 */
[----:B------:R-:W4:Y:S11]  /*cd590*/  LDL.LU R15, [R1+0x2890] ;  /* 0x00289000010f7983 */ /* 0x000f360000300800 */
[C---:B------:R-:W-:Y:S08]  /*cd5a0*/  HMMA.1688.F32.TF32 R156, R240.reuse, R58, R156 ;  /* 0x0000003af09c723c */ /* 0x040ff0000008109c */
[----:B------:R-:W-:Y:S11]  /*cd5b0*/  HMMA.1688.F32.TF32 R160, R240, R62, R160 ;  /* 0x0000003ef0a0723c */ /* 0x000ff600000810a0 */
[----:B------:R-:W-:Y:S05]  /*cd5c0*/  @!UPT UIADD3 URZ, URZ, URZ, URZ ;  /* 0x0000003f3f3ff290 */ /* 0x000fea000fffe03f */
[C---:B------:R-:W-:Y:S08]  /*cd5d0*/  HMMA.1688.F32.TF32 R156, R244.reuse, R120, R156 ;  /* 0x00000078f49c723c */ /* 0x040ff0000008109c */
[----:B------:R-:W-:Y:S01]  /*cd5e0*/  HMMA.1688.F32.TF32 R160, R244, R124, R160 ;  /* 0x0000007cf4a0723c */ /* 0x000fe200000810a0 */
[----:B-1----:R-:W-:Y:S02]  /*cd5f0*/  LOP3.LUT R21, R201, 0x7f, RZ, 0xc0, !PT ;  /* 0x0000007fc9157812 */ /* 0x002fe400078ec0ff */
[----:B------:R-:W-:-:S02]  /*cd600*/  SEL R5, RZ, 0x4, !P3 ;  /* 0x00000004ff057807 */ /* 0x000fc40005800000 */
[C---:B------:R-:W-:Y:S02]  /*cd610*/  ISETP.GT.AND P4, PT, R3.reuse, 0x7b, PT ;  /* 0x0000007b0300780c */ /* 0x040fe40003f84270 */
[----:B------:R-:W-:-:S09]  /*cd620*/  ISETP.GT.AND P5, PT, R3, 0x7f, PT ;  /* 0x0000007f0300780c */ /* 0x000fd20003fa4270 */
[----:B------:R-:W-:Y:S01]  /*cd630*/  HMMA.1688.F32.TF32 R44, R248, R122, R156 ;  /* 0x0000007af82c723c */ /* 0x000fe2000008109c */
[----:B------:R-:W-:-:S07]  /*cd640*/  ISETP.GE.AND P3, PT, R21, R3, PT ;  /* 0x000000031500720c */ /* 0x000fce0003f66270 */
[----:B------:R-:W-:Y:S01]  /*cd650*/  HMMA.1688.F32.TF32 R48, R248, R126, R160 ;  /* 0x0000007ef830723c */ /* 0x000fe200000810a0 */
[----:B------:R-:W-:Y:S01]  /*cd660*/  SEL R3, R5, RZ, !P0 ;  /* 0x000000ff05037207 */ /* 0x000fe20004000000 */
[----:B------:R-:W-:-:S03]  /*cd670*/  IMAD.X R16, R16, 0x1, R0, P1 ;  /* 0x0000000110107824 */ /* 0x000fc600008e0600 */
[----:B------:R-:W-:Y:S02]  /*cd680*/  ISETP.NE.U32.AND P1, PT, R3, RZ, PT ;  /* 0x000000ff0300720c */ /* 0x000fe40003f25070 */
[----:B------:R-:W-:Y:S02]  /*cd690*/  SEL R3, RZ, 0x4, !P4 ;  /* 0x00000004ff037807 */ /* 0x000fe40006000000 */
[----:B--2---:R-:W-:Y:S02]  /*cd6a0*/  IADD3 R14, P4, R14, R202, RZ ;  /* 0x000000ca0e0e7210 */ /* 0x004fe40007f9e0ff */
[----:B------:R-:W-:Y:S02]  /*cd6b0*/  SEL R5, R6, RZ, !P0 ;  /* 0x000000ff06057207 */ /* 0x000fe40004000000 */
[----:B------:R-:W-:Y:S01]  /*cd6c0*/  SEL R6, RZ, 0x4, !P2 ;  /* 0x00000004ff067807 */ /* 0x000fe20005000000 */
[----:B------:R-:W-:Y:S01]  /*cd6d0*/  STL.64 [R1+0x3aa0], R24 ;  /* 0x003aa01801007387 */ /* 0x000fe20000100a00 */
[----:B------:R-:W-:Y:S01]  /*cd6e0*/  ISETP.NE.U32.AND P2, PT, R5, RZ, PT ;  /* 0x000000ff0500720c */ /* 0x000fe20003f45070 */
[----:B------:R-:W-:Y:S01]  /*cd6f0*/  IMAD.X R17, R17, 0x1, R0, P4 ;  /* 0x0000000111117824 */ /* 0x000fe200020e0600 */
[----:B------:R-:W-:Y:S01]  /*cd700*/  SEL R5, R6, RZ, !P0 ;  /* 0x000000ff06057207 */ /* 0x000fe20004000000 */
[----:B------:R1:W-:Y:S01]  /*cd710*/  STL [R1+0x290c], R16 ;  /* 0x00290c1001007387 */ /* 0x0003e20000100800 */
[----:B------:R-:W-:-:S02]  /*cd720*/  SEL R6, RZ, 0x4, !P5 ;  /* 0x00000004ff067807 */ /* 0x000fc40006800000 */
[----:B------:R-:W-:Y:S01]  /*cd730*/  SEL R3, R3, RZ, !P0 ;  /* 0x000000ff03037207 */ /* 0x000fe20004000000 */
[----:B------:R-:W-:Y:S01]  /*cd740*/  STL.64 [R1+0x3ab0], R44 ;  /* 0x003ab02c01007387 */ /* 0x000fe20000100a00 */
[----:B------:R-:W-:-:S03]  /*cd750*/  ISETP.NE.U32.AND P5, PT, R5, RZ, PT ;  /* 0x000000ff0500720c */ /* 0x000fc60003fa5070 */
[----:B------:R-:W-:Y:S01]  /*cd760*/  STL.64 [R1+0x3aa8], R46 ;  /* 0x003aa82e01007387 */ /* 0x000fe20000100a00 */
[----:B------:R-:W-:-:S03]  /*cd770*/  SEL R5, R6, RZ, !P0 ;  /* 0x000000ff06057207 */ /* 0x000fc60004000000 */
[----:B------:R-:W-:Y:S01]  /*cd780*/  STL [R1+0x2910], R14 ;  /* 0x0029100e01007387 */ /* 0x000fe20000100800 */
[----:B------:R-:W-:Y:S01]  /*cd790*/  ISETP.NE.U32.AND P4, PT, R3, RZ, PT ;  /* 0x000000ff0300720c */ /* 0x000fe20003f85070 */
[----:B------:R-:W-:Y:S02]  /*cd7a0*/  IMAD.MOV.U32 R6, RZ, RZ, R11 ;  /* 0x000000ffff067224 */ /* 0x000fe400078e000b */
[----:B------:R2:W-:Y:S01]  /*cd7b0*/  STL [R1+0x28d4], R17 ;  /* 0x0028d41101007387 */ /* 0x0005e20000100800 */
[----:B------:R-:W-:Y:S01]  /*cd7c0*/  IADD3 R10, R4, 0x100000, RZ ;  /* 0x00100000040a7810 */ /* 0x000fe20007ffe0ff */
[----:B------:R-:W-:Y:S02]  /*cd7d0*/  IMAD.MOV.U32 R7, RZ, RZ, R16 ;  /* 0x000000ffff077224 */ /* 0x000fe400078e0010 */
[----:B------:R-:W-:Y:S01]  /*cd7e0*/  STL.64 [R1+0x3ac0], R48 ;  /* 0x003ac03001007387 */ /* 0x000fe20000100a00 */
[----:B------:R-:W-:-:S03]  /*cd7f0*/  SEL R3, RZ, 0x4, P3 ;  /* 0x00000004ff037807 */ /* 0x000fc60001800000 */
[----:B------:R-:W-:Y:S04]  /*cd800*/  STL.64 [R1+0x3ab8], R50 ;  /* 0x003ab83201007387 */ /* 0x000fe80000100a00 */
[----:B------:R-:W3:Y:S01]  /*cd810*/  LDL.LU R19, [R1+0x2854] ;  /* 0x0028540001137983 */ /* 0x000ee20000300800 */
[----:B------:R-:W-:-:S03]  /*cd820*/  ISETP.NE.U32.AND P3, PT, R5, RZ, PT ;  /* 0x000000ff0500720c */ /* 0x000fc60003f65070 */
[----:B------:R-:W3:Y:S01]  /*cd830*/  LDL.LU R11, [R1+0x2888] ;  /* 0x00288800010b7983 */ /* 0x000ee20000300800 */
[----:B------:R-:W-:Y:S02]  /*cd840*/  SEL R3, R3, RZ, !P0 ;  /* 0x000000ff03037207 */ /* 0x000fe40004000000 */
[----:B------:R-:W-:Y:S01]  /*cd850*/  IADD3 R5, R4, 0x100000, RZ ;  /* 0x0010000004057810 */ /* 0x000fe20007ffe0ff */
[----:B------:R2:W-:Y:S04]  /*cd860*/  LDGSTS.E [R10+-0x64400], [R6.64], P1 ;  /* 0x9bc00000060a7fae */ /* 0x0005e80008921844 */
[----:B-1----:R-:W3:Y:S04]  /*cd870*/  LDL.LU R16, [R1+0x2850] ;  /* 0x0028500001107983 */ /* 0x002ee80000300800 */
[----:B------:R-:W3:Y:S01]  /*cd880*/  LDL.LU R20, [R1+0x284c] ;  /* 0x00284c0001147983 */ /* 0x000ee20000300800 */
[----:B--2---:R-:W-:Y:S01]  /*cd890*/  MOV R6, R14 ;  /* 0x0000000e00067202 */ /* 0x004fe20000000f00 */
[----:B------:R-:W-:-:S02]  /*cd8a0*/  IMAD.MOV.U32 R7, RZ, RZ, R17 ;  /* 0x000000ffff077224 */ /* 0x000fc400078e0011 */
[----:B------:R-:W2:Y:S04]  /*cd8b0*/  LDL.LU R17, [R1+0x2814] ;  /* 0x0028140001117983 */ /* 0x000ea80000300800 */
[----:B------:R1:W-:Y:S01]  /*cd8c0*/  LDGSTS.E [R5+-0x64200], [R6.64], P1 ;  /* 0x9be0000006057fae */ /* 0x0003e20008921844 */
[----:B----4-:R-:W-:-:S05]  /*cd8d0*/  IADD3 R12, P0, R12, R202, RZ ;  /* 0x000000ca0c0c7210 */ /* 0x010fca0007f1e0ff */
[----:B------:R-:W-:Y:S01]  /*cd8e0*/  STL [R1+0x2908], R12 ;  /* 0x0029080c01007387 */ /* 0x000fe20000100800 */
[--C-:B------:R-:W-:Y:S01]  /*cd8f0*/  IMAD.X R13, R13, 0x1, R0.reuse, P0 ;  /* 0x000000010d0d7824 */ /* 0x100fe200000e0600 */
[-C--:B------:R-:W-:Y:S02]  /*cd900*/  IADD3 R18, P1, R18, R202.reuse, RZ ;  /* 0x000000ca12127210 */ /* 0x080fe40007f3e0ff */
[----:B------:R-:W4:Y:S04]  /*cd910*/  LDL.LU R10, [R1+0x2848] ;  /* 0x00284800010a7983 */ /* 0x000f280000300800 */
[----:B------:R-:W4:Y:S01]  /*cd920*/  LDL.LU R14, [R1+0x2810] ;  /* 0x00281000010e7983 */ /* 0x000f220000300800 */
[----:B------:R-:W-:Y:S01]  /*cd930*/  IMAD.X R26, R26, 0x1, R0, P1 ;  /* 0x000000011a1a7824 */ /* 0x000fe200008e0600 */
[----:B------:R-:W-:-:S02]  /*cd940*/  IADD3 R22, P1, R22, R202, RZ ;  /* 0x000000ca16167210 */ /* 0x000fc40007f3e0ff */
[----:B------:R-:W-:Y:S01]  /*cd950*/  STL [R1+0x28d0], R18 ;  /* 0x0028d01201007387 */ /* 0x000fe20000100800 */
[----:B-1----:R-:W-:-:S03]  /*cd960*/  IMAD.MOV.U32 R7, RZ, RZ, R13 ;  /* 0x000000ffff077224 */ /* 0x002fc600078e000d */
[----:B------:R1:W-:Y:S01]  /*cd970*/  STL [R1+0x28cc], R13 ;  /* 0x0028cc0d01007387 */ /* 0x0003e20000100800 */
[----:B------:R-:W-:Y:S01]  /*cd980*/  IMAD.MOV.U32 R6, RZ, RZ, R12 ;  /* 0x000000ffff067224 */ /* 0x000fe200078e000c */
[----:B------:R-:W-:Y:S02]  /*cd990*/  ISETP.NE.U32.AND P0, PT, R3, RZ, PT ;  /* 0x000000ff0300720c */ /* 0x000fe40003f05070 */
[----:B------:R-:W-:Y:S02]  /*cd9a0*/  IADD3 R3, R4, 0x100000, RZ ;  /* 0x0010000004037810 */ /* 0x000fe40007ffe0ff */
[----:B------:R-:W-:-:S03]  /*cd9b0*/  IADD3.X R23, R23, R0, RZ, P1, !PT ;  /* 0x0000000017177210 */ /* 0x000fc60000ffe4ff */
[----:B------:R1:W-:Y:S04]  /*cd9c0*/  LDGSTS.E [R3+-0x63400], [R6.64], P2 ;  /* 0x9cc0000006037fae */ /* 0x0003e80009121844 */
[----:B-1----:R-:W4:Y:S04]  /*cd9d0*/  LDL.LU R13, [R1+0x280c] ;  /* 0x00280c00010d7983 */ /* 0x002f280000300800 */
[----:B------:R-:W-:Y:S04]  /*cd9e0*/  STL [R1+0x2894], R26 ;  /* 0x0028941a01007387 */ /* 0x000fe80000100800 */
[----:B------:R-:W4:Y:S04]  /*cd9f0*/  LDL.LU R12, [R1+0x2010] ;  /* 0x00201000010c7983 */ /* 0x000f280000300800 */
[----:B------:R-:W-:Y:S04]  /*cda00*/  STL [R1+0x28c8], R22 ;  /* 0x0028c81601007387 */ /* 0x000fe80000100800 */
[----:B------:R-:W4:Y:S01]  /*cda10*/  LDL.LU R24, [R1+0x2008] ;  /* 0x0020080001187983 */ /* 0x000f220000300800 */
[----:B------:R-:W-:-:S03]  /*cda20*/  IMAD.MOV.U32 R6, RZ, RZ, R18 ;  /* 0x000000ffff067224 */ /* 0x000fc600078e0012 */
[----:B------:R-:W-:Y:S04]  /*cda30*/  STL [R1+0x288c], R23 ;  /* 0x00288c1701007387 */ /* 0x000fe80000100800 */
[----:B------:R-:W4:Y:S01]  /*cda40*/  LDL.LU R18, [R1+0x2050] ;  /* 0x0020500001127983 */ /* 0x000f220000300800 */
[----:B------:R-:W-:Y:S01]  /*cda50*/  IMAD.MOV.U32 R7, RZ, RZ, R26 ;  /* 0x000000ffff077224 */ /* 0x000fe200078e001a */
[----:B------:R-:W-:-:S04]  /*cda60*/  IADD3 R15, P1, R15, R202, RZ ;  /* 0x000000ca0f0f7210 */ /* 0x000fc80007f3e0ff */
[----:B------:R1:W-:Y:S04]  /*cda70*/  LDGSTS.E [R5+-0x63200], [R6.64], P2 ;  /* 0x9ce0000006057fae */ /* 0x0003e80009121844 */
[----:B------:R3:W-:Y:S01]  /*cda80*/  STL [R1+0x2890], R15 ;  /* 0x0028900f01007387 */ /* 0x0007e20000100800 */
[----:B-1----:R-:W-:Y:S02]  /*cda90*/  IMAD.MOV.U32 R6, RZ, RZ, R22 ;  /* 0x000000ffff067224 */ /* 0x002fe400078e0016 */
[----:B------:R-:W-:-:S05]  /*cdaa0*/  IMAD.MOV.U32 R7, RZ, RZ, R23 ;  /* 0x000000ffff077224 */ /* 0x000fca00078e0017 */
[----:B------:R1:W-:Y:S02]  /*cdab0*/  LDGSTS.E [R3+-0x62400], [R6.64], P5 ;  /* 0x9dc0000006037fae */ /* 0x0003e4000a921844 */
[----:B-1----:R-:W-:Y:S02]  /*cdac0*/  IMAD.MOV.U32 R6, RZ, RZ, R15 ;  /* 0x000000ffff067224 */ /* 0x002fe400078e000f */
[----:B---3--:R-:W-:Y:S01]  /*cdad0*/  IMAD.X R19, R19, 0x1, R0, P1 ;  /* 0x0000000113137824 */ /* 0x008fe200008e0600 */
[----:B------:R-:W-:-:S03]  /*cdae0*/  IADD3 R11, P2, R11, R202, RZ ;  /* 0x000000ca0b0b7210 */ /* 0x000fc60007f5e0ff */
[----:B------:R-:W-:Y:S02]  /*cdaf0*/  IMAD.MOV.U32 R7, RZ, RZ, R19 ;  /* 0x000000ffff077224 */ /* 0x000fe400078e0013 */
[----:B------:R-:W-:Y:S01]  /*cdb00*/  STL [R1+0x2888], R11 ;  /* 0x0028880b01007387 */ /* 0x000fe20000100800 */
[----:B------:R-:W-:-:S03]  /*cdb10*/  IADD3 R16, P1, R16, R202, RZ ;  /* 0x000000ca10107210 */ /* 0x000fc60007f3e0ff */
[----:B------:R1:W-:Y:S01]  /*cdb20*/  STL [R1+0x2854], R19 ;  /* 0x0028541301007387 */ /* 0x0003e20000100800 */
[----:B------:R-:W-:-:S03]  /*cdb30*/  IADD3.X R20, R20, R0, RZ, P2, !PT ;  /* 0x0000000014147210 */ /* 0x000fc600017fe4ff */
[----:B------:R-:W3:Y:S04]  /*cdb40*/  LDL.LU R15, [R1+0x200c] ;  /* 0x00200c00010f7983 */ /* 0x000ee80000300800 */
[----:B------:R-:W-:Y:S01]  /*cdb50*/  STL [R1+0x2850], R16 ;  /* 0x0028501001007387 */ /* 0x000fe20000100800 */
[----:B--2---:R-:W-:-:S03]  /*cdb60*/  IMAD.X R17, R17, 0x1, R0, P1 ;  /* 0x0000000111117824 */ /* 0x004fc600008e0600 */
[----:B------:R2:W-:Y:S04]  /*cdb70*/  STL [R1+0x284c], R20 ;  /* 0x00284c1401007387 */ /* 0x0005e80000100800 */
[----:B------:R2:W-:Y:S04]  /*cdb80*/  LDGSTS.E [R5+-0x62200], [R6.64], P5 ;  /* 0x9de0000006057fae */ /* 0x0005e8000a921844 */
[----:B-1----:R-:W3:Y:S01]  /*cdb90*/  LDL.LU R19, [R1+0x2090] ;  /* 0x0020900001137983 */ /* 0x002ee20000300800 */
[----:B--2---:R-:W-:-:S03]  /*cdba0*/  IMAD.MOV.U32 R7, RZ, RZ, R20 ;  /* 0x000000ffff077224 */ /* 0x004fc600078e0014 */
[----:B------:R-:W3:Y:S01]  /*cdbb0*/  LDL.LU R20, [R1+0x204c] ;  /* 0x00204c0001147983 */ /* 0x000ee20000300800 */
[----:B------:R-:W-:-:S05]  /*cdbc0*/  IMAD.MOV.U32 R6, RZ, RZ, R11 ;  /* 0x000000ffff067224 */ /* 0x000fca00078e000b */
[----:B------:R1:W-:Y:S02]  /*cdbd0*/  LDGSTS.E [R3+-0x61400], [R6.64], P4 ;  /* 0x9ec0000006037fae */ /* 0x0003e4000a121844 */
[----:B-1----:R-:W-:Y:S02]  /*cdbe0*/  IMAD.MOV.U32 R6, RZ, RZ, R16 ;  /* 0x000000ffff067224 */ /* 0x002fe400078e0010 */
[----:B------:R-:W-:-:S05]  /*cdbf0*/  IMAD.MOV.U32 R7, RZ, RZ, R17 ;  /* 0x000000ffff077224 */ /* 0x000fca00078e0011 */
[----:B------:R1:W-:Y:S01]  /*cdc00*/  LDGSTS.E [R5+-0x61200], [R6.64], P4 ;  /* 0x9ee0000006057fae */ /* 0x0003e2000a121844 */
[-C--:B----4-:R-:W-:Y:S02]  /*cdc10*/  IADD3 R10, P2, R10, R202.reuse, RZ ;  /* 0x000000ca0a0a7210 */ /* 0x090fe40007f5e0ff */
[----:B------:R-:W-:-:S03]  /*cdc20*/  IADD3 R14, P1, R14, R202, RZ ;  /* 0x000000ca0e0e7210 */ /* 0x000fc60007f3e0ff */
[----:B------:R-:W-:Y:S04]  /*cdc30*/  STL [R1+0x2848], R10 ;  /* 0x0028480a01007387 */ /* 0x000fe80000100800 */
[----:B------:R4:W-:Y:S04]  /*cdc40*/  STL [R1+0x2814], R17 ;  /* 0x0028141101007387 */ /* 0x0009e80000100800 */
[----:B------:R-:W2:Y:S04]  /*cdc50*/  LDL.LU R11, [R1+0x20d0] ;  /* 0x0020d000010b7983 */ /* 0x000ea80000300800 */
[----:B------:R-:W-:Y:S04]  /*cdc60*/  STL [R1+0x2810], R14 ;  /* 0x0028100e01007387 */ /* 0x000fe80000100800 */
[----:B------:R-:W2:Y:S01]  /*cdc70*/  LDL.LU R23, [R1+0x208c] ;  /* 0x00208c0001177983 */ /* 0x000ea20000300800 */
[----:B------:R-:W-:-:S05]  /*cdc80*/  IADD3.X R13, R13, R0, RZ, P2, !PT ;  /* 0x000000000d0d7210 */ /* 0x000fca00017fe4ff */
[----:B------:R4:W-:Y:S01]  /*cdc90*/  STL [R1+0x280c], R13 ;  /* 0x00280c0d01007387 */ /* 0x0009e20000100800 */
[----:B------:R-:W-:-:S03]  /*cdca0*/  IADD3 R12, P2, R12, R217, RZ ;  /* 0x000000d90c0c7210 */ /* 0x000fc60007f5e0ff */
[----:B------:R-:W2:Y:S01]  /*cdcb0*/  LDL.LU R16, [R1+0x2110] ;  /* 0x0021100001107983 */ /* 0x000ea20000300800 */
[----:B-1----:R-:W-:-:S03]  /*cdcc0*/  IMAD.MOV.U32 R7, RZ, RZ, R13 ;  /* 0x000000ffff077224 */ /* 0x002fc600078e000d */
[----:B----4-:R-:W4:Y:S01]  /*cdcd0*/  LDL.LU R17, [R1+0x20cc] ;  /* 0x0020cc0001117983 */ /* 0x010f220000300800 */
[----:B------:R-:W-:-:S03]  /*cdce0*/  IMAD.X R24, R24, 0x1, R0, P1 ;  /* 0x0000000118187824 */ /* 0x000fc600008e0600 */
[----:B------:R-:W-:Y:S01]  /*cdcf0*/  STL [R1+0x2010], R12 ;  /* 0x0020100c01007387 */ /* 0x000fe20000100800 */
[----:B------:R-:W-:-:S03]  /*cdd00*/  IMAD.MOV.U32 R6, RZ, RZ, R10 ;  /* 0x000000ffff067224 */ /* 0x000fc600078e000a */
[----:B------:R-:W-:Y:S01]  /*cdd10*/  STL [R1+0x2008], R24 ;  /* 0x0020081801007387 */ /* 0x000fe20000100800 */
[----:B------:R-:W-:-:S03]  /*cdd20*/  IADD3 R18, P1, R18, R217, RZ ;  /* 0x000000d912127210 */ /* 0x000fc60007f3e0ff */
[----:B------:R-:W4:Y:S01]  /*cdd30*/  LDL.LU R13, [R1+0x2150] ;  /* 0x00215000010d7983 */ /* 0x000f220000300800 */
[----:B------:R-:W-:-:S03]  /*cdd40*/  SHF.L.U32 R202, R21, 0x2, RZ ;  /* 0x0000000215ca7819 */ /* 0x000fc600000006ff */
[----:B------:R-:W4:Y:S04]  /*cdd50*/  LDL.LU R22, [R1+0x210c] ;  /* 0x00210c0001167983 */ /* 0x000f280000300800 */
[----:B------:R-:W4:Y:S04]  /*cdd60*/  LDL.LU R21, [R1+0x2190] ;  /* 0x0021900001157983 */ /* 0x000f280000300800 */
[----:B------:R1:W-:Y:S04]  /*cdd70*/  LDGSTS.E [R3+-0x60400], [R6.64], P3 ;  /* 0x9fc0000006037fae */ /* 0x0003e80009921844 */
[----:B------:R-:W-:Y:S04]  /*cdd80*/  STL [R1+0x2050], R18 ;  /* 0x0020501201007387 */ /* 0x000fe80000100800 */
[----:B-1----:R-:W4:Y:S01]  /*cdd90*/  LDL.LU R3, [R1+0x214c] ;  /* 0x00214c0001037983 */ /* 0x002f220000300800 */
[----:B------:R-:W-:Y:S01]  /*cdda0*/  IADD3 R10, R4, 0x100000, RZ ;  /* 0x00100000040a7810 */ /* 0x000fe20007ffe0ff */
[----:B------:R-:W-:-:S02]  /*cddb0*/  IMAD.MOV.U32 R4, RZ, RZ, R14 ;  /* 0x000000ffff047224 */ /* 0x000fc400078e000e */
[----:B------:R-:W-:Y:S01]  /*cddc0*/  IMAD.MOV.U32 R5, RZ, RZ, R24 ;  /* 0x000000ffff057224 */ /* 0x000fe200078e0018 */
[----:B------:R-:W-:Y:S01]  /*cddd0*/  MOV R6, R12 ;  /* 0x0000000c00067202 */ /* 0x000fe20000000f00 */
[----:B------:R-:W4:Y:S04]  /*cdde0*/  LDL.LU R14, [R1+0x21d0] ;  /* 0x0021d000010e7983 */ /* 0x000f280000300800 */
[----:B------:R1:W-:Y:S04]  /*cddf0*/  LDGSTS.E [R10+-0x60200], [R4.64], P3 ;  /* 0x9fe00000040a7fae */ /* 0x0003e80009921844 */
[----:B------:R-:W0:Y:S01]  /*cde00*/  LDGDEPBAR ;  /* 0x00000000000079af */ /* 0x000e220000000000 */
[----:B-1----:R-:W-:-:S02]  /*cde10*/  IMAD R4, R203, 0x40000, R202 ;  /* 0x00040000cb047824 */ /* 0x002fc400078e02ca */
[----:B---3--:R-:W-:-:S04]  /*cde20*/  IMAD.X R15, R15, 0x1, R2, P2 ;  /* 0x000000010f0f7824 */ /* 0x008fc800010e0602 */
[----:B------:R-:W-:Y:S01]  /*cde30*/  IMAD.MOV.U32 R7, RZ, RZ, R15 ;  /* 0x000000ffff077224 */ /* 0x000fe200078e000f */
[----:B------:R1:W-:Y:S04]  /*cde40*/  STL [R1+0x200c], R15 ;  /* 0x00200c0f01007387 */ /* 0x0003e80000100800 */
[----:B------:R-:W3:Y:S04]  /*cde50*/  LDL.LU R10, [R1+0x218c] ;  /* 0x00218c00010a7983 */ /* 0x000ee80000300800 */
[----:B------:R1:W-:Y:S01]  /*cde60*/  LDGSTS.E [R4], [R6.64], P0 ;  /* 0x0000000006047fae */ /* 0x0003e20008121844 */
[----:B------:R-:W-:-:S05]  /*cde70*/  IADD3 R19, P2, R19, R217, RZ ;  /* 0x000000d913137210 */ /* 0x000fca0007f5e0ff */
[----:B------:R-:W-:Y:S01]  /*cde80*/  STL [R1+0x2090], R19 ;  /* 0x0020901301007387 */ /* 0x000fe20000100800 */
[----:B------:R-:W-:Y:S02]  /*cde90*/  IMAD.X R20, R20, 0x1, R2, P1 ;  /* 0x0000000114147824 */ /* 0x000fe400008e0602 */
[----:B-1----:R-:W-:Y:S02]  /*cdea0*/  IMAD.MOV.U32 R6, RZ, RZ, R18 ;  /* 0x000000ffff067224 */ /* 0x002fe400078e0012 */
[----:B------:R-:W-:Y:S01]  /*cdeb0*/  IMAD.MOV.U32 R7, RZ, RZ, R20 ;  /* 0x000000ffff077224 */ /* 0x000fe200078e0014 */
[----:B------:R1:W-:Y:S04]  /*cdec0*/  STL [R1+0x204c], R20 ;  /* 0x00204c1401007387 */ /* 0x0003e80000100800 */
[----:B------:R-:W3:Y:S04]  /*cded0*/  LDL.LU R15, [R1+0x21cc] ;  /* 0x0021cc00010f7983 */ /* 0x000ee80000300800 */
[----:B------:R-:W3:Y:S04]  /*cdee0*/  LDL.LU R12, [R1+0x2210] ;  /* 0x00221000010c7983 */ /* 0x000ee80000300800 */
[----:B------:R1:W-:Y:S04]  /*cdef0*/  LDGSTS.E [R4+0x1000], [R6.64], P0 ;  /* 0x0100000006047fae */ /* 0x0003e80008121844 */
[----:B-1----:R-:W3:Y:S01]  /*cdf00*/  LDL.LU R20, [R1+0x220c] ;  /* 0x00220c0001147983 */ /* 0x002ee20000300800 */
[----:B------:R-:W-:-:S02]  /*cdf10*/  MOV R6, R19 ;  /* 0x0000001300067202 */ /* 0x000fc40000000f00 */
[----:B--2---:R-:W-:Y:S01]  /*cdf20*/  IADD3 R11, P1, R11, R217, RZ ;  /* 0x000000d90b0b7210 */ /* 0x004fe20007f3e0ff */
[----:B------:R-:W-:-:S04]  /*cdf30*/  IMAD.X R23, R23, 0x1, R2, P2 ;  /* 0x0000000117177824 */ /* 0x000fc800010e0602 */
[----:B------:R-:W-:Y:S01]  /*cdf40*/  STL [R1+0x20d0], R11 ;  /* 0x0020d00b01007387 */ /* 0x000fe20000100800 */
[----:B------:R-:W-:-:S03]  /*cdf50*/  IMAD.MOV.U32 R7, RZ, RZ, R23 ;  /* 0x000000ffff077224 */ /* 0x000fc600078e0017 */
[----:B------:R-:W-:Y:S04]  /*cdf60*/  STL [R1+0x208c], R23 ;  /* 0x00208c1701007387 */ /* 0x000fe80000100800 */
[----:B------:R-:W2:Y:S01]  /*cdf70*/  LDL.LU R18, [R1+0x2250] ;  /* 0x0022500001127983 */ /* 0x000ea20000300800 */
[----:B------:R-:W-:-:S03]  /*cdf80*/  IADD3 R16, P2, R16, R217, RZ ;  /* 0x000000d910107210 */ /* 0x000fc60007f5e0ff */
[----:B------:R1:W-:Y:S01]  /*cdf90*/  LDGSTS.E [R4+0x2000], [R6.64], P0 ;  /* 0x0200000006047fae */ /* 0x0003e20008121844 */
[----:B----4-:R-:W-:-:S03]  /*cdfa0*/  IMAD.X R17, R17, 0x1, R2, P1 ;  /* 0x0000000111117824 */ /* 0x010fc600008e0602 */
[----:B------:R-:W4:Y:S04]  /*cdfb0*/  LDL.LU R19, [R1+0x224c] ;  /* 0x00224c0001137983 */ /* 0x000f280000300800 */
[----:B------:R-:W-:Y:S01]  /*cdfc0*/  STL [R1+0x2110], R16 ;  /* 0x0021101001007387 */ /* 0x000fe20000100800 */
[----:B-1----:R-:W-:Y:S02]  /*cdfd0*/  IMAD.MOV.U32 R6, RZ, RZ, R11 ;  /* 0x000000ffff067224 */ /* 0x002fe400078e000b */
[----:B------:R-:W-:Y:S01]  /*cdfe0*/  IMAD.MOV.U32 R7, RZ, RZ, R17 ;  /* 0x000000ffff077224 */ /* 0x000fe200078e0011 */
[----:B------:R-:W-:Y:S01]  /*cdff0*/  IADD3 R13, P1, R13, R217, RZ ;  /* 0x000000d90d0d7210 */ /* 0x000fe20007f3e0ff */
[----:B------:R1:W-:Y:S01]  /*ce000*/  STL [R1+0x20cc], R17 ;  /* 0x0020cc1101007387 */ /* 0x0003e20000100800 */
[----:B------:R-:W-:-:S03]  /*ce010*/  IMAD.X R22, R22, 0x1, R2, P2 ;  /* 0x0000000116167824 */ /* 0x000fc600010e0602 */
[----:B------:R-:W4:Y:S01]  /*ce020*/  LDL.LU R5, [R1+0x2290] ;  /* 0x0022900001057983 */ /* 0x000f220000300800 */
[----:B------:R-:W-:-:S03]  /*ce030*/  IADD3 R21, P2, R21, R217, RZ ;  /* 0x000000d915157210 */ /* 0x000fc60007f5e0ff */
[----:B------:R1:W-:Y:S04]  /*ce040*/  LDGSTS.E [R4+0x3000], [R6.64], P0 ;  /* 0x0300000006047fae */ /* 0x0003e80008121844 */
[----:B-1----:R-:W4:Y:S04]  /*ce050*/  LDL.LU R17, [R1+0x228c] ;  /* 0x00228c0001117983 */ /* 0x002f280000300800 */
[----:B------:R1:W-:Y:S04]  /*ce060*/  STL [R1+0x2150], R13 ;  /* 0x0021500d01007387 */ /* 0x0003e80000100800 */
[----:B------:R-:W-:Y:S01]  /*ce070*/  STL [R1+0x210c], R22 ;  /* 0x00210c1601007387 */ /* 0x000fe20000100800 */
[----:B------:R-:W-:Y:S01]  /*ce080*/  MOV R6, R16 ;  /* 0x0000001000067202 */ /* 0x000fe20000000f00 */
[----:B------:R-:W-:-:S02]  /*ce090*/  IMAD.MOV.U32 R7, RZ, RZ, R22 ;  /* 0x000000ffff077224 */ /* 0x000fc400078e0016 */
[----:B------:R-:W4:Y:S01]  /*ce0a0*/  LDL.LU R11, [R1+0x22d0] ;  /* 0x0022d000010b7983 */ /* 0x000f220000300800 */
[----:B------:R-:W-:-:S03]  /*ce0b0*/  IMAD.X R3, R3, 0x1, R2, P1 ;  /* 0x0000000103037824 */ /* 0x000fc600008e0602 */
[----:B------:R-:W4:Y:S04]  /*ce0c0*/  LDL.LU R16, [R1+0x2310] ;  /* 0x0023100001107983 */ /* 0x000f280000300800 */
[----:B------:R-:W-:Y:S04]  /*ce0d0*/  STL [R1+0x2190], R21 ;  /* 0x0021901501007387 */ /* 0x000fe80000100800 */
[----:B------:R1:W-:Y:S04]  /*ce0e0*/  LDGSTS.E [R4+0x4000], [R6.64], P0 ;  /* 0x0400000006047fae */ /* 0x0003e80008121844 */
[----:B------:R3:W-:Y:S01]  /*ce0f0*/  STL [R1+0x214c], R3 ;  /* 0x00214c0301007387 */ /* 0x0007e20000100800 */
[----:B-1----:R-:W-:-:S03]  /*ce100*/  IMAD.MOV.U32 R6, RZ, RZ, R13 ;  /* 0x000000ffff067224 */ /* 0x002fc600078e000d */
[----:B------:R-:W4:Y:S01]  /*ce110*/  LDL.LU R13, [R1+0x22cc] ;  /* 0x0022cc00010d7983 */ /* 0x000f220000300800 */
[----:B------:R-:W-:Y:S01]  /*ce120*/  IADD3 R14, P1, R14, R217, RZ ;  /* 0x000000d90e0e7210 */ /* 0x000fe20007f3e0ff */
[----:B------:R-:W-:-:S04]  /*ce130*/  IMAD.MOV.U32 R7, RZ, RZ, R3 ;  /* 0x000000ffff077224 */ /* 0x000fc800078e0003 */
[----:B------:R-:W-:Y:S04]  /*ce140*/  STL [R1+0x21d0], R14 ;  /* 0x0021d00e01007387 */ /* 0x000fe80000100800 */
[----:B------:R1:W-:Y:S02]  /*ce150*/  LDGSTS.E [R4+0x5000], [R6.64], P0 ;  /* 0x0500000006047fae */ /* 0x0003e40008121844 */
[----:B-1----:R-:W-:Y:S01]  /*ce160*/  MOV R6, R21 ;  /* 0x0000001500067202 */ /* 0x002fe20000000f00 */
[----:B---3--:R-:W-:-:S04]  /*ce170*/  IMAD.X R10, R10, 0x1, R2, P2 ;  /* 0x000000010a0a7824 */ /* 0x008fc800010e0602 */
[----:B------:R-:W-:Y:S01]  /*ce180*/  IMAD.MOV.U32 R7, RZ, RZ, R10 ;  /* 0x000000ffff077224 */ /* 0x000fe200078e000a */
[----:B------:R1:W-:Y:S04]  /*ce190*/  STL [R1+0x218c], R10 ;  /* 0x00218c0a01007387 */ /* 0x0003e80000100800 */
[----:B------:R-:W3:Y:S04]  /*ce1a0*/  LDL.LU R3, [R1+0x2350] ;  /* 0x0023500001037983 */ /* 0x000ee80000300800 */
[----:B------:R-:W3:Y:S04]  /*ce1b0*/  LDL.LU R23, [R1+0x230c] ;  /* 0x00230c0001177983 */ /* 0x000ee80000300800 */
[----:B------:R1:W-:Y:S01]  /*ce1c0*/  LDGSTS.E [R4+0x6000], [R6.64], P0 ;  /* 0x0600000006047fae */ /* 0x0003e20008121844 */
[----:B------:R-:W-:Y:S01]  /*ce1d0*/  IMAD.X R15, R15, 0x1, R2, P1 ;  /* 0x000000010f0f7824 */ /* 0x000fe200008e0602 */
[----:B------:R-:W-:Y:S01]  /*ce1e0*/  IADD3 R12, P2, R12, R217, RZ ;  /* 0x000000d90c0c7210 */ /* 0x000fe20007f5e0ff */
[----:B-1----:R-:W-:-:S04]  /*ce1f0*/  IMAD.MOV.U32 R6, RZ, RZ, R14 ;  /* 0x000000ffff067224 */ /* 0x002fc800078e000e */
[----:B------:R-:W-:Y:S01]  /*ce200*/  STL [R1+0x2210], R12 ;  /* 0x0022100c01007387 */ /* 0x000fe20000100800 */
[----:B------:R-:W-:Y:S02]  /*ce210*/  IMAD.MOV.U32 R7, RZ, RZ, R15 ;  /* 0x000000ffff077224 */ /* 0x000fe400078e000f */
[----:B------:R-:W-:Y:S01]  /*ce220*/  IMAD.X R20, R20, 0x1, R2, P2 ;  /* 0x0000000114147824 */ /* 0x000fe200010e0602 */
[----:B------:R1:W-:Y:S04]  /*ce230*/  STL [R1+0x21cc], R15 ;  /* 0x0021cc0f01007387 */ /* 0x0003e80000100800 */
[----:B------:R-:W3:Y:S04]  /*ce240*/  LDL.LU R10, [R1+0x2390] ;  /* 0x00239000010a7983 */ /* 0x000ee80000300800 */
[----:B------:R-:W3:Y:S04]  /*ce250*/  LDL.LU R14, [R1+0x234c] ;  /* 0x00234c00010e7983 */ /* 0x000ee80000300800 */
[----:B------:R1:W-:Y:S02]  /*ce260*/  LDGSTS.E [R4+0x7000], [R6.64], P0 ;  /* 0x0700000006047fae */ /* 0x0003e40008121844 */
[----:B-1----:R-:W-:Y:S01]  /*ce270*/  MOV R6, R12 ;  /* 0x0000000c00067202 */ /* 0x002fe20000000f00 */
[----:B------:R-:W-:-:S05]  /*ce280*/  IMAD.MOV.U32 R7, RZ, RZ, R20 ;  /* 0x000000ffff077224 */ /* 0x000fca00078e0014 */
[----:B------:R1:W-:Y:S01]  /*ce290*/  LDGSTS.E [R4+0x8000], [R6.64], P0 ;  /* 0x0800000006047fae */ /* 0x0003e20008121844 */
[----:B--2---:R-:W-:-:S05]  /*ce2a0*/  IADD3 R18, P1, R18, R217, RZ ;  /* 0x000000d912127210 */ /* 0x004fca0007f3e0ff */
[----:B------:R-:W-:Y:S04]  /*ce2b0*/  STL [R1+0x2250], R18 ;  /* 0x0022501201007387 */ /* 0x000fe80000100800 */
[----:B------:R2:W-:Y:S01]  /*ce2c0*/  STL [R1+0x220c], R20 ;  /* 0x00220c1401007387 */ /* 0x0005e20000100800 */
[----:B----4-:R-:W-:-:S03]  /*ce2d0*/  IMAD.X R19, R19, 0x1, R2, P1 ;  /* 0x0000000113137824 */ /* 0x010fc600008e0602 */
[----:B------:R-:W4:Y:S04]  /*ce2e0*/  LDL.LU R15, [R1+0x23d0] ;  /* 0x0023d000010f7983 */ /* 0x000f280000300800 */
[----:B------:R-:W4:Y:S01]  /*ce2f0*/  LDL.LU R22, [R1+0x238c] ;  /* 0x00238c0001167983 */ /* 0x000f220000300800 */
[----:B------:R-:W-:Y:S01]  /*ce300*/  IADD3 R5, P2, R5, R217, RZ ;  /* 0x000000d905057210 */ /* 0x000fe20007f5e0ff */
[----:B-1----:R-:W-:-:S04]  /*ce310*/  IMAD.MOV.U32 R6, RZ, RZ, R18 ;  /* 0x000000ffff067224 */ /* 0x002fc800078e0012 */
[----:B------:R-:W-:Y:S01]  /*ce320*/  STL [R1+0x2290], R5 ;  /* 0x0022900501007387 */ /* 0x000fe20000100800 */
[----:B------:R-:W-:-:S03]  /*ce330*/  IMAD.X R17, R17, 0x1, R2, P2 ;  /* 0x0000000111117824 */ /* 0x000fc600010e0602 */
[----:B------:R1:W-:Y:S01]  /*ce340*/  STL [R1+0x224c], R19 ;  /* 0x00224c1301007387 */ /* 0x0003e20000100800 */
[----:B------:R-:W-:-:S03]  /*ce350*/  IMAD.MOV.U32 R7, RZ, RZ, R19 ;  /* 0x000000ffff077224 */ /* 0x000fc600078e0013 */
[----:B------:R-:W4:Y:S04]  /*ce360*/  LDL.LU R12, [R1+0x2410] ;  /* 0x00241000010c7983 */ /* 0x000f280000300800 */
[----:B------:R-:W4:Y:S01]  /*ce370*/  LDL.LU R21, [R1+0x23cc] ;  /* 0x0023cc0001157983 */ /* 0x000f220000300800 */
[----:B------:R-:W-:-:S03]  /*ce380*/  IADD3 R11, P1, R11, R217, RZ ;  /* 0x000000d90b0b7210 */ /* 0x000fc60007f3e0ff */
[----:B------:R1:W-:Y:S01]  /*ce390*/  LDGSTS.E [R4+0x9000], [R6.64], P0 ;  /* 0x0900000006047fae */ /* 0x0003e20008121844 */
[----:B------:R-:W-:-:S03]  /*ce3a0*/  IADD3 R16, P2, R16, R217, RZ ;  /* 0x000000d910107210 */ /* 0x000fc60007f5e0ff */
[----:B------:R-:W-:Y:S04]  /*ce3b0*/  STL [R1+0x22d0], R11 ;  /* 0x0022d00b01007387 */ /* 0x000fe80000100800 */
[----:B------:R1:W-:Y:S04]  /*ce3c0*/  STL [R1+0x228c], R17 ;  /* 0x00228c1101007387 */ /* 0x0003e80000100800 */
[----:B--2---:R-:W2:Y:S01]  /*ce3d0*/  LDL.LU R20, [R1+0x240c] ;  /* 0x00240c0001147983 */ /* 0x004ea20000300800 */
[----:B-1----:R-:W-:-:S03]  /*ce3e0*/  MOV R6, R5 ;  /* 0x0000000500067202 */ /* 0x002fc60000000f00 */
[----:B------:R-:W2:Y:S04]  /*ce3f0*/  LDL.LU R18, [R1+0x2450] ;  /* 0x0024500001127983 */ /* 0x000ea80000300800 */
[----:B------:R-:W2:Y:S01]  /*ce400*/  LDL.LU R19, [R1+0x244c] ;  /* 0x00244c0001137983 */ /* 0x000ea20000300800 */
[----:B------:R-:W-:-:S03]  /*ce410*/  IMAD.X R13, R13, 0x1, R2, P1 ;  /* 0x000000010d0d7824 */ /* 0x000fc600008e0602 */
[----:B------:R-:W-:Y:S04]  /*ce420*/  STL [R1+0x2310], R16 ;  /* 0x0023101001007387 */ /* 0x000fe80000100800 */
[----:B------:R1:W-:Y:S04]  /*ce430*/  STL [R1+0x22cc], R13 ;  /* 0x0022cc0d01007387 */ /* 0x0003e80000100800 */
[----:B------:R-:W2:Y:S01]  /*ce440*/  LDL.LU R5, [R1+0x2490] ;  /* 0x0024900001057983 */ /* 0x000ea20000300800 */
[----:B------:R-:W-:-:S03]  /*ce450*/  IMAD.MOV.U32 R7, RZ, RZ, R17 ;  /* 0x000000ffff077224 */ /* 0x000fc600078e0011 */
[----:B------:R-:W2:Y:S04]  /*ce460*/  LDL.LU R17, [R1+0x248c] ;  /* 0x00248c0001117983 */ /* 0x000ea80000300800 */
[----:B------:R1:W-:Y:S02]  /*ce470*/  LDGSTS.E [R4+0xa000], [R6.64], P0 ;  /* 0x0a00000006047fae */ /* 0x0003e40008121844 */
[----:B-1----:R-:W-:Y:S02]  /*ce480*/  IMAD.MOV.U32 R6, RZ, RZ, R11 ;  /* 0x000000ffff067224 */ /* 0x002fe400078e000b */
[----:B------:R-:W-:-:S05]  /*ce490*/  IMAD.MOV.U32 R7, RZ, RZ, R13 ;  /* 0x000000ffff077224 */ /* 0x000fca00078e000d */
[----:B------:R1:W-:Y:S02]  /*ce4a0*/  LDGSTS.E [R4+0xb000], [R6.64], P0 ;  /* 0x0b00000006047fae */ /* 0x0003e40008121844 */
[----:B-1----:R-:W-:Y:S02]  /*ce4b0*/  MOV R6, R16 ;  /* 0x0000001000067202 */ /* 0x002fe40000000f00 */
[----:B---3--:R-:W-:Y:S01]  /*ce4c0*/  IADD3 R3, P1, R3, R217, RZ ;  /* 0x000000d903037210 */ /* 0x008fe20007f3e0ff */
[----:B------:R-:W-:-:S04]  /*ce4d0*/  IMAD.X R23, R23, 0x1, R2, P2 ;  /* 0x0000000117177824 */ /* 0x000fc800010e0602 */
[----:B------:R-:W-:Y:S01]  /*ce4e0*/  STL [R1+0x2350], R3 ;  /* 0x0023500301007387 */ /* 0x000fe20000100800 */
[----:B------:R-:W-:-:S03]  /*ce4f0*/  IMAD.MOV.U32 R7, RZ, RZ, R23 ;  /* 0x000000ffff077224 */ /* 0x000fc600078e0017 */
[----:B------:R-:W-:Y:S04]  /*ce500*/  STL [R1+0x230c], R23 ;  /* 0x00230c1701007387 */ /* 0x000fe80000100800 */
[----:B------:R-:W3:Y:S04]  /*ce510*/  LDL.LU R13, [R1+0x24d0] ;  /* 0x0024d000010d7983 */ /* 0x000ee80000300800 */
[----:B------:R1:W-:Y:S04]  /*ce520*/  LDGSTS.E [R4+0xc000], [R6.64], P0 ;  /* 0x0c00000006047fae */ /* 0x0003e80008121844 */
[----:B------:R-:W3:Y:S04]  /*ce530*/  LDL.LU R11, [R1+0x2510] ;  /* 0x00251000010b7983 */ /* 0x000ee80000300800 */
[----:B------:R-:W3:Y:S01]  /*ce540*/  LDL.LU R16, [R1+0x24cc] ;  /* 0x0024cc0001107983 */ /* 0x000ee20000300800 */
[----:B-1----:R-:W-:Y:S01]  /*ce550*/  IMAD.MOV.U32 R6, RZ, RZ, R3 ;  /* 0x000000ffff067224 */ /* 0x002fe200078e0003 */
[----:B------:R-:W-:Y:S01]  /*ce560*/  IADD3 R10, P2, R10, R217, RZ ;  /* 0x000000d90a0a7210 */ /* 0x000fe20007f5e0ff */
[----:B------:R-:W-:-:S04]  /*ce570*/  IMAD.X R14, R14, 0x1, R2, P1 ;  /* 0x000000010e0e7824 */ /* 0x000fc800008e0602 */
[----:B------:R-:W-:Y:S01]  /*ce580*/  STL [R1+0x2390], R10 ;  /* 0x0023900a01007387 */ /* 0x000fe20000100800 */
[----:B------:R-:W-:-:S03]  /*ce590*/  IMAD.MOV.U32 R7, RZ, RZ, R14 ;  /* 0x000000ffff077224 */ /* 0x000fc600078e000e */
[----:B------:R1:W-:Y:S04]  /*ce5a0*/  STL [R1+0x234c], R14 ;  /* 0x00234c0e01007387 */ /* 0x0003e80000100800 */
[----:B------:R1:W-:Y:S04]  /*ce5b0*/  LDGSTS.E [R4+0xd000], [R6.64], P0 ;  /* 0x0d00000006047fae */ /* 0x0003e80008121844 */
[----:B-1----:R-:W3:Y:S01]  /*ce5c0*/  LDL.LU R14, [R1+0x250c] ;  /* 0x00250c00010e7983 */ /* 0x002ee20000300800 */
[----:B------:R-:W-:Y:S02]  /*ce5d0*/  MOV R6, R10 ;  /* 0x0000000a00067202 */ /* 0x000fe40000000f00 */
[----:B----4-:R-:W-:Y:S01]  /*ce5e0*/  IADD3 R15, P1, R15, R217, RZ ;  /* 0x000000d90f0f7210 */ /* 0x010fe20007f3e0ff */
[----:B------:R-:W-:-:S04]  /*ce5f0*/  IMAD.X R22, R22, 0x1, R2, P2 ;  /* 0x0000000116167824 */ /* 0x000fc800010e0602 */
[----:B------:R1:W-:Y:S01]  /*ce600*/  STL [R1+0x23d0], R15 ;  /* 0x0023d00f01007387 */ /* 0x0003e20000100800 */
[----:B------:R-:W-:-:S03]  /*ce610*/  IMAD.MOV.U32 R7, RZ, RZ, R22 ;  /* 0x000000ffff077224 */ /* 0x000fc600078e0016 */
[----:B------:R-:W-:Y:S04]  /*ce620*/  STL [R1+0x238c], R22 ;  /* 0x00238c1601007387 */ /* 0x000fe80000100800 */
[----:B------:R-:W4:Y:S04]  /*ce630*/  LDL.LU R3, [R1+0x2550] ;  /* 0x0025500001037983 */ /* 0x000f280000300800 */
[----:B------:R-:W4:Y:S04]  /*ce640*/  LDL.LU R10, [R1+0x2590] ;  /* 0x00259000010a7983 */ /* 0x000f280000300800 */
[----:B------:R1:W-:Y:S01]  /*ce650*/  LDGSTS.E [R4+0xe000], [R6.64], P0 ;  /* 0x0e00000006047fae */ /* 0x0003e20008121844 */
[----:B------:R-:W-:Y:S01]  /*ce660*/  IADD3 R12, P2, R12, R217, RZ ;  /* 0x000000d90c0c7210 */ /* 0x000fe20007f5e0ff */
[----:B------:R-:W-:-:S04]  /*ce670*/  IMAD.X R21, R21, 0x1, R2, P1 ;  /* 0x0000000115157824 */ /* 0x000fc800008e0602 */
[----:B------:R2:W-:Y:S01]  /*ce680*/  STL [R1+0x2410], R12 ;  /* 0x0024100c01007387 */ /* 0x0005e20000100800 */
[----:B-1----:R-:W-:-:S03]  /*ce690*/  IMAD.MOV.U32 R6, RZ, RZ, R15 ;  /* 0x000000ffff067224 */ /* 0x002fc600078e000f */
[----:B------:R-:W-:Y:S01]  /*ce6a0*/  STL [R1+0x23cc], R21 ;  /* 0x0023cc1501007387 */ /* 0x000fe20000100800 */
[----:B------:R-:W-:-:S03]  /*ce6b0*/  IMAD.MOV.U32 R7, RZ, RZ, R21 ;  /* 0x000000ffff077224 */ /* 0x000fc600078e0015 */
[----:B------:R-:W4:Y:S04]  /*ce6c0*/  LDL.LU R15, [R1+0x254c] ;  /* 0x00254c00010f7983 */ /* 0x000f280000300800 */
[----:B------:R1:W-:Y:S01]  /*ce6d0*/  LDGSTS.E [R4+0xf000], [R6.64], P0 ;  /* 0x0f00000006047fae */ /* 0x0003e20008121844 */
[----:B--2---:R-:W-:Y:S01]  /*ce6e0*/  IMAD.X R20, R20, 0x1, R2, P2 ;  /* 0x0000000114147824 */ /* 0x004fe200010e0602 */
[----:B------:R-:W-:-:S05]  /*ce6f0*/  IADD3 R18, P1, R18, R217, RZ ;  /* 0x000000d912127210 */ /* 0x000fca0007f3e0ff */
[----:B------:R-:W-:Y:S01]  /*ce700*/  STL [R1+0x2450], R18 ;  /* 0x0024501201007387 */ /* 0x000fe20000100800 */
[----:B------:R-:W-:Y:S01]  /*ce710*/  IMAD.X R19, R19, 0x1, R2, P1 ;  /* 0x0000000113137824 */ /* 0x000fe200008e0602 */
[----:B-1----:R-:W-:Y:S02]  /*ce720*/  MOV R6, R12 ;  /* 0x0000000c00067202 */ /* 0x002fe40000000f00 */
[----:B------:R1:W-:Y:S04]  /*ce730*/  STL [R1+0x240c], R20 ;  /* 0x00240c1401007387 */ /* 0x0003e80000100800 */
[----:B------:R-:W4:Y:S04]  /*ce740*/  LDL.LU R24, [R1+0x25d0] ;  /* 0x0025d00001187983 */ /* 0x000f280000300800 */
[----:B------:R-:W4:Y:S01]  /*ce750*/  LDL.LU R12, [R1+0x258c] ;  /* 0x00258c00010c7983 */ /* 0x000f220000300800 */
[----:B------:R-:W-:-:S05]  /*ce760*/  IADD3 R5, P2, R5, R217, RZ ;  /* 0x000000d905057210 */ /* 0x000fca0007f5e0ff */
[----:B------:R1:W-:Y:S04]  /*ce770*/  STL [R1+0x2490], R5 ;  /* 0x0024900501007387 */ /* 0x0003e80000100800 */
[----:B------:R-:W-:Y:S04]  /*ce780*/  STL [R1+0x244c], R19 ;  /* 0x00244c1301007387 */ /* 0x000fe80000100800 */
[----:B------:R-:W4:Y:S04]  /*ce790*/  LDL.LU R22, [R1+0x2610] ;  /* 0x0026100001167983 */ /* 0x000f280000300800 */
[----:B------:R-:W4:Y:S01]  /*ce7a0*/  LDL.LU R25, [R1+0x25cc] ;  /* 0x0025cc0001197983 */ /* 0x000f220000300800 */
[----:B------:R-:W-:-:S02]  /*ce7b0*/  IMAD.MOV.U32 R7, RZ, RZ, R20 ;  /* 0x000000ffff077224 */ /* 0x000fc400078e0014 */
[----:B------:R-:W-:-:S03]  /*ce7c0*/  IMAD.X R17, R17, 0x1, R2, P2 ;  /* 0x0000000111117824 */ /* 0x000fc600010e0602 */
[----:B------:R1:W-:Y:S02]  /*ce7d0*/  LDGSTS.E [R4+0x10000], [R6.64], P0 ;  /* 0x1000000006047fae */ /* 0x0003e40008121844 */
[----:B-1----:R-:W-:Y:S02]  /*ce7e0*/  IMAD.MOV.U32 R6, RZ, RZ, R18 ;  /* 0x000000ffff067224 */ /* 0x002fe400078e0012 */
[----:B------:R-:W-:-:S05]  /*ce7f0*/  IMAD.MOV.U32 R7, RZ, RZ, R19 ;  /* 0x000000ffff077224 */ /* 0x000fca00078e0013 */
[----:B------:R1:W-:Y:S02]  /*ce800*/  LDGSTS.E [R4+0x11000], [R6.64], P0 ;  /* 0x1100000006047fae */ /* 0x0003e40008121844 */
[----:B-1----:R-:W-:Y:S01]  /*ce810*/  MOV R6, R5 ;  /* 0x0000000500067202 */ /* 0x002fe20000000f00 */
[----:B------:R-:W-:-:S05]  /*ce820*/  IMAD.MOV.U32 R7, RZ, RZ, R17 ;  /* 0x000000ffff077224 */ /* 0x000fca00078e0011 */
[----:B------:R1:W-:Y:S01]  /*ce830*/  LDGSTS.E [R4+0x12000], [R6.64], P0 ;  /* 0x1200000006047fae */ /* 0x0003e20008121844 */
[----:B---3--:R-:W-:-:S05]  /*ce840*/  IADD3 R13, P1, R13, R217, RZ ;  /* 0x000000d90d0d7210 */ /* 0x008fca0007f3e0ff */
[----:B------:R3:W-:Y:S01]  /*ce850*/  STL [R1+0x24d0], R13 ;  /* 0x0024d00d01007387 */ /* 0x0007e20000100800 */
[----:B------:R-:W-:-:S03]  /*ce860*/  IADD3 R11, P2, R11, R217, RZ ;  /* 0x000000d90b0b7210 */ /* 0x000fc60007f5e0ff */
[----:B------:R-:W-:Y:S01]  /*ce870*/  STL [R1+0x248c], R17 ;  /* 0x00248c1101007387 */ /* 0x000fe20000100800 */
[----:B------:R-:W-:-:S03]  /*ce880*/  IMAD.X R16, R16, 0x1, R2, P1 ;  /* 0x0000000110107824 */ /* 0x000fc600008e0602 */
[----:B------:R-:W4:Y:S04]  /*ce890*/  LDL.LU R23, [R1+0x260c] ;  /* 0x00260c0001177983 */ /* 0x000f280000300800 */
[----:B------:R-:W-:Y:S04]  /*ce8a0*/  STL [R1+0x2510], R11 ;  /* 0x0025100b01007387 */ /* 0x000fe80000100800 */
[----:B------:R3:W-:Y:S01]  /*ce8b0*/  STL [R1+0x24cc], R16 ;  /* 0x0024cc1001007387 */ /* 0x0007e20000100800 */
[----:B-1----:R-:W-:-:S03]  /*ce8c0*/  IMAD.MOV.U32 R6, RZ, RZ, R13 ;  /* 0x000000ffff067224 */ /* 0x002fc600078e000d */
[----:B------:R-:W4:Y:S01]  /*ce8d0*/  LDL.LU R20, [R1+0x2650] ;  /* 0x0026500001147983 */ /* 0x000f220000300800 */
[----:B------:R-:W-:-:S03]  /*ce8e0*/  IMAD.MOV.U32 R7, RZ, RZ, R16 ;  /* 0x000000ffff077224 */ /* 0x000fc600078e0010 */
[----:B------:R-:W4:Y:S04]  /*ce8f0*/  LDL.LU R5, [R1+0x2690] ;  /* 0x0026900001057983 */ /* 0x000f280000300800 */
[----:B------:R-:W4:Y:S04]  /*ce900*/  LDL.LU R21, [R1+0x264c] ;  /* 0x00264c0001157983 */ /* 0x000f280000300800 */
[----:B------:R1:W-:Y:S01]  /*ce910*/  LDGSTS.E [R4+0x13000], [R6.64], P0 ;  /* 0x1300000006047fae */ /* 0x0003e20008121844 */
[----:B------:R-:W-:Y:S01]  /*ce920*/  IMAD.X R14, R14, 0x1, R2, P2 ;  /* 0x000000010e0e7824 */ /* 0x000fe200010e0602 */
[----:B-1----:R-:W-:-:S03]  /*ce930*/  MOV R6, R11 ;  /* 0x0000000b00067202 */ /* 0x002fc60000000f00 */
[----:B------:R-:W-:-:S05]  /*ce940*/  IMAD.MOV.U32 R7, RZ, RZ, R14 ;  /* 0x000000ffff077224 */ /* 0x000fca00078e000e */
[----:B------:R1:W-:Y:S01]  /*ce950*/  LDGSTS.E [R4+0x14000], [R6.64], P0 ;  /* 0x1400000006047fae */ /* 0x0003e20008121844 */
[-C--:B----4-:R-:W-:Y:S02]  /*ce960*/  IADD3 R3, P1, R3, R217.reuse, RZ ;  /* 0x000000d903037210 */ /* 0x090fe40007f3e0ff */
[----:B------:R-:W-:-:S03]  /*ce970*/  IADD3 R10, P2, R10, R217, RZ ;  /* 0x000000d90a0a7210 */ /* 0x000fc60007f5e0ff */
[----:B------:R-:W-:Y:S04]  /*ce980*/  STL [R1+0x2550], R3 ;  /* 0x0025500301007387 */ /* 0x000fe80000100800 */
[----:B------:R4:W-:Y:S04]  /*ce990*/  STL [R1+0x250c], R14 ;  /* 0x00250c0e01007387 */ /* 0x0009e80000100800 */
[----:B------:R-:W2:Y:S04]  /*ce9a0*/  LDL.LU R18, [R1+0x268c] ;  /* 0x00268c0001127983 */ /* 0x000ea80000300800 */
[----:B---3--:R-:W3:Y:S04]  /*ce9b0*/  LDL.LU R13, [R1+0x26a0] ;  /* 0x0026a000010d7983 */ /* 0x008ee80000300800 */
[----:B------:R-:W3:Y:S01]  /*ce9c0*/  LDL.LU R16, [R1+0x26a8] ;  /* 0x0026a80001107983 */ /* 0x000ee20000300800 */
[----:B------:R-:W-:-:S03]  /*ce9d0*/  IMAD.X R15, R15, 0x1, R2, P1 ;  /* 0x000000010f0f7824 */ /* 0x000fc600008e0602 */
[----:B------:R-:W3:Y:S04]  /*ce9e0*/  LDL.LU R19, [R1+0x269c] ;  /* 0x00269c0001137983 */ /* 0x000ee80000300800 */
[----:B------:R-:W-:Y:S01]  /*ce9f0*/  STL [R1+0x2590], R10 ;  /* 0x0025900a01007387 */ /* 0x000fe20000100800 */
[----:B-1----:R-:W-:-:S03]  /*cea00*/  IMAD.MOV.U32 R6, RZ, RZ, R3 ;  /* 0x000000ffff067224 */ /* 0x002fc600078e0003 */
[----:B------:R1:W-:Y:S01]  /*cea10*/  STL [R1+0x254c], R15 ;  /* 0x00254c0f01007387 */ /* 0x0003e20000100800 */
[----:B------:R-:W-:-:S03]  /*cea20*/  IMAD.MOV.U32 R7, RZ, RZ, R15 ;  /* 0x000000ffff077224 */ /* 0x000fc600078e000f */
[----:B----4-:R-:W4:Y:S04]  /*cea30*/  LDL.LU R14, [R1+0x26b0] ;  /* 0x0026b000010e7983 */ /* 0x010f280000300800 */
[----:B------:R-:W4:Y:S04]  /*cea40*/  LDL.LU R11, [R1+0x26b8] ;  /* 0x0026b800010b7983 */ /* 0x000f280000300800 */
[----:B------:R-:W4:Y:S01]  /*cea50*/  LDL.LU R17, [R1+0x26a4] ;  /* 0x0026a40001117983 */ /* 0x000f220000300800 */
[----:B------:R-:W-:-:S03]  /*cea60*/  IADD3 R24, P1, R24, R217, RZ ;  /* 0x000000d918187210 */ /* 0x000fc60007f3e0ff */
[----:B------:R1:W-:Y:S01]  /*cea70*/  LDGSTS.E [R4+0x15000], [R6.64], P0 ;  /* 0x1500000006047fae */ /* 0x0003e20008121844 */
[----:B------:R-:W-:-:S03]  /*cea80*/  IMAD.X R12, R12, 0x1, R2, P2 ;  /* 0x000000010c0c7824 */ /* 0x000fc600010e0602 */
[----:B------:R-:W-:Y:S04]  /*cea90*/  STL [R1+0x25d0], R24 ;  /* 0x0025d01801007387 */ /* 0x000fe80000100800 */
[----:B------:R1:W-:Y:S04]  /*ceaa0*/  STL [R1+0x258c], R12 ;  /* 0x00258c0c01007387 */ /* 0x0003e80000100800 */
[----:B------:R-:W4:Y:S01]  /*ceab0*/  LDL.LU R3, [R1+0x26c0] ;  /* 0x0026c00001037983 */ /* 0x000f220000300800 */
[----:B------:R-:W-:-:S03]  /*ceac0*/  IADD3 R22, P2, R22, R217, RZ ;  /* 0x000000d916167210 */ /* 0x000fc60007f5e0ff */
[----:B-1----:R-:W4:Y:S01]  /*cead0*/  LDL.LU R15, [R1+0x26ac] ;  /* 0x0026ac00010f7983 */ /* 0x002f220000300800 */
[----:B------:R-:W-:-:S03]  /*ceae0*/  IMAD.X R25, R25, 0x1, R2, P1 ;  /* 0x0000000119197824 */ /* 0x000fc600008e0602 */
[----:B------:R-:W-:Y:S01]  /*ceaf0*/  STL [R1+0x2610], R22 ;  /* 0x0026101601007387 */ /* 0x000fe20000100800 */
[----:B------:R-:W-:Y:S01]  /*ceb00*/  IMAD.MOV.U32 R7, RZ, RZ, R12 ;  /* 0x000000ffff077224 */ /* 0x000fe200078e000c */
[----:B------:R-:W-:Y:S02]  /*ceb10*/  MOV R6, R10 ;  /* 0x0000000a00067202 */ /* 0x000fe40000000f00 */
[----:B------:R-:W-:Y:S04]  /*ceb20*/  STL [R1+0x25cc], R25 ;  /* 0x0025cc1901007387 */ /* 0x000fe80000100800 */
[----:B------:R-:W4:Y:S04]  /*ceb30*/  LDL.LU R12, [R1+0x26b4] ;  /* 0x0026b400010c7983 */ /* 0x000f280000300800 */
[----:B------:R-:W4:Y:S04]  /*ceb40*/  LDL.LU R10, [R1+0x26bc] ;  /* 0x0026bc00010a7983 */ /* 0x000f280000300800 */
[----:B------:R1:W-:Y:S02]  /*ceb50*/  LDGSTS.E [R4+0x16000], [R6.64], P0 ;  /* 0x1600000006047fae */ /* 0x0003e40008121844 */
[----:B-1----:R-:W-:-:S02]  /*ceb60*/  IMAD.MOV.U32 R6, RZ, RZ, R24 ;  /* 0x000000ffff067224 */ /* 0x002fc400078e0018 */
[----:B------:R-:W-:-:S05]  /*ceb70*/  IMAD.MOV.U32 R7, RZ, RZ, R25 ;  /* 0x000000ffff077224 */ /* 0x000fca00078e0019 */
[----:B------:R1:W-:Y:S02]  /*ceb80*/  LDGSTS.E [R4+0x17000], [R6.64], P0 ;  /* 0x1700000006047fae */ /* 0x0003e40008121844 */
[----:B-1----:R-:W-:Y:S01]  /*ceb90*/  MOV R6, R22 ;  /* 0x0000001600067202 */ /* 0x002fe20000000f00 */
[----:B------:R-:W-:-:S04]  /*ceba0*/  IMAD.X R23, R23, 0x1, R2, P2 ;  /* 0x0000000117177824 */ /* 0x000fc800010e0602 */
[----:B------:R-:W-:-:S05]  /*cebb0*/  IMAD.MOV.U32 R7, RZ, RZ, R23 ;  /* 0x000000ffff077224 */ /* 0x000fca00078e0017 */
[----:B------:R1:W-:Y:S01]  /*cebc0*/  LDGSTS.E [R4+0x18000], [R6.64], P0 ;  /* 0x1800000006047fae */ /* 0x0003e20008121844 */
[-C--:B------:R-:W-:Y:S02]  /*cebd0*/  IADD3 R20, P1, R20, R217.reuse, RZ ;  /* 0x000000d914147210 */ /* 0x080fe40007f3e0ff */
[----:B------:R-:W-:-:S03]  /*cebe0*/  IADD3 R5, P2, R5, R217, RZ ;  /* 0x000000d905057210 */ /* 0x000fc60007f5e0ff */
[----:B------:R-:W-:Y:S02]  /*cebf0*/  IMAD.X R21, R21, 0x1, R2, P1 ;  /* 0x0000000115157824 */ /* 0x000fe400008e0602 */
[----:B-1----:R-:W-:Y:S02]  /*cec00*/  IMAD.MOV.U32 R6, RZ, RZ, R20 ;  /* 0x000000ffff067224 */ /* 0x002fe400078e0014 */
[----:B------:R-:W-:Y:S01]  /*cec10*/  IMAD.MOV.U32 R7, RZ, RZ, R21 ;  /* 0x000000ffff077224 */ /* 0x000fe200078e0015 */
[----:B------:R-:W-:Y:S04]  /*cec20*/  STL [R1+0x2650], R20 ;  /* 0x0026501401007387 */ /* 0x000fe80000100800 */
[----:B------:R-:W-:Y:S04]  /*cec30*/  STL [R1+0x260c], R23 ;  /* 0x00260c1701007387 */ /* 0x000fe80000100800 */
[----:B------:R1:W-:Y:S04]  /*cec40*/  STL [R1+0x2690], R5 ;  /* 0x0026900501007387 */ /* 0x0003e80000100800 */
[----:B------:R-:W-:Y:S04]  /*cec50*/  STL [R1+0x264c], R21 ;  /* 0x00264c1501007387 */ /* 0x000fe80000100800 */
[----:B------:R1:W-:Y:S02]  /*cec60*/  LDGSTS.E [R4+0x19000], [R6.64], P0 ;  /* 0x1900000006047fae */ /* 0x0003e40008121844 */
[----:B-1----:R-:W-:Y:S01]  /*cec70*/  MOV R6, R5 ;  /* 0x0000000500067202 */ /* 0x002fe20000000f00 */
[----:B--2---:R-:W-:Y:S01]  /*cec80*/  IMAD.X R18, R18, 0x1, R2, P2 ;  /* 0x0000000112127824 */ /* 0x004fe200010e0602 */
[----:B---3--:R-:W-:-:S03]  /*cec90*/  IADD3 R13, P1, R13, R217, RZ ;  /* 0x000000d90d0d7210 */ /* 0x008fc60007f3e0ff */
[----:B------:R-:W-:Y:S01]  /*ceca0*/  IMAD.MOV.U32 R7, RZ, RZ, R18 ;  /* 0x000000ffff077224 */ /* 0x000fe200078e0012 */
[----:B------:R-:W-:Y:S01]  /*cecb0*/  IADD3 R16, P2, R16, R217, RZ ;  /* 0x000000d910107210 */ /* 0x000fe20007f5e0ff */
[----:B------:R-:W-:Y:S01]  /*cecc0*/  STL [R1+0x26a0], R13 ;  /* 0x0026a00d01007387 */ /* 0x000fe20000100800 */
[----:B------:R-:W-:-:S03]  /*cecd0*/  IMAD.X R19, R19, 0x1, R2, P1 ;  /* 0x0000000113137824 */ /* 0x000fc600008e0602 */
[----:B------:R1:W-:Y:S04]  /*cece0*/  STL [R1+0x268c], R18 ;  /* 0x00268c1201007387 */ /* 0x0003e80000100800 */
[----:B------:R-:W2:Y:S04]  /*cecf0*/  LDL.LU R5, [R1+0x2018] ;  /* 0x0020180001057983 */ /* 0x000ea80000300800 */
[----:B------:R-:W-:Y:S01]  /*ced00*/  STL [R1+0x26a8], R16 ;  /* 0x0026a81001007387 */ /* 0x000fe20000100800 */
[----:B----4-:R-:W-:-:S03]  /*ced10*/  IADD3 R14, P1, R14, R217, RZ ;  /* 0x000000d90e0e7210 */ /* 0x010fc60007f3e0ff */
[----:B------:R-:W-:Y:S01]  /*ced20*/  STL [R1+0x269c], R19 ;  /* 0x00269c1301007387 */ /* 0x000fe20000100800 */
[----:B------:R-:W-:-:S03]  /*ced30*/  IADD3 R11, P3, R11, R217, RZ ;  /* 0x000000d90b0b7210 */ /* 0x000fc60007f7e0ff */
[----:B-1----:R-:W3:Y:S01]  /*ced40*/  LDL.LU R18, [R1+0x2058] ;  /* 0x0020580001127983 */ /* 0x002ee20000300800 */
[----:B------:R-:W-:-:S03]  /*ced50*/  IMAD.X R17, R17, 0x1, R2, P2 ;  /* 0x0000000111117824 */ /* 0x000fc600010e0602 */
[----:B------:R1:W-:Y:S04]  /*ced60*/  LDGSTS.E [R4+0x1a000], [R6.64], P0 ;  /* 0x1a00000006047fae */ /* 0x0003e80008121844 */
[----:B------:R-:W-:Y:S01]  /*ced70*/  STL [R1+0x26b0], R14 ;  /* 0x0026b00e01007387 */ /* 0x000fe20000100800 */
[----:B-1----:R-:W-:-:S03]  /*ced80*/  IMAD.MOV.U32 R6, RZ, RZ, R13 ;  /* 0x000000ffff067224 */ /* 0x002fc600078e000d */
[----:B------:R-:W4:Y:S01]  /*ced90*/  LDL.LU R13, [R1+0x2014] ;  /* 0x00201400010d7983 */ /* 0x000f220000300800 */
[----:B------:R-:W-:-:S03]  /*ceda0*/  IADD3 R3, P2, R3, R217, RZ ;  /* 0x000000d903037210 */ /* 0x000fc60007f5e0ff */
[----:B------:R-:W-:Y:S01]  /*cedb0*/  STL [R1+0x26a4], R17 ;  /* 0x0026a41101007387 */ /* 0x000fe20000100800 */
[----:B------:R-:W-:-:S03]  /*cedc0*/  IMAD.X R15, R15, 0x1, R2, P1 ;  /* 0x000000010f0f7824 */ /* 0x000fc600008e0602 */
[----:B------:R-:W-:Y:S04]  /*cedd0*/  STL [R1+0x26b8], R11 ;  /* 0x0026b80b01007387 */ /* 0x000fe80000100800 */
[----:B------:R-:W-:Y:S01]  /*cede0*/  STL [R1+0x26c0], R3 ;  /* 0x0026c00301007387 */ /* 0x000fe20000100800 */
[----:B------:R-:W-:-:S03]  /*cedf0*/  IADD3.X R12, R12, R2, RZ, P3, !PT ;  /* 0x000000020c0c7210 */ /* 0x000fc60001ffe4ff */
[----:B------:R1:W-:Y:S01]  /*cee00*/  STL [R1+0x26ac], R15 ;  /* 0x0026ac0f01007387 */ /* 0x0003e20000100800 */
[----:B------:R-:W-:-:S03]  /*cee10*/  IMAD.X R10, R10, 0x1, R2, P2 ;  /* 0x000000010a0a7824 */ /* 0x000fc600010e0602 */
[----:B------:R-:W-:Y:S04]  /*cee20*/  STL [R1+0x26b4], R12 ;  /* 0x0026b40c01007387 */ /* 0x000fe80000100800 */
        /* <DEDUP_REMOVED lines=31> */
[----:B------:R-:W-:Y:S11]  /*cf020*/  HMMA.1688.F32.TF32 R232, R236, R64, R232 ;  /* 0x00000040ece8723c */ /* 0x000ff600000810e8 */
[----:B------:R-:W-:Y:S11]  /*cf030*/  @!UPT UIADD3 URZ, URZ, URZ, URZ ;  /* 0x0000003f3f3ff290 */ /* 0x000ff6000fffe03f */
[----:B------:R-:W-:Y:S02]  /*cf040*/  @!UPT UIADD3 URZ, URZ, URZ, URZ ;  /* 0x0000003f3f3ff290 */ /* 0x000fe4000fffe03f */
[----:B------:R-:W-:Y:S01]  /*cf050*/  HMMA.1688.F32.TF32 R232, R240, R66, R232 ;  /* 0x00000042f0e8723c */ /* 0x000fe200000810e8 */
[----:B--2---:R-:W-:-:S05]  /*cf060*/  IADD3 R5, P1, R5, R217, RZ ;  /* 0x000000d905057210 */ /* 0x004fca0007f3e0ff */
[----:B------:R-:W-:Y:S01]  /*cf070*/  STL [R1+0x2018], R5 ;  /* 0x0020180501007387 */ /* 0x000fe20000100800 */
[----:B---3--:R-:W-:Y:S01]  /*cf080*/  IADD3 R18, P2, R18, R217, RZ ;  /* 0x000000d912127210 */ /* 0x008fe20007f5e0ff */
[----:B----4-:R-:W-:Y:S01]  /*cf090*/  IMAD.X R13, R13, 0x1, R2, P1 ;  /* 0x000000010d0d7824 */ /* 0x010fe200008e0602 */
[----:B------:R-:W-:Y:S02]  /*cf0a0*/  MOV R75, R205 ;  /* 0x000000cd004b7202 */ /* 0x000fe40000000f00 */
[----:B------:R-:W2:Y:S01]  /*cf0b0*/  LDL.LU R205, [R1+0xe0] ;  /* 0x0000e00001cd7983 */ /* 0x000ea20000300800 */
[----:B------:R-:W-:-:S03]  /*cf0c0*/  IMAD.MOV.U32 R74, RZ, RZ, R206 ;  /* 0x000000ffff4a7224 */ /* 0x000fc600078e00ce */
[----:B------:R-:W3:Y:S01]  /*cf0d0*/  LDL.LU R206, [R1+0xe4] ;  /* 0x0000e40001ce7983 */ /* 0x000ee20000300800 */
[----:B------:R-:W-:-:S03]  /*cf0e0*/  IMAD.MOV.U32 R73, RZ, RZ, R164 ;  /* 0x000000ffff497224 */ /* 0x000fc600078e00a4 */
[----:B------:R-:W-:Y:S01]  /*cf0f0*/  STL [R1+0x2058], R18 ;  /* 0x0020581201007387 */ /* 0x000fe20000100800 */
[----:B------:R-:W-:-:S03]  /*cf100*/  IMAD.MOV.U32 R72, RZ, RZ, R166 ;  /* 0x000000ffff487224 */ /* 0x000fc600078e00a6 */
[----:B------:R-:W-:Y:S01]  /*cf110*/  STL [R1+0x2014], R13 ;  /* 0x0020140d01007387 */ /* 0x000fe20000100800 */
[----:B------:R-:W-:Y:S02]  /*cf120*/  IMAD.MOV.U32 R71, RZ, RZ, R167 ;  /* 0x000000ffff477224 */ /* 0x000fe400078e00a7 */
[----:B------:R-:W-:Y:S01]  /*cf130*/  IMAD.MOV.U32 R70, RZ, RZ, R212 ;  /* 0x000000ffff467224 */ /* 0x000fe200078e00d4 */
[----:B------:R-:W-:Y:S01]  /*cf140*/  STL.64 [R1+0x1a18], R74 ;  /* 0x001a184a01007387 */ /* 0x000fe20000100a00 */
[----:B------:R-:W-:-:S03]  /*cf150*/  MOV R25, R213 ;  /* 0x000000d500197202 */ /* 0x000fc60000000f00 */
[----:B------:R-:W-:Y:S01]  /*cf160*/  STL.64 [R1+0x1a70], R72 ;  /* 0x001a704801007387 */ /* 0x000fe20000100a00 */
[----:B------:R-:W-:-:S03]  /*cf170*/  IMAD.MOV.U32 R24, RZ, RZ, R214 ;  /* 0x000000ffff187224 */ /* 0x000fc600078e00d6 */
[----:B------:R-:W-:Y:S01]  /*cf180*/  STL.64 [R1+0x1a68], R70 ;  /* 0x001a684601007387 */ /* 0x000fe20000100a00 */
[----:B------:R-:W-:Y:S02]  /*cf190*/  IMAD.MOV.U32 R69, RZ, RZ, R215 ;  /* 0x000000ffff457224 */ /* 0x000fe400078e00d7 */
[----:B------:R-:W-:Y:S01]  /*cf1a0*/  IMAD.MOV.U32 R68, RZ, RZ, R228 ;  /* 0x000000ffff447224 */ /* 0x000fe200078e00e4 */
[----:B------:R-:W-:Y:S01]  /*cf1b0*/  STL.64 [R1+0x1a58], R24 ;  /* 0x001a581801007387 */ /* 0x000fe20000100a00 */
[----:B------:R-:W-:Y:S02]  /*cf1c0*/  IMAD.MOV.U32 R67, RZ, RZ, R229 ;  /* 0x000000ffff437224 */ /* 0x000fe400078e00e5 */
[----:B------:R-:W-:Y:S01]  /*cf1d0*/  IMAD.MOV.U32 R66, RZ, RZ, R230 ;  /* 0x000000ffff427224 */ /* 0x000fe200078e00e6 */
[----:B------:R-:W-:Y:S01]  /*cf1e0*/  STL.64 [R1+0x1a60], R68 ;  /* 0x001a604401007387 */ /* 0x000fe20000100a00 */
[----:B------:R-:W-:Y:S01]  /*cf1f0*/  MOV R65, R231 ;  /* 0x000000e700417202 */ /* 0x000fe20000000f00 */
[----:B------:R-:W-:-:S02]  /*cf200*/  IMAD.MOV.U32 R64, RZ, RZ, R224 ;  /* 0x000000ffff407224 */ /* 0x000fc400078e00e0 */
        /* <DEDUP_REMOVED lines=12> */
[----:B------:R-:W-:Y:S04]  /*cf2d0*/  STL.64 [R1+0x1b20], R58 ;  /* 0x001b203a01007387 */ /* 0x000fe80000100a00 */
[----:B------:R-:W-:Y:S01]  /*cf2e0*/  STL.64 [R1+0x1b18], R56 ;  /* 0x001b183801007387 */ /* 0x000fe20000100a00 */
[----:B------:R-:W-:-:S03]  /*cf2f0*/  IMAD.MOV.U32 R21, RZ, RZ, R200 ;  /* 0x000000ffff157224 */ /* 0x000fc600078e00c8 */
[----:B------:R-:W4:Y:S01]  /*cf300*/  LDL.LU R200, [R1+0xe8] ;  /* 0x0000e80001c87983 */ /* 0x000f220000300800 */
[----:B------:R-:W-:-:S03]  /*cf310*/  IMAD.MOV.U32 R20, RZ, RZ, R201 ;  /* 0x000000ffff147224 */ /* 0x000fc600078e00c9 */
[----:B------:R-:W4:Y:S01]  /*cf320*/  LDL.LU R201, [R1+0xec] ;  /* 0x0000ec0001c97983 */ /* 0x000f220000300800 */
[----:B------:R-:W-:Y:S02]  /*cf330*/  IMAD.MOV.U32 R7, RZ, RZ, R19 ;  /* 0x000000ffff077224 */ /* 0x000fe400078e0013 */
[----:B------:R-:W-:Y:S02]  /*cf340*/  IMAD.MOV.U32 R54, RZ, RZ, R219 ;  /* 0x000000ffff367224 */ /* 0x000fe400078e00db */
[----:B------:R-:W-:Y:S01]  /*cf350*/  IMAD.MOV.U32 R55, RZ, RZ, R218 ;  /* 0x000000ffff377224 */ /* 0x000fe200078e00da */
[----:B------:R1:W-:Y:S04]  /*cf360*/  LDGSTS.E [R4+0x1b000], [R6.64], P0 ;  /* 0x1b00000006047fae */ /* 0x0003e80008121844 */
[----:B------:R-:W-:Y:S04]  /*cf370*/  STL.64 [R1+0x1b10], R54 ;  /* 0x001b103601007387 */ /* 0x000fe80000100a00 */
[----:B------:R-:W4:Y:S01]  /*cf380*/  LDL.LU R166, [R1+0xb4] ;  /* 0x0000b40001a67983 */ /* 0x000f220000300800 */
[----:B-1----:R-:W-:-:S03]  /*cf390*/  IMAD.MOV.U32 R6, RZ, RZ, R16 ;  /* 0x000000ffff067224 */ /* 0x002fc600078e0010 */
[----:B------:R-:W4:Y:S01]  /*cf3a0*/  LDL.LU R167, [R1+0x100] ;  /* 0x0001000001a77983 */ /* 0x000f220000300800 */
[----:B------:R-:W-:-:S03]  /*cf3b0*/  IMAD.MOV.U32 R7, RZ, RZ, R17 ;  /* 0x000000ffff077224 */ /* 0x000fc600078e0011 */
[----:B------:R-:W4:Y:S04]  /*cf3c0*/  LDL.LU R212, [R1+0xb8] ;  /* 0x0000b80001d47983 */ /* 0x000f280000300800 */
[----:B------:R1:W-:Y:S04]  /*cf3d0*/  LDGSTS.E [R4+0x1c000], [R6.64], P0 ;  /* 0x1c00000006047fae */ /* 0x0003e80008121844 */
[----:B------:R-:W4:Y:S04]  /*cf3e0*/  LDL.LU R213, [R1+0xbc] ;  /* 0x0000bc0001d57983 */ /* 0x000f280000300800 */
        /* <DEDUP_REMOVED lines=8> */
[----:B-1----:R-:W-:Y:S01]  /*cf470*/  MOV R6, R11 ;  /* 0x0000000b00067202 */ /* 0x002fe20000000f00 */
[----:B------:R-:W-:-:S02]  /*cf480*/  IMAD.MOV.U32 R7, RZ, RZ, R12 ;  /* 0x000000ffff077224 */ /* 0x000fc400078e000c */
[----:B------:R-:W4:Y:S04]  /*cf490*/  LDL.LU R231, [R1+0x7c] ;  /* 0x00007c0001e77983 */ /* 0x000f280000300800 */
[----:B------:R-:W4:Y:S04]  /*cf4a0*/  LDL.LU R224, [R1+0x80] ;  /* 0x0000800001e07983 */ /* 0x000f280000300800 */
[----:B------:R-:W4:Y:S04]  /*cf4b0*/  LDL.LU R225, [R1+0x84] ;  /* 0x0000840001e17983 */ /* 0x000f280000300800 */
        /* <DEDUP_REMOVED lines=8> */
[----:B------:R-:W4:Y:S04]  /*cf540*/  LDL.LU R223, [R1+0xa8] ;  /* 0x0000a80001df7983 */ /* 0x000f280000300800 */
[----:B------:R-:W4:Y:S01]  /*cf550*/  LDL.LU R216, [R1+0x50] ;  /* 0x0000500001d87983 */ /* 0x000f220000300800 */
[----:B------:R-:W-:-:S03]  /*cf560*/  IMAD.MOV.U32 R53, RZ, RZ, R210 ;  /* 0x000000ffff357224 */ /* 0x000fc600078e00d2 */
[----:B------:R1:W-:Y:S04]  /*cf570*/  LDGSTS.E [R4+0x1f000], [R6.64], P0 ;  /* 0x1f00000006047fae */ /* 0x0003e80008121844 */
[----:B------:R-:W4:Y:S01]  /*cf580*/  LDL.LU R218, [R1+0xac] ;  /* 0x0000ac0001da7983 */ /* 0x000f220000300800 */
[----:B------:R-:W-:-:S03]  /*cf590*/  IMAD.MOV.U32 R52, RZ, RZ, R211 ;  /* 0x000000ffff347224 */ /* 0x000fc600078e00d3 */
[----:B------:R-:W4:Y:S01]  /*cf5a0*/  LDL.LU R219, [R1+0x54] ;  /* 0x0000540001db7983 */ /* 0x000f220000300800 */
[----:B-1----:R-:W-:Y:S01]  /*cf5b0*/  MOV R7, R208 ;  /* 0x000000d000077202 */ /* 0x002fe20000000f00 */
[----:B------:R-:W-:Y:S02]  /*cf5c0*/  IMAD.MOV.U32 R6, RZ, RZ, R209 ;  /* 0x000000ffff067224 */ /* 0x000fe400078e00d1 */
[----:B------:R-:W4:Y:S04]  /*cf5d0*/  LDL.LU R208, [R1+0xb0] ;  /* 0x0000b00001d07983 */ /* 0x000f280000300800 */
[----:B------:R-:W4:Y:S04]  /*cf5e0*/  LDL.LU R209, [R1+0x58] ;  /* 0x0000580001d17983 */ /* 0x000f280000300800 */
[----:B------:R-:W4:Y:S04]  /*cf5f0*/  LDL.LU R210, [R1+0x40] ;  /* 0x0000400001d27983 */ /* 0x000f280000300800 */
[----:B------:R-:W4:Y:S04]  /*cf600*/  LDL.LU R211, [R1+0x5c] ;  /* 0x00005c0001d37983 */ /* 0x000f280000300800 */
[----:B------:R1:W-:Y:S01]  /*cf610*/  LDGSTS.E [R4+0x20000], [R74.64], P0 ;  /* 0x200000004a047fae */ /* 0x0003e20008121844 */
[----:B------:R-:W-:-:S03]  /*cf620*/  IMAD.MOV.U32 R33, RZ, RZ, R252 ;  /* 0x000000ffff217224 */ /* 0x000fc600078e00fc */
        /* <DEDUP_REMOVED lines=11> */
[----:B--2---:R-:W-:-:S03]  /*cf6e0*/  MOV R51, R205 ;  /* 0x000000cd00337202 */ /* 0x004fc60000000f00 */
[----:B------:R2:W-:Y:S01]  /*cf6f0*/  LDGSTS.E [R4+0x2c000], [R52.64], P0 ;  /* 0x2c00000034047fae */ /* 0x0005e20008121844 */
[----:B---3--:R-:W-:-:S03]  /*cf700*/  IMAD.MOV.U32 R50, RZ, RZ, R206 ;  /* 0x000000ffff327224 */ /* 0x008fc600078e00ce */
[----:B------:R-:W3:Y:S04]  /*cf710*/  LDL.LU R205, [R1+0x44] ;  /* 0x0000440001cd7983 */ /* 0x000ee80000300800 */
[----:B------:R-:W2:Y:S04]  /*cf720*/  LDL.LU R206, [R1+0x70] ;  /* 0x0000700001ce7983 */ /* 0x000ea80000300800 */
[----:B------:R1:W-:Y:S04]  /*cf730*/  STL.64 [R1+0x1b08], R6 ;  /* 0x001b080601007387 */ /* 0x0003e80000100a00 */
[----:B------:R1:W-:Y:S04]  /*cf740*/  LDGSTS.E [R4+0x2d000], [R20.64], P0 ;  /* 0x2d00000014047fae */ /* 0x0003e80008121844 */
[----:B------:R1:W-:Y:S01]  /*cf750*/  LDGSTS.E [R4+0x2e000], [R50.64], P0 ;  /* 0x2e00000032047fae */ /* 0x0003e20008121844 */
[----:B----4-:R-:W-:-:S03]  /*cf760*/  IMAD.MOV.U32 R49, RZ, RZ, R200 ;  /* 0x000000ffff317224 */ /* 0x010fc600078e00c8 */
[----:B------:R-:W4:Y:S01]  /*cf770*/  LDL.LU R200, [R1+0x48] ;  /* 0x0000480001c87983 */ /* 0x000f220000300800 */
[----:B------:R-:W-:-:S03]  /*cf780*/  IMAD.MOV.U32 R48, RZ, RZ, R201 ;  /* 0x000000ffff307224 */ /* 0x000fc600078e00c9 */
[----:B------:R-:W4:Y:S04]  /*cf790*/  LDL.LU R201, [R1+0x74] ;  /* 0x0000740001c97983 */ /* 0x000f280000300800 */
[----:B------:R-:W-:Y:S04]  /*cf7a0*/  STL.64 [R1+0x1b40], R52 ;  /* 0x001b403401007387 */ /* 0x000fe80000100a00 */
[----:B------:R1:W-:Y:S01]  /*cf7b0*/  STL.64 [R1+0x1b38], R20 ;  /* 0x001b381401007387 */ /* 0x0003e20000100a00 */
[----:B------:R-:W-:-:S03]  /*cf7c0*/  IMAD.MOV.U32 R47, RZ, RZ, R166 ;  /* 0x000000ffff2f7224 */ /* 0x000fc600078e00a6 */
[----:B------:R-:W-:Y:S01]  /*cf7d0*/  STL.64 [R1+0x1b30], R50 ;  /* 0x001b303201007387 */ /* 0x000fe20000100a00 */
[----:B------:R-:W-:-:S03]  /*cf7e0*/  IMAD.MOV.U32 R46, RZ, RZ, R167 ;  /* 0x000000ffff2e7224 */ /* 0x000fc600078e00a7 */
[----:B------:R-:W-:Y:S01]  /*cf7f0*/  STL.64 [R1+0x1b28], R48 ;  /* 0x001b283001007387 */ /* 0x000fe20000100a00 */
[----:B------:R-:W-:-:S03]  /*cf800*/  MOV R45, R212 ;  /* 0x000000d4002d7202 */ /* 0x000fc60000000f00 */
[----:B------:R-:W-:Y:S04]  /*cf810*/  STL.64 [R1+0x1b68], R46 ;  /* 0x001b682e01007387 */ /* 0x000fe80000100a00 */
[----:B------:R1:W-:Y:S01]  /*cf820*/  LDGSTS.E [R4+0x2f000], [R48.64], P0 ;  /* 0x2f00000030047fae */ /* 0x0003e20008121844 */
[----:B------:R-:W-:-:S03]  /*cf830*/  IMAD.MOV.U32 R44, RZ, RZ, R213 ;  /* 0x000000ffff2c7224 */ /* 0x000fc600078e00d5 */
[----:B------:R1:W-:Y:S01]  /*cf840*/  LDGSTS.E [R4+0x30000], [R46.64], P0 ;  /* 0x300000002e047fae */ /* 0x0003e20008121844 */
[----:B------:R-:W-:-:S03]  /*cf850*/  IMAD.MOV.U32 R43, RZ, RZ, R214 ;  /* 0x000000ffff2b7224 */ /* 0x000fc600078e00d6 */
[----:B------:R-:W-:Y:S01]  /*cf860*/  STL.64 [R1+0x1b60], R44 ;  /* 0x001b602c01007387 */ /* 0x000fe20000100a00 */
[----:B------:R-:W-:-:S03]  /*cf870*/  IMAD.MOV.U32 R42, RZ, RZ, R215 ;  /* 0x000000ffff2a7224 */ /* 0x000fc600078e00d7 */
[----:B------:R1:W-:Y:S01]  /*cf880*/  LDGSTS.E [R4+0x31000], [R44.64], P0 ;  /* 0x310000002c047fae */ /* 0x0003e20008121844 */
[----:B------:R-:W-:-:S03]  /*cf890*/  IMAD.MOV.U32 R15, RZ, RZ, R228 ;  /* 0x000000ffff0f7224 */ /* 0x000fc600078e00e4 */
[----:B------:R-:W-:Y:S04]  /*cf8a0*/  STL.64 [R1+0x1b58], R42 ;  /* 0x001b582a01007387 */ /* 0x000fe80000100a00 */
[----:B------:R1:W-:Y:S01]  /*cf8b0*/  LDGSTS.E [R4+0x32000], [R42.64], P0 ;  /* 0x320000002a047fae */ /* 0x0003e20008121844 */
[----:B------:R-:W-:Y:S01]  /*cf8c0*/  IMAD.MOV.U32 R14, RZ, RZ, R229 ;  /* 0x000000ffff0e7224 */ /* 0x000fe200078e00e5 */
[----:B------:R-:W-:-:S04]  /*cf8d0*/  MOV R41, R230 ;  /* 0x000000e600297202 */ /* 0x000fc80000000f00 */
[----:B------:R1:W-:Y:S04]  /*cf8e0*/  STL.64 [R1+0x1b50], R14 ;  /* 0x001b500e01007387 */ /* 0x0003e80000100a00 */
[----:B------:R1:W-:Y:S01]  /*cf8f0*/  LDGSTS.E [R4+0x33000], [R14.64], P0 ;  /* 0x330000000e047fae */ /* 0x0003e20008121844 */
[----:B------:R-:W-:Y:S02]  /*cf900*/  IMAD.MOV.U32 R40, RZ, RZ, R231 ;  /* 0x000000ffff287224 */ /* 0x000fe400078e00e7 */
[----:B------:R-:W-:Y:S02]  /*cf910*/  IMAD.MOV.U32 R39, RZ, RZ, R224 ;  /* 0x000000ffff277224 */ /* 0x000fe400078e00e0 */
[----:B------:R-:W-:Y:S01]  /*cf920*/  IMAD.MOV.U32 R38, RZ, RZ, R225 ;  /* 0x000000ffff267224 */ /* 0x000fe200078e00e1 */
[----:B------:R-:W-:Y:S01]  /*cf930*/  STL.64 [R1+0x1b90], R40 ;  /* 0x001b902801007387 */ /* 0x000fe20000100a00 */
[----:B------:R-:W-:-:S03]  /*cf940*/  IMAD.MOV.U32 R17, RZ, RZ, R226 ;  /* 0x000000ffff117224 */ /* 0x000fc600078e00e2 */
[----:B------:R-:W-:Y:S04]  /*cf950*/  STL.64 [R1+0x1b88], R38 ;  /* 0x001b882601007387 */ /* 0x000fe80000100a00 */
[----:B------:R1:W-:Y:S01]  /*cf960*/  LDGSTS.E [R4+0x34000], [R40.64], P0 ;  /* 0x3400000028047fae */ /* 0x0003e20008121844 */
[----:B------:R-:W-:-:S03]  /*cf970*/  IMAD.MOV.U32 R16, RZ, RZ, R227 ;  /* 0x000000ffff107224 */ /* 0x000fc600078e00e3 */
[----:B------:R1:W-:Y:S01]  /*cf980*/  LDGSTS.E [R4+0x35000], [R38.64], P0 ;  /* 0x3500000026047fae */ /* 0x0003e20008121844 */
[----:B------:R-:W-:-:S03]  /*cf990*/  MOV R11, R220 ;  /* 0x000000dc000b7202 */ /* 0x000fc60000000f00 */
[----:B------:R1:W-:Y:S01]  /*cf9a0*/  STL.64 [R1+0x1b80], R16 ;  /* 0x001b801001007387 */ /* 0x0003e20000100a00 */
[----:B------:R-:W-:-:S03]  /*cf9b0*/  IMAD.MOV.U32 R10, RZ, RZ, R221 ;  /* 0x000000ffff0a7224 */ /* 0x000fc600078e00dd */
[----:B------:R1:W-:Y:S01]  /*cf9c0*/  LDGSTS.E [R4+0x36000], [R16.64], P0 ;  /* 0x3600000010047fae */ /* 0x0003e20008121844 */
[----:B------:R-:W-:Y:S02]  /*cf9d0*/  IMAD.MOV.U32 R37, RZ, RZ, R222 ;  /* 0x000000ffff257224 */ /* 0x000fe400078e00de */
[----:B------:R-:W-:Y:S01]  /*cf9e0*/  IMAD.MOV.U32 R36, RZ, RZ, R223 ;  /* 0x000000ffff247224 */ /* 0x000fe200078e00df */
[----:B------:R1:W-:Y:S01]  /*cf9f0*/  STL.64 [R1+0x1b78], R10 ;  /* 0x001b780a01007387 */ /* 0x0003e20000100a00 */
[----:B------:R-:W-:-:S03]  /*cfa00*/  IMAD.MOV.U32 R35, RZ, RZ, R216 ;  /* 0x000000ffff237224 */ /* 0x000fc600078e00d8 */
[----:B------:R-:W-:Y:S04]  /*cfa10*/  STL.64 [R1+0x1ba8], R36 ;  /* 0x001ba82401007387 */ /* 0x000fe80000100a00 */
[----:B------:R1:W-:Y:S01]  /*cfa20*/  LDGSTS.E [R4+0x37000], [R10.64], P0 ;  /* 0x370000000a047fae */ /* 0x0003e20008121844 */
[----:B------:R-:W-:-:S03]  /*cfa30*/  IMAD.MOV.U32 R34, RZ, RZ, R218 ;  /* 0x000000ffff227224 */ /* 0x000fc600078e00da */
[----:B------:R1:W-:Y:S01]  /*cfa40*/  LDGSTS.E [R4+0x38000], [R36.64], P0 ;  /* 0x3800000024047fae */ /* 0x0003e20008121844 */
[----:B------:R-:W-:-:S03]  /*cfa50*/  MOV R23, R219 ;  /* 0x000000db00177202 */ /* 0x000fc60000000f00 */
[----:B------:R-:W-:Y:S04]  /*cfa60*/  STL.64 [R1+0x1ba0], R34 ;  /* 0x001ba02201007387 */ /* 0x000fe80000100a00 */
[----:B------:R1:W-:Y:S01]  /*cfa70*/  LDGSTS.E [R4+0x39000], [R34.64], P0 ;  /* 0x3900000022047fae */ /* 0x0003e20008121844 */
[----:B------:R-:W-:Y:S02]  /*cfa80*/  IMAD.MOV.U32 R22, RZ, RZ, R208 ;  /* 0x000000ffff167224 */ /* 0x000fe400078e00d0 */
[----:B------:R-:W-:-:S03]  /*cfa90*/  IMAD.MOV.U32 R32, RZ, RZ, R209 ;  /* 0x000000ffff207224 */ /* 0x000fc600078e00d1 */
[----:B------:R1:W-:Y:S01]  /*cfaa0*/  STL.64 [R1+0x1b98], R22 ;  /* 0x001b981601007387 */ /* 0x0003e20000100a00 */
[----:B------:R-:W-:Y:S02]  /*cfab0*/  IMAD.MOV.U32 R31, RZ, RZ, R210 ;  /* 0x000000ffff1f7224 */ /* 0x000fe400078e00d2 */
[----:B------:R-:W-:Y:S01]  /*cfac0*/  IMAD.MOV.U32 R30, RZ, RZ, R211 ;  /* 0x000000ffff1e7224 */ /* 0x000fe200078e00d3 */
[----:B------:R-:W-:Y:S04]  /*cfad0*/  STL.64 [R1+0x1bc8], R32 ;  /* 0x001bc82001007387 */ /* 0x000fe80000100a00 */
[----:B------:R-:W-:Y:S04]  /*cfae0*/  STL.64 [R1+0x1bc0], R30 ;  /* 0x001bc01e01007387 */ /* 0x000fe80000100a00 */
[----:B------:R1:W-:Y:S01]  /*cfaf0*/  LDGSTS.E [R4+0x3a000], [R22.64], P0 ;  /* 0x3a00000016047fae */ /* 0x0003e20008121844 */
[----:B------:R-:W-:-:S03]  /*cfb00*/  LOP3.LUT R3, R207, 0x10, RZ, 0x3c, !PT ;  /* 0x00000010cf037812 */ /* 0x000fc600078e3cff */
[----:B------:R1:W-:Y:S04]  /*cfb10*/  LDGSTS.E [R4+0x3b000], [R32.64], P0 ;  /* 0x3b00000020047fae */ /* 0x0003e80008121844 */
[----:B------:R1:W-:Y:S01]  /*cfb20*/  LDGSTS.E [R4+0x3c000], [R30.64], P0 ;  /* 0x3c0000001e047fae */ /* 0x0003e20008121844 */
[----:B---3--:R-:W-:Y:S01]  /*cfb30*/  MOV R29, R205 ;  /* 0x000000cd001d7202 */ /* 0x008fe20000000f00 */
[----:B--2---:R-:W-:-:S05]  /*cfb40*/  IMAD.MOV.U32 R28, RZ, RZ, R206 ;  /* 0x000000ffff1c7224 */ /* 0x004fca00078e00ce */
[----:B------:R-:W-:Y:S04]  /*cfb50*/  STL.64 [R1+0x1bb8], R28 ;  /* 0x001bb81c01007387 */ /* 0x000fe80000100a00 */
[----:B------:R2:W-:Y:S01]  /*cfb60*/  LDGSTS.E [R4+0x3d000], [R28.64], P0 ;  /* 0x3d0000001c047fae */ /* 0x0005e20008121844 */
[----:B----4-:R-:W-:Y:S02]  /*cfb70*/  IMAD.MOV.U32 R27, RZ, RZ, R200 ;  /* 0x000000ffff1b7224 */ /* 0x010fe400078e00c8 */
[----:B------:R-:W-:-:S05]  /*cfb80*/  IMAD.MOV.U32 R26, RZ, RZ, R201 ;  /* 0x000000ffff1a7224 */ /* 0x000fca00078e00c9 */
[----:B------:R-:W-:Y:S04]  /*cfb90*/  STL.64 [R1+0x1bb0], R26 ;  /* 0x001bb01a01007387 */ /* 0x000fe80000100a00 */
[----:B-1----:R-:W3:Y:S04]  /*cfba0*/  LDL.LU R6, [R1+0x2098] ;  /* 0x0020980001067983 */ /* 0x002ee80000300800 */
        /* <DEDUP_REMOVED lines=9> */
[----:B------:R-:W-:-:S03]  /*cfc40*/  IMAD R3, R203, 0x40000, R3 ;  /* 0x00040000cb037824 */ /* 0x000fc600078e0203 */
[----:B------:R2:W-:Y:S04]  /*cfc50*/  LDGSTS.E [R4+0x3e000], [R26.64], P0 ;  /* 0x3e0000001a047fae */ /* 0x0005e80008121844 */
[----:B------:R2:W-:Y:S04]  /*cfc60*/  LDGSTS.E [R4+0x3f000], [R24.64], P0 ;  /* 0x3f00000018047fae */ /* 0x0005e80008121844 */
[----:B------:R-:W4:Y:S04]  /*cfc70*/  LDL.LU R15, [R1+0x21d8] ;  /* 0x0021d800010f7983 */ /* 0x000f280000300800 */
[----:B------:R-:W4:Y:S01]  /*cfc80*/  LDL.LU R21, [R1+0x2194] ;  /* 0x0021940001157983 */ /* 0x000f220000300800 */
[----:B--2---:R-:W-:Y:S01]  /*cfc90*/  IMAD.MOV.U32 R4, RZ, RZ, R5 ;  /* 0x000000ffff047224 */ /* 0x004fe200078e0005 */
[----:B------:R-:W-:-:S02]  /*cfca0*/  MOV R5, R13 ;  /* 0x0000000d00057202 */ /* 0x000fc40000000f00 */
[----:B------:R-:W2:Y:S04]  /*cfcb0*/  LDL.LU R16, [R1+0x21d4] ;  /* 0x0021d40001107983 */ /* 0x000ea80000300800 */
[----:B------:R1:W-:Y:S02]  /*cfcc0*/  LDGSTS.E [R3+0x200], [R4.64], P0 ;  /* 0x0020000004037fae */ /* 0x0003e40008121844 */
[----:B-1----:R-:W-:Y:S01]  /*cfcd0*/  IMAD.MOV.U32 R4, RZ, RZ, R18 ;  /* 0x000000ffff047224 */ /* 0x002fe200078e0012 */
[----:B---3--:R-:W-:Y:S01]  /*cfce0*/  IADD3 R6, P1, R6, R217, RZ ;  /* 0x000000d906067210 */ /* 0x008fe20007f3e0ff */
[----:B----4-:R-:W-:-:S04]  /*cfcf0*/  IMAD.X R20, R20, 0x1, R2, P2 ;  /* 0x0000000114147824 */ /* 0x010fc800010e0602 */
[----:B------:R-:W-:Y:S01]  /*cfd00*/  STL [R1+0x2098], R6 ;  /* 0x0020980601007387 */ /* 0x000fe20000100800 */
[----:B------:R-:W-:Y:S01]  /*cfd10*/  IMAD.MOV.U32 R5, RZ, RZ, R20 ;  /* 0x000000ffff057224 */ /* 0x000fe200078e0014 */
[----:B------:R-:W-:Y:S02]  /*cfd20*/  IADD3 R7, P2, R7, R217, RZ ;  /* 0x000000d907077210 */ /* 0x000fe40007f5e0ff */
[----:B------:R1:W-:Y:S01]  /*cfd30*/  STL [R1+0x2054], R20 ;  /* 0x0020541401007387 */ /* 0x0003e20000100800 */
[----:B------:R-:W-:-:S03]  /*cfd40*/  IMAD.X R19, R19, 0x1, R2, P1 ;  /* 0x0000000113137824 */ /* 0x000fc600008e0602 */
[----:B------:R-:W3:Y:S04]  /*cfd50*/  LDL.LU R13, [R1+0x2218] ;  /* 0x00221800010d7983 */ /* 0x000ee80000300800 */
[----:B------:R4:W-:Y:S01]  /*cfd60*/  LDGSTS.E [R3+0x1200], [R4.64], P0 ;  /* 0x0120000004037fae */ /* 0x0009e20008121844 */
[----:B------:R-:W-:Y:S01]  /*cfd70*/  IADD3 R14, P1, R14, R217, RZ ;  /* 0x000000d90e0e7210 */ /* 0x000fe20007f3e0ff */
[----:B------:R-:W-:Y:S02]  /*cfd80*/  IMAD.X R17, R17, 0x1, R2, P2 ;  /* 0x0000000111117824 */ /* 0x000fe400010e0602 */
[----:B-1----:R-:W3:Y:S04]  /*cfd90*/  LDL.LU R20, [R1+0x2214] ;  /* 0x0022140001147983 */ /* 0x002ee80000300800 */
[----:B------:R-:W-:Y:S01]  /*cfda0*/  STL [R1+0x20d8], R7 ;  /* 0x0020d80701007387 */ /* 0x000fe20000100800 */
[----:B----4-:R-:W-:Y:S01]  /*cfdb0*/  IMAD.MOV.U32 R4, RZ, RZ, R6 ;  /* 0x000000ffff047224 */ /* 0x010fe200078e0006 */
[----:B------:R-:W-:-:S02]  /*cfdc0*/  MOV R5, R19 ;  /* 0x0000001300057202 */ /* 0x000fc40000000f00 */
[----:B------:R1:W-:Y:S01]  /*cfdd0*/  STL [R1+0x2094], R19 ;  /* 0x0020941301007387 */ /* 0x0003e20000100800 */
[----:B------:R-:W-:-:S03]  /*cfde0*/  IADD3 R10, P2, R10, R217, RZ ;  /* 0x000000d90a0a7210 */ /* 0x000fc60007f5e0ff */
[----:B------:R-:W4:Y:S01]  /*cfdf0*/  LDL.LU R18, [R1+0x2258] ;  /* 0x0022580001127983 */ /* 0x000f220000300800 */
[----:B------:R-:W-:-:S03]  /*cfe00*/  IMAD.X R22, R22, 0x1, R2, P1 ;  /* 0x0000000116167824 */ /* 0x000fc600008e0602 */
[----:B------:R2:W-:Y:S04]  /*cfe10*/  LDGSTS.E [R3+0x2200], [R4.64], P0 ;  /* 0x0220000004037fae */ /* 0x0005e80008121844 */
[----:B-1----:R-:W4:Y:S04]  /*cfe20*/  LDL.LU R19, [R1+0x2254] ;  /* 0x0022540001137983 */ /* 0x002f280000300800 */
[----:B------:R-:W-:Y:S01]  /*cfe30*/  STL [R1+0x2118], R14 ;  /* 0x0021180e01007387 */ /* 0x000fe20000100800 */
[----:B--2---:R-:W-:Y:S02]  /*cfe40*/  IMAD.MOV.U32 R4, RZ, RZ, R7 ;  /* 0x000000ffff047224 */ /* 0x004fe400078e0007 */
[----:B------:R-:W-:Y:S01]  /*cfe50*/  IMAD.MOV.U32 R5, RZ, RZ, R17 ;  /* 0x000000ffff057224 */ /* 0x000fe200078e0011 */
[----:B------:R1:W-:Y:S01]  /*cfe60*/  STL [R1+0x20d4], R17 ;  /* 0x0020d41101007387 */ /* 0x0003e20000100800 */
[----:B------:R-:W-:-:S03]  /*cfe70*/  IADD3 R11, P1, R11, R217, RZ ;  /* 0x000000d90b0b7210 */ /* 0x000fc60007f3e0ff */
[----:B------:R-:W3:Y:S01]  /*cfe80*/  LDL.LU R6, [R1+0x2298] ;  /* 0x0022980001067983 */ /* 0x000ee20000300800 */
[----:B------:R-:W-:-:S03]  /*cfe90*/  IMAD.X R12, R12, 0x1, R2, P2 ;  /* 0x000000010c0c7824 */ /* 0x000fc600010e0602 */
[----:B------:R1:W-:Y:S04]  /*cfea0*/  LDGSTS.E [R3+0x3200], [R4.64], P0 ;  /* 0x0320000004037fae */ /* 0x0003e80008121844 */
[----:B-1----:R-:W3:Y:S04]  /*cfeb0*/  LDL.LU R17, [R1+0x2294] ;  /* 0x0022940001117983 */ /* 0x002ee80000300800 */
[----:B------:R-:W-:Y:S04]  /*cfec0*/  STL [R1+0x2158], R10 ;  /* 0x0021580a01007387 */ /* 0x000fe80000100800 */
[----:B------:R-:W-:Y:S01]  /*cfed0*/  STL [R1+0x2114], R22 ;  /* 0x0021141601007387 */ /* 0x000fe20000100800 */
[----:B------:R-:W-:Y:S01]  /*cfee0*/  IMAD.MOV.U32 R4, RZ, RZ, R14 ;  /* 0x000000ffff047224 */ /* 0x000fe200078e000e */
[----:B------:R-:W-:-:S02]  /*cfef0*/  MOV R5, R22 ;  /* 0x0000001600057202 */ /* 0x000fc40000000f00 */
[----:B------:R-:W3:Y:S04]  /*cff00*/  LDL.LU R7, [R1+0x22d8] ;  /* 0x0022d80001077983 */ /* 0x000ee80000300800 */
[----:B------:R-:W3:Y:S04]  /*cff10*/  LDL.LU R14, [R1+0x2318] ;  /* 0x00231800010e7983 */ /* 0x000ee80000300800 */
[----:B------:R-:W-:Y:S04]  /*cff20*/  STL [R1+0x2198], R11 ;  /* 0x0021980b01007387 */ /* 0x000fe80000100800 */
[----:B------:R1:W-:Y:S04]  /*cff30*/  LDGSTS.E [R3+0x4200], [R4.64], P0 ;  /* 0x0420000004037fae */ /* 0x0003e80008121844 */
[----:B------:R1:W-:Y:S02]  /*cff40*/  STL [R1+0x2154], R12 ;  /* 0x0021540c01007387 */ /* 0x0003e40000100800 */
[----:B-1----:R-:W-:-:S02]  /*cff50*/  IMAD.MOV.U32 R5, RZ, RZ, R12 ;  /* 0x000000ffff057224 */ /* 0x002fc400078e000c */
[----:B------:R-:W3:Y:S01]  /*cff60*/  LDL.LU R12, [R1+0x22d4] ;  /* 0x0022d400010c7983 */ /* 0x000ee20000300800 */
[----:B------:R-:W-:Y:S01]  /*cff70*/  IADD3 R15, P2, R15, R217, RZ ;  /* 0x000000d90f0f7210 */ /* 0x000fe20007f5e0ff */
[----:B------:R-:W-:Y:S02]  /*cff80*/  IMAD.X R21, R21, 0x1, R2, P1 ;  /* 0x0000000115157824 */ /* 0x000fe400008e0602 */
[----:B------:R-:W-:Y:S02]  /*cff90*/  IMAD.MOV.U32 R4, RZ, RZ, R10 ;  /* 0x000000ffff047224 */ /* 0x000fe400078e000a */
[----:B------:R1:W-:Y:S01]  /*cffa0*/  STL [R1+0x21d8], R15 ;  /* 0x0021d80f01007387 */ /* 0x0003e20000100800 */
[----:B------:R-:W-:-:S03]  /*cffb0*/  IMAD.X R16, R16, 0x1, R2, P2 ;  /* 0x0000000110107824 */ /* 0x000fc600010e0602 */
[----:B------:R-:W-:Y:S04]  /*cffc0*/  STL [R1+0x2194], R21 ;  /* 0x0021941501007387 */ /* 0x000fe80000100800 */
[----:B------:R-:W3:Y:S04]  /*cffd0*/  LDL.LU R10, [R1+0x2358] ;  /* 0x00235800010a7983 */ /* 0x000ee80000300800 */
[----:B------:R1:W-:Y:S04]  /*cffe0*/  LDGSTS.E [R3+0x5200], [R4.64], P0 ;  /* 0x0520000004037fae */ /* 0x0003e80008121844 */
[----:B------:R-:W3:Y:S01]  /*cfff0*/  LDL.LU R23, [R1+0x2314] ;  /* 0x0023140001177983 */ /* 0x000ee20000300800 */
[----:B-1----:R-:W-:Y:S01]  /*d0000*/  IMAD.MOV.U32 R4, RZ, RZ, R11 ;  /* 0x000000ffff047224 */ /* 0x002fe200078e000b */
[----:B------:R-:W-:-:S05]  /*d0010*/  MOV R5, R21 ;  /* 0x0000001500057202 */ /* 0x000fca0000000f00 */
[----:B------:R1:W-:Y:S02]  /*d0020*/  LDGSTS.E [R3+0x6200], [R4.64], P0 ;  /* 0x0620000004037fae */ /* 0x0003e40008121844 */
[----:B-1----:R-:W-:Y:S02]  /*d0030*/  IMAD.MOV.U32 R4, RZ, RZ, R15 ;  /* 0x000000ffff047224 */ /* 0x002fe400078e000f */
[----:B------:R-:W-:-:S05]  /*d0040*/  IMAD.MOV.U32 R5, RZ, RZ, R16 ;  /* 0x000000ffff057224 */ /* 0x000fca00078e0010 */
[----:B------:R1:W-:Y:S01]  /*d0050*/  LDGSTS.E [R3+0x7200], [R4.64], P0 ;  /* 0x0720000004037fae */ /* 0x0003e20008121844 */
[----:B---3--:R-:W-:-:S05]  /*d0060*/  IADD3 R13, P1, R13, R217, RZ ;  /* 0x000000d90d0d7210 */ /* 0x008fca0007f3e0ff */
[----:B------:R-:W-:Y:S01]  /*d0070*/  STL [R1+0x2218], R13 ;  /* 0x0022180d01007387 */ /* 0x000fe20000100800 */
[----:B------:R-:W-:-:S03]  /*d0080*/  IMAD.X R20, R20, 0x1, R2, P1 ;  /* 0x0000000114147824 */ /* 0x000fc600008e0602 */
[----:B------:R3:W-:Y:S04]  /*d0090*/  STL [R1+0x21d4], R16 ;  /* 0x0021d41001007387 */ /* 0x0007e80000100800 */
[----:B------:R-:W2:Y:S04]  /*d00a0*/  LDL.LU R11, [R1+0x2398] ;  /* 0x00239800010b7983 */ /* 0x000ea80000300800 */
[----:B------:R-:W2:Y:S01]  /*d00b0*/  LDL.LU R15, [R1+0x2354] ;  /* 0x00235400010f7983 */ /* 0x000ea20000300800 */
[----:B----4-:R-:W-:Y:S01]  /*d00c0*/  IADD3 R18, P2, R18, R217, RZ ;  /* 0x000000d912127210 */ /* 0x010fe20007f5e0ff */
[----:B-1----:R-:W-:-:S04]  /*d00d0*/  IMAD.MOV.U32 R4, RZ, RZ, R13 ;  /* 0x000000ffff047224 */ /* 0x002fc800078e000d */
[----:B------:R-:W-:Y:S01]  /*d00e0*/  STL [R1+0x2258], R18 ;  /* 0x0022581201007387 */ /* 0x000fe20000100800 */
[----:B------:R-:W-:Y:S01]  /*d00f0*/  MOV R5, R20 ;  /* 0x0000001400057202 */ /* 0x000fe20000000f00 */
[----:B------:R-:W-:Y:S02]  /*d0100*/  IMAD.X R19, R19, 0x1, R2, P2 ;  /* 0x0000000113137824 */ /* 0x000fe400010e0602 */
[----:B------:R1:W-:Y:S04]  /*d0110*/  STL [R1+0x2214], R20 ;  /* 0x0022141401007387 */ /* 0x0003e80000100800 */
[----:B---3--:R-:W3:Y:S04]  /*d0120*/  LDL.LU R16, [R1+0x23d8] ;  /* 0x0023d80001107983 */ /* 0x008ee80000300800 */
[----:B------:R-:W2:Y:S04]  /*d0130*/  LDL.LU R22, [R1+0x2394] ;  /* 0x0023940001167983 */ /* 0x000ea80000300800 */
[----:B------:R1:W-:Y:S01]  /*d0140*/  LDGSTS.E [R3+0x8200], [R4.64], P0 ;  /* 0x0820000004037fae */ /* 0x0003e20008121844 */
[----:B------:R-:W-:-:S05]  /*d0150*/  IADD3 R6, P1, R6, R217, RZ ;  /* 0x000000d906067210 */ /* 0x000fca0007f3e0ff */
[----:B------:R-:W-:Y:S01]  /*d0160*/  STL [R1+0x2298], R6 ;  /* 0x0022980601007387 */ /* 0x000fe20000100800 */
[----:B------:R-:W-:-:S03]  /*d0170*/  IMAD.X R17, R17, 0x1, R2, P1 ;  /* 0x0000000111117824 */ /* 0x000fc600008e0602 */
[----:B------:R1:W-:Y:S02]  /*d0180*/  STL [R1+0x2254], R19 ;  /* 0x0022541301007387 */ /* 0x0003e40000100800 */
[----:B-1----:R-:W-:Y:S02]  /*d0190*/  IMAD.MOV.U32 R4, RZ, RZ, R18 ;  /* 0x000000ffff047224 */ /* 0x002fe400078e0012 */
[----:B------:R-:W2:Y:S01]  /*d01a0*/  LDL.LU R13, [R1+0x2418] ;  /* 0x00241800010d7983 */ /* 0x000ea20000300800 */
[----:B------:R-:W-:-:S03]  /*d01b0*/  IMAD.MOV.U32 R5, RZ, RZ, R19 ;  /* 0x000000ffff057224 */ /* 0x000fc600078e0013 */
[----:B------:R-:W2:Y:S01]  /*d01c0*/  LDL.LU R21, [R1+0x23d4] ;  /* 0x0023d40001157983 */ /* 0x000ea20000300800 */
[----:B------:R-:W-:-:S03]  /*d01d0*/  IADD3 R7, P2, R7, R217, RZ ;  /* 0x000000d907077210 */ /* 0x000fc60007f5e0ff */
[----:B------:R1:W-:Y:S01]  /*d01e0*/  LDGSTS.E [R3+0x9200], [R4.64], P0 ;  /* 0x0920000004037fae */ /* 0x0003e20008121844 */
[----:B------:R-:W-:-:S03]  /*d01f0*/  IADD3 R14, P1, R14, R217, RZ ;  /* 0x000000d90e0e7210 */ /* 0x000fc60007f3e0ff */
[----:B------:R-:W-:Y:S04]  /*d0200*/  STL [R1+0x22d8], R7 ;  /* 0x0022d80701007387 */ /* 0x000fe80000100800 */
[----:B------:R1:W-:Y:S04]  /*d0210*/  STL [R1+0x2294], R17 ;  /* 0x0022941101007387 */ /* 0x0003e80000100800 */
[----:B------:R-:W2:Y:S01]  /*d0220*/  LDL.LU R20, [R1+0x2414] ;  /* 0x0024140001147983 */ /* 0x000ea20000300800 */
[----:B-1----:R-:W-:-:S03]  /*d0230*/  IMAD.MOV.U32 R4, RZ, RZ, R6 ;  /* 0x000000ffff047224 */ /* 0x002fc600078e0006 */
[----:B------:R-:W2:Y:S04]  /*d0240*/  LDL.LU R18, [R1+0x2458] ;  /* 0x0024580001127983 */ /* 0x000ea80000300800 */
[----:B------:R-:W2:Y:S01]  /*d0250*/  LDL.LU R19, [R1+0x2454] ;  /* 0x0024540001137983 */ /* 0x000ea20000300800 */
[----:B------:R-:W-:-:S03]  /*d0260*/  IMAD.X R12, R12, 0x1, R2, P2 ;  /* 0x000000010c0c7824 */ /* 0x000fc600010e0602 */
[----:B------:R-:W-:Y:S04]  /*d0270*/  STL [R1+0x2318], R14 ;  /* 0x0023180e01007387 */ /* 0x000fe80000100800 */
[----:B------:R1:W-:Y:S04]  /*d0280*/  STL [R1+0x22d4], R12 ;  /* 0x0022d40c01007387 */ /* 0x0003e80000100800 */
[----:B------:R-:W2:Y:S01]  /*d0290*/  LDL.LU R6, [R1+0x2498] ;  /* 0x0024980001067983 */ /* 0x000ea20000300800 */
[----:B------:R-:W-:-:S03]  /*d02a0*/  MOV R5, R17 ;  /* 0x0000001100057202 */ /* 0x000fc60000000f00 */
[----:B------:R-:W2:Y:S01]  /*d02b0*/  LDL.LU R17, [R1+0x2494] ;  /* 0x0024940001117983 */ /* 0x000ea20000300800 */
[----:B------:R-:W-:-:S03]  /*d02c0*/  IADD3 R10, P2, R10, R217, RZ ;  /* 0x000000d90a0a7210 */ /* 0x000fc60007f5e0ff */
[----:B------:R1:W-:Y:S01]  /*d02d0*/  LDGSTS.E [R3+0xa200], [R4.64], P0 ;  /* 0x0a20000004037fae */ /* 0x0003e20008121844 */
[----:B------:R-:W-:-:S03]  /*d02e0*/  IMAD.X R23, R23, 0x1, R2, P1 ;  /* 0x0000000117177824 */ /* 0x000fc600008e0602 */
[----:B------:R-:W-:Y:S01]  /*d02f0*/  STL [R1+0x2358], R10 ;  /* 0x0023580a01007387 */ /* 0x000fe20000100800 */
[----:B-1----:R-:W-:Y:S02]  /*d0300*/  IMAD.MOV.U32 R4, RZ, RZ, R7 ;  /* 0x000000ffff047224 */ /* 0x002fe400078e0007 */
[----:B------:R-:W-:Y:S01]  /*d0310*/  IMAD.MOV.U32 R5, RZ, RZ, R12 ;  /* 0x000000ffff057224 */ /* 0x000fe200078e000c */
[----:B------:R-:W-:Y:S04]  /*d0320*/  STL [R1+0x2314], R23 ;  /* 0x0023141701007387 */ /* 0x000fe80000100800 */
[----:B------:R1:W-:Y:S04]  /*d0330*/  LDGSTS.E [R3+0xb200], [R4.64], P0 ;  /* 0x0b20000004037fae */ /* 0x0003e80008121844 */
[----:B------:R-:W2:Y:S04]  /*d0340*/  LDL.LU R7, [R1+0x24d8] ;  /* 0x0024d80001077983 */ /* 0x000ea80000300800 */
[----:B------:R-:W2:Y:S01]  /*d0350*/  LDL.LU R12, [R1+0x2518] ;  /* 0x00251800010c7983 */ /* 0x000ea20000300800 */
[----:B-1----:R-:W-:Y:S01]  /*d0360*/  IMAD.MOV.U32 R4, RZ, RZ, R14 ;  /* 0x000000ffff047224 */ /* 0x002fe200078e000e */
[----:B------:R-:W-:-:S02]  /*d0370*/  MOV R5, R23 ;  /* 0x0000001700057202 */ /* 0x000fc40000000f00 */
[----:B------:R-:W2:Y:S04]  /*d0380*/  LDL.LU R14, [R1+0x24d4] ;  /* 0x0024d400010e7983 */ /* 0x000ea80000300800 */
[----:B------:R1:W-:Y:S02]  /*d0390*/  LDGSTS.E [R3+0xc200], [R4.64], P0 ;  /* 0x0c20000004037fae */ /* 0x0003e40008121844 */
[----:B-1----:R-:W-:Y:S01]  /*d03a0*/  IMAD.MOV.U32 R4, RZ, RZ, R10 ;  /* 0x000000ffff047224 */ /* 0x002fe200078e000a */
[----:B--2---:R-:W-:Y:S01]  /*d03b0*/  IADD3 R11, P1, R11, R217, RZ ;  /* 0x000000d90b0b7210 */ /* 0x004fe20007f3e0ff */
[----:B------:R-:W-:-:S04]  /*d03c0*/  IMAD.X R15, R15, 0x1, R2, P2 ;  /* 0x000000010f0f7824 */ /* 0x000fc800010e0602 */
[----:B------:R-:W-:Y:S01]  /*d03d0*/  STL [R1+0x2398], R11 ;  /* 0x0023980b01007387 */ /* 0x000fe20000100800 */
[----:B------:R-:W-:-:S03]  /*d03e0*/  IMAD.MOV.U32 R5, RZ, RZ, R15 ;  /* 0x000000ffff057224 */ /* 0x000fc600078e000f */
[----:B------:R1:W-:Y:S04]  /*d03f0*/  STL [R1+0x2354], R15 ;  /* 0x0023540f01007387 */ /* 0x0003e80000100800 */
[----:B------:R2:W-:Y:S04]  /*d0400*/  LDGSTS.E [R3+0xd200], [R4.64], P0 ;  /* 0x0d20000004037fae */ /* 0x0005e80008121844 */
[----:B-1----:R-:W4:Y:S01]  /*d0410*/  LDL.LU R15, [R1+0x2514] ;  /* 0x00251400010f7983 */ /* 0x002f220000300800 */
[----:B---3--:R-:W-:Y:S01]  /*d0420*/  IADD3 R16, P2, R16, R217, RZ ;  /* 0x000000d910107210 */ /* 0x008fe20007f5e0ff */
[----:B--2---:R-:W-:-:S04]  /*d0430*/  IMAD.X R22, R22, 0x1, R2, P1 ;  /* 0x0000000116167824 */ /* 0x004fc800008e0602 */
[----:B------:R1:W-:Y:S01]  /*d0440*/  STL [R1+0x23d8], R16 ;  /* 0x0023d81001007387 */ /* 0x0003e20000100800 */
[----:B------:R-:W-:-:S03]  /*d0450*/  IMAD.MOV.U32 R4, RZ, RZ, R11 ;  /* 0x000000ffff047224 */ /* 0x000fc600078e000b */
[----:B------:R-:W-:Y:S01]  /*d0460*/  STL [R1+0x2394], R22 ;  /* 0x0023941601007387 */ /* 0x000fe20000100800 */
[----:B------:R-:W-:-:S03]  /*d0470*/  MOV R5, R22 ;  /* 0x0000001600057202 */ /* 0x000fc60000000f00 */
[----:B------:R-:W2:Y:S04]  /*d0480*/  LDL.LU R10, [R1+0x2558] ;  /* 0x00255800010a7983 */ /* 0x000ea80000300800 */
[----:B------:R-:W3:Y:S04]  /*d0490*/  LDL.LU R11, [R1+0x2598] ;  /* 0x00259800010b7983 */ /* 0x000ee80000300800 */
[----:B------:R1:W-:Y:S01]  /*d04a0*/  LDGSTS.E [R3+0xe200], [R4.64], P0 ;  /* 0x0e20000004037fae */ /* 0x0003e20008121844 */
[----:B------:R-:W-:Y:S01]  /*d04b0*/  IADD3 R13, P1, R13, R217, RZ ;  /* 0x000000d90d0d7210 */ /* 0x000fe20007f3e0ff */
[----:B------:R-:W-:-:S04]  /*d04c0*/  IMAD.X R21, R21, 0x1, R2, P2 ;  /* 0x0000000115157824 */ /* 0x000fc800010e0602 */
[----:B------:R1:W-:Y:S04]  /*d04d0*/  STL [R1+0x2418], R13 ;  /* 0x0024180d01007387 */ /* 0x0003e80000100800 */
[----:B------:R-:W-:Y:S01]  /*d04e0*/  STL [R1+0x23d4], R21 ;  /* 0x0023d41501007387 */ /* 0x000fe20000100800 */
[----:B-1----:R-:W-:Y:S02]  /*d04f0*/  IMAD.MOV.U32 R4, RZ, RZ, R16 ;  /* 0x000000ffff047224 */ /* 0x002fe400078e0010 */
[----:B------:R-:W-:Y:S01]  /*d0500*/  IMAD.MOV.U32 R5, RZ, RZ, R21 ;  /* 0x000000ffff057224 */ /* 0x000fe200078e0015 */
[----:B------:R-:W3:Y:S04]  /*d0510*/  LDL.LU R16, [R1+0x2554] ;  /* 0x0025540001107983 */ /* 0x000ee80000300800 */
[----:B------:R1:W-:Y:S01]  /*d0520*/  LDGSTS.E [R3+0xf200], [R4.64], P0 ;  /* 0x0f20000004037fae */ /* 0x0003e20008121844 */
[----:B------:R-:W-:Y:S01]  /*d0530*/  IMAD.X R20, R20, 0x1, R2, P1 ;  /* 0x0000000114147824 */ /* 0x000fe200008e0602 */
[----:B------:R-:W-:-:S05]  /*d0540*/  IADD3 R18, P2, R18, R217, RZ ;  /* 0x000000d912127210 */ /* 0x000fca0007f5e0ff */
[----:B------:R-:W-:Y:S01]  /*d0550*/  STL [R1+0x2458], R18 ;  /* 0x0024581201007387 */ /* 0x000fe20000100800 */
[----:B------:R-:W-:Y:S02]  /*d0560*/  IMAD.X R19, R19, 0x1, R2, P2 ;  /* 0x0000000113137824 */ /* 0x000fe400010e0602 */
[----:B-1----:R-:W-:Y:S01]  /*d0570*/  IMAD.MOV.U32 R4, RZ, RZ, R13 ;  /* 0x000000ffff047224 */ /* 0x002fe200078e000d */
[----:B------:R1:W-:Y:S04]  /*d0580*/  STL [R1+0x2414], R20 ;  /* 0x0024141401007387 */ /* 0x0003e80000100800 */
[----:B------:R-:W3:Y:S04]  /*d0590*/  LDL.LU R24, [R1+0x25d8] ;  /* 0x0025d80001187983 */ /* 0x000ee80000300800 */
[----:B------:R-:W3:Y:S01]  /*d05a0*/  LDL.LU R13, [R1+0x2594] ;  /* 0x00259400010d7983 */ /* 0x000ee20000300800 */
[----:B------:R-:W-:-:S05]  /*d05b0*/  IADD3 R6, P1, R6, R217, RZ ;  /* 0x000000d906067210 */ /* 0x000fca0007f3e0ff */
[----:B------:R1:W-:Y:S04]  /*d05c0*/  STL [R1+0x2498], R6 ;  /* 0x0024980601007387 */ /* 0x0003e80000100800 */
[----:B------:R-:W-:Y:S04]  /*d05d0*/  STL [R1+0x2454], R19 ;  /* 0x0024541301007387 */ /* 0x000fe80000100800 */
[----:B------:R-:W3:Y:S04]  /*d05e0*/  LDL.LU R22, [R1+0x2618] ;  /* 0x0026180001167983 */ /* 0x000ee80000300800 */
[----:B------:R-:W3:Y:S01]  /*d05f0*/  LDL.LU R25, [R1+0x25d4] ;  /* 0x0025d40001197983 */ /* 0x000ee20000300800 */
[----:B------:R-:W-:Y:S01]  /*d0600*/  MOV R5, R20 ;  /* 0x0000001400057202 */ /* 0x000fe20000000f00 */
[----:B------:R-:W-:-:S04]  /*d0610*/  IMAD.X R17, R17, 0x1, R2, P1 ;  /* 0x0000000111117824 */ /* 0x000fc800008e0602 */
[----:B------:R1:W-:Y:S01]  /*d0620*/  LDGSTS.E [R3+0x10200], [R4.64], P0 ;  /* 0x1020000004037fae */ /* 0x0003e20008121844 */
[-C--:B------:R-:W-:Y:S01]  /*d0630*/  IADD3 R7, P2, R7, R217.reuse, RZ ;  /* 0x000000d907077210 */ /* 0x080fe20007f5e0ff */
[----:B-1----:R-:W-:Y:S02]  /*d0640*/  IMAD.MOV.U32 R4, RZ, RZ, R18 ;  /* 0x000000ffff047224 */ /* 0x002fe400078e0012 */
[----:B------:R-:W-:Y:S01]  /*d0650*/  IMAD.MOV.U32 R5, RZ, RZ, R19 ;  /* 0x000000ffff057224 */ /* 0x000fe200078e0013 */
[----:B------:R-:W-:Y:S01]  /*d0660*/  IADD3 R12, P1, R12, R217, RZ ;  /* 0x000000d90c0c7210 */ /* 0x000fe20007f3e0ff */
[----:B------:R-:W-:Y:S01]  /*d0670*/  STL [R1+0x24d8], R7 ;  /* 0x0024d80701007387 */ /* 0x000fe20000100800 */
[----:B------:R-:W-:-:S03]  /*d0680*/  IMAD.X R14, R14, 0x1, R2, P2 ;  /* 0x000000010e0e7824 */ /* 0x000fc600010e0602 */
[----:B------:R-:W-:Y:S04]  /*d0690*/  STL [R1+0x2494], R17 ;  /* 0x0024941101007387 */ /* 0x000fe80000100800 */
[----:B------:R1:W-:Y:S04]  /*d06a0*/  LDGSTS.E [R3+0x11200], [R4.64], P0 ;  /* 0x1120000004037fae */ /* 0x0003e80008121844 */
[----:B------:R-:W3:Y:S04]  /*d06b0*/  LDL.LU R23, [R1+0x2614] ;  /* 0x0026140001177983 */ /* 0x000ee80000300800 */
[----:B------:R-:W-:Y:S01]  /*d06c0*/  STL [R1+0x2518], R12 ;  /* 0x0025180c01007387 */ /* 0x000fe20000100800 */
[----:B-1----:R-:W-:Y:S01]  /*d06d0*/  IMAD.MOV.U32 R4, RZ, RZ, R6 ;  /* 0x000000ffff047224 */ /* 0x002fe200078e0006 */
[----:B------:R-:W-:-:S02]  /*d06e0*/  MOV R5, R17 ;  /* 0x0000001100057202 */ /* 0x000fc40000000f00 */
[----:B------:R1:W-:Y:S04]  /*d06f0*/  STL [R1+0x24d4], R14 ;  /* 0x0024d40e01007387 */ /* 0x0003e80000100800 */
[----:B------:R-:W3:Y:S04]  /*d0700*/  LDL.LU R20, [R1+0x2658] ;  /* 0x0026580001147983 */ /* 0x000ee80000300800 */
[----:B------:R1:W-:Y:S04]  /*d0710*/  LDGSTS.E [R3+0x12200], [R4.64], P0 ;  /* 0x1220000004037fae */ /* 0x0003e80008121844 */
[----:B------:R-:W3:Y:S04]  /*d0720*/  LDL.LU R6, [R1+0x2698] ;  /* 0x0026980001067983 */ /* 0x000ee80000300800 */
[----:B------:R-:W3:Y:S01]  /*d0730*/  LDL.LU R21, [R1+0x2654] ;  /* 0x0026540001157983 */ /* 0x000ee20000300800 */
[----:B-1----:R-:W-:-:S02]  /*d0740*/  IMAD.MOV.U32 R4, RZ, RZ, R7 ;  /* 0x000000ffff047224 */ /* 0x002fc400078e0007 */
[----:B------:R-:W-:-:S05]  /*d0750*/  IMAD.MOV.U32 R5, RZ, RZ, R14 ;  /* 0x000000ffff057224 */ /* 0x000fca00078e000e */
[----:B------:R1:W-:Y:S02]  /*d0760*/  LDGSTS.E [R3+0x13200], [R4.64], P0 ;  /* 0x1320000004037fae */ /* 0x0003e40008121844 */
[----:B-1----:R-:W-:Y:S02]  /*d0770*/  IMAD.MOV.U32 R4, RZ, RZ, R12 ;  /* 0x000000ffff047224 */ /* 0x002fe400078e000c */
[----:B----4-:R-:W-:-:S05]  /*d0780*/  IMAD.X R15, R15, 0x1, R2, P1 ;  /* 0x000000010f0f7824 */ /* 0x010fca00008e0602 */
[----:B------:R-:W-:-:S05]  /*d0790*/  MOV R5, R15 ;  /* 0x0000000f00057202 */ /* 0x000fca0000000f00 */
[----:B------:R1:W-:Y:S01]  /*d07a0*/  LDGSTS.E [R3+0x14200], [R4.64], P0 ;  /* 0x1420000004037fae */ /* 0x0003e20008121844 */
[-C--:B--2---:R-:W-:Y:S02]  /*d07b0*/  IADD3 R10, P2, R10, R217.reuse, RZ ;  /* 0x000000d90a0a7210 */ /* 0x084fe40007f5e0ff */
[----:B---3--:R-:W-:-:S03]  /*d07c0*/  IADD3 R11, P1, R11, R217, RZ ;  /* 0x000000d90b0b7210 */ /* 0x008fc60007f3e0ff */
[----:B------:R-:W-:Y:S04]  /*d07d0*/  STL [R1+0x2558], R10 ;  /* 0x0025580a01007387 */ /* 0x000fe80000100800 */
[----:B------:R2:W-:Y:S04]  /*d07e0*/  STL [R1+0x2514], R15 ;  /* 0x0025140f01007387 */ /* 0x0005e80000100800 */
[----:B------:R-:W3:Y:S04]  /*d07f0*/  LDL.LU R14, [R1+0x2694] ;  /* 0x00269400010e7983 */ /* 0x000ee80000300800 */
[----:B------:R-:W4:Y:S04]  /*d0800*/  LDL.LU R7, [R1+0x26f0] ;  /* 0x0026f00001077983 */ /* 0x000f280000300800 */
[----:B------:R-:W4:Y:S01]  /*d0810*/  LDL.LU R17, [R1+0x2728] ;  /* 0x0027280001117983 */ /* 0x000f220000300800 */
[----:B------:R-:W-:-:S03]  /*d0820*/  IMAD.X R16, R16, 0x1, R2, P2 ;  /* 0x0000000110107824 */ /* 0x000fc600010e0602 */
[----:B------:R-:W4:Y:S04]  /*d0830*/  LDL.LU R19, [R1+0x26ec] ;  /* 0x0026ec0001137983 */ /* 0x000f280000300800 */
[----:B------:R-:W-:Y:S01]  /*d0840*/  STL [R1+0x2598], R11 ;  /* 0x0025980b01007387 */ /* 0x000fe20000100800 */
[----:B-1----:R-:W-:-:S03]  /*d0850*/  IMAD.MOV.U32 R4, RZ, RZ, R10 ;  /* 0x000000ffff047224 */ /* 0x002fc600078e000a */
[----:B------:R1:W-:Y:S01]  /*d0860*/  STL [R1+0x2554], R16 ;  /* 0x0025541001007387 */ /* 0x0003e20000100800 */
[----:B------:R-:W-:-:S03]  /*d0870*/  IMAD.MOV.U32 R5, RZ, RZ, R16 ;  /* 0x000000ffff057224 */ /* 0x000fc600078e0010 */
[----:B--2---:R-:W2:Y:S04]  /*d0880*/  LDL.LU R15, [R1+0x2758] ;  /* 0x00275800010f7983 */ /* 0x004ea80000300800 */
[----:B------:R-:W2:Y:S04]  /*d0890*/  LDL.LU R12, [R1+0x2760] ;  /* 0x00276000010c7983 */ /* 0x000ea80000300800 */
[----:B------:R-:W2:Y:S01]  /*d08a0*/  LDL.LU R18, [R1+0x2724] ;  /* 0x0027240001127983 */ /* 0x000ea20000300800 */
[----:B------:R-:W-:-:S03]  /*d08b0*/  IADD3 R24, P2, R24, R217, RZ ;  /* 0x000000d918187210 */ /* 0x000fc60007f5e0ff */
[----:B------:R1:W-:Y:S01]  /*d08c0*/  LDGSTS.E [R3+0x15200], [R4.64], P0 ;  /* 0x1520000004037fae */ /* 0x0003e20008121844 */
[----:B------:R-:W-:-:S03]  /*d08d0*/  IMAD.X R13, R13, 0x1, R2, P1 ;  /* 0x000000010d0d7824 */ /* 0x000fc600008e0602 */
[----:B------:R-:W-:Y:S04]  /*d08e0*/  STL [R1+0x25d8], R24 ;  /* 0x0025d81801007387 */ /* 0x000fe80000100800 */
[----:B------:R1:W-:Y:S04]  /*d08f0*/  STL [R1+0x2594], R13 ;  /* 0x0025940d01007387 */ /* 0x0003e80000100800 */
[----:B------:R-:W2:Y:S01]  /*d0900*/  LDL.LU R10, [R1+0x2768] ;  /* 0x00276800010a7983 */ /* 0x000ea20000300800 */
[----:B------:R-:W-:-:S03]  /*d0910*/  IADD3 R22, P1, R22, R217, RZ ;  /* 0x000000d916167210 */ /* 0x000fc60007f3e0ff */
[----:B-1----:R-:W2:Y:S01]  /*d0920*/  LDL.LU R16, [R1+0x2754] ;  /* 0x0027540001107983 */ /* 0x002ea20000300800 */
[----:B------:R-:W-:-:S03]  /*d0930*/  IMAD.X R25, R25, 0x1, R2, P2 ;  /* 0x0000000119197824 */ /* 0x000fc600010e0602 */
[----:B------:R-:W-:Y:S01]  /*d0940*/  STL [R1+0x2618], R22 ;  /* 0x0026181601007387 */ /* 0x000fe20000100800 */
[----:B------:R-:W-:Y:S01]  /*d0950*/  MOV R5, R13 ;  /* 0x0000000d00057202 */ /* 0x000fe20000000f00 */
[----:B------:R-:W-:Y:S02]  /*d0960*/  IMAD.MOV.U32 R4, RZ, RZ, R11 ;  /* 0x000000ffff047224 */ /* 0x000fe400078e000b */
[----:B------:R-:W-:Y:S04]  /*d0970*/  STL [R1+0x25d4], R25 ;  /* 0x0025d41901007387 */ /* 0x000fe80000100800 */
[----:B------:R-:W2:Y:S04]  /*d0980*/  LDL.LU R13, [R1+0x275c] ;  /* 0x00275c00010d7983 */ /* 0x000ea80000300800 */
[----:B------:R-:W2:Y:S04]  /*d0990*/  LDL.LU R11, [R1+0x2764] ;  /* 0x00276400010b7983 */ /* 0x000ea80000300800 */
[----:B------:R1:W-:Y:S02]  /*d09a0*/  LDGSTS.E [R3+0x16200], [R4.64], P0 ;  /* 0x1620000004037fae */ /* 0x0003e40008121844 */
[----:B-1----:R-:W-:-:S02]  /*d09b0*/  IMAD.MOV.U32 R4, RZ, RZ, R24 ;  /* 0x000000ffff047224 */ /* 0x002fc400078e0018 */
[----:B------:R-:W-:Y:S02]  /*d09c0*/  IMAD.MOV.U32 R5, RZ, RZ, R25 ;  /* 0x000000ffff057224 */ /* 0x000fe400078e0019 */
[----:B------:R-:W-:-:S03]  /*d09d0*/  IMAD.X R23, R23, 0x1, R2, P1 ;  /* 0x0000000117177824 */ /* 0x000fc600008e0602 */
[----:B------:R1:W-:Y:S01]  /*d09e0*/  LDGSTS.E [R3+0x17200], [R4.64], P0 ;  /* 0x1720000004037fae */ /* 0x0003e20008121844 */
[----:B------:R-:W-:Y:S01]  /*d09f0*/  IADD3 R20, P2, R20, R217, RZ ;  /* 0x000000d914147210 */ /* 0x000fe20007f5e0ff */
[----:B-1----:R-:W-:Y:S01]  /*d0a00*/  IMAD.MOV.U32 R4, RZ, RZ, R22 ;  /* 0x000000ffff047224 */ /* 0x002fe200078e0016 */
[----:B------:R-:W-:-:S05]  /*d0a10*/  MOV R5, R23 ;  /* 0x0000001700057202 */ /* 0x000fca0000000f00 */
[----:B------:R1:W-:Y:S01]  /*d0a20*/  LDGSTS.E [R3+0x18200], [R4.64], P0 ;  /* 0x1820000004037fae */ /* 0x0003e20008121844 */
[----:B------:R-:W-:Y:S01]  /*d0a30*/  IADD3 R6, P1, R6, R217, RZ ;  /* 0x000000d906067210 */ /* 0x000fe20007f3e0ff */
[----:B------:R-:W-:Y:S02]  /*d0a40*/  IMAD.X R21, R21, 0x1, R2, P2 ;  /* 0x0000000115157824 */ /* 0x000fe400010e0602 */
[----:B------:R-:W-:Y:S01]  /*d0a50*/  STL [R1+0x2658], R20 ;  /* 0x0026581401007387 */ /* 0x000fe20000100800 */
[----:B-1----:R-:W-:Y:S02]  /*d0a60*/  IMAD.MOV.U32 R4, RZ, RZ, R20 ;  /* 0x000000ffff047224 */ /* 0x002fe400078e0014 */
[----:B------:R-:W-:Y:S01]  /*d0a70*/  IMAD.MOV.U32 R5, RZ, RZ, R21 ;  /* 0x000000ffff057224 */ /* 0x000fe200078e0015 */
[----:B------:R-:W-:Y:S04]  /*d0a80*/  STL [R1+0x2614], R23 ;  /* 0x0026141701007387 */ /* 0x000fe80000100800 */
[----:B------:R1:W-:Y:S04]  /*d0a90*/  STL [R1+0x2698], R6 ;  /* 0x0026980601007387 */ /* 0x0003e80000100800 */
[----:B------:R-:W-:Y:S04]  /*d0aa0*/  STL [R1+0x2654], R21 ;  /* 0x0026541501007387 */ /* 0x000fe80000100800 */
[----:B------:R1:W-:Y:S02]  /*d0ab0*/  LDGSTS.E [R3+0x19200], [R4.64], P0 ;  /* 0x1920000004037fae */ /* 0x0003e40008121844 */
[----:B-1----:R-:W-:-:S02]  /*d0ac0*/  IMAD.MOV.U32 R4, RZ, RZ, R6 ;  /* 0x000000ffff047224 */ /* 0x002fc400078e0006 */
[----:B---3--:R-:W-:Y:S01]  /*d0ad0*/  IMAD.X R14, R14, 0x1, R2, P1 ;  /* 0x000000010e0e7824 */ /* 0x008fe200008e0602 */
[-C--:B----4-:R-:W-:Y:S02]  /*d0ae0*/  IADD3 R7, P2, R7, R217.reuse, RZ ;  /* 0x000000d907077210 */ /* 0x090fe40007f5e0ff */
[----:B------:R-:W-:-:S03]  /*d0af0*/  IADD3 R17, P1, R17, R217, RZ ;  /* 0x000000d911117210 */ /* 0x000fc60007f3e0ff */
[----:B------:R-:W-:Y:S01]  /*d0b00*/  STL [R1+0x26f0], R7 ;  /* 0x0026f00701007387 */ /* 0x000fe20000100800 */
[----:B------:R-:W-:Y:S01]  /*d0b10*/  MOV R5, R14 ;  /* 0x0000000e00057202 */ /* 0x000fe20000000f00 */
[----:B------:R-:W-:Y:S02]  /*d0b20*/  IMAD.X R19, R19, 0x1, R2, P2 ;  /* 0x0000000113137824 */ /* 0x000fe400010e0602 */
[----:B------:R1:W-:Y:S04]  /*d0b30*/  STL [R1+0x2694], R14 ;  /* 0x0026940e01007387 */ /* 0x0003e80000100800 */
[----:B------:R-:W3:Y:S04]  /*d0b40*/  LDL.LU R6, [R1+0x2020] ;  /* 0x0020200001067983 */ /* 0x000ee80000300800 */
[----:B------:R-:W-:Y:S01]  /*d0b50*/  STL [R1+0x2728], R17 ;  /* 0x0027281101007387 */ /* 0x000fe20000100800 */
[----:B--2---:R-:W-:-:S03]  /*d0b60*/  IADD3 R15, P2, R15, R217, RZ ;  /* 0x000000d90f0f7210 */ /* 0x004fc60007f5e0ff */
[----:B------:R-:W-:Y:S01]  /*d0b70*/  STL [R1+0x26ec], R19 ;  /* 0x0026ec1301007387 */ /* 0x000fe20000100800 */
[----:B------:R-:W-:-:S03]  /*d0b80*/  IADD3 R12, P3, R12, R217, RZ ;  /* 0x000000d90c0c7210 */ /* 0x000fc60007f7e0ff */
[----:B-1----:R-:W2:Y:S01]  /*d0b90*/  LDL.LU R14, [R1+0x2060] ;  /* 0x00206000010e7983 */ /* 0x002ea20000300800 */
        /* <DEDUP_REMOVED lines=10> */
[----:B------:R-:W-:-:S03]  /*d0c40*/  IMAD.X R13, R13, 0x1, R2, P3 ;  /* 0x000000010d0d7824 */ /* 0x000fc600018e0602 */
[----:B------:R-:W-:Y:S01]  /*d0c50*/  STL [R1+0x2754], R16 ;  /* 0x0027541001007387 */ /* 0x000fe20000100800 */
        /* <DEDUP_REMOVED lines=28> */
[----:B------:R-:W4:Y:S04]  /*d0e20*/  LDL.LU R210, [R1+0x610] ;  /* 0x0006100001d27983 */ /* 0x000f280000300800 */
[----:B------:R-:W4:Y:S04]  /*d0e30*/  LDL.LU R211, [R1+0x5e8] ;  /* 0x0005e80001d37983 */ /* 0x000f280000300800 */
[----:B------:R-:W4:Y:S04]  /*d0e40*/  LDL.LU R205, [R1+0x614] ;  /* 0x0006140001cd7983 */ /* 0x000f280000300800 */
[----:B------:R-:W4:Y:S04]  /*d0e50*/  LDL.LU R206, [R1+0x35c] ;  /* 0x00035c0001ce7983 */ /* 0x000f280000300800 */
[----:B------:R-:W4:Y:S04]  /*d0e60*/  LDL.LU R207, [R1+0x5ec] ;  /* 0x0005ec0001cf7983 */ /* 0x000f280000300800 */
[----:B------:R-:W4:Y:S04]  /*d0e70*/  LDL.LU R200, [R1+0x510] ;  /* 0x0005100001c87983 */ /* 0x000f280000300800 */
[----:B------:R-:W4:Y:S01]  /*d0e80*/  LDL.LU R201, [R1+0x5f0] ;  /* 0x0005f00001c97983 */ /* 0x000f220000300800 */
[----:B------:R-:W-:-:S05]  /*d0e90*/  IMAD.MOV.U32 R5, RZ, RZ, R19 ;  /* 0x000000ffff057224 */ /* 0x000fca00078e0013 */
[----:B------:R3:W-:Y:S02]  /*d0ea0*/  LDGSTS.E [R3+0x1b200], [R4.64], P0 ;  /* 0x1b20000004037fae */ /* 0x0007e40008121844 */
[----:B---3--:R-:W-:Y:S01]  /*d0eb0*/  MOV R4, R17 ;  /* 0x0000001100047202 */ /* 0x008fe20000000f00 */
[----:B------:R-:W-:-:S05]  /*d0ec0*/  IMAD.MOV.U32 R5, RZ, RZ, R18 ;  /* 0x000000ffff057224 */ /* 0x000fca00078e0012 */
[----:B------:R3:W-:Y:S02]  /*d0ed0*/  LDGSTS.E [R3+0x1c200], [R4.64], P0 ;  /* 0x1c20000004037fae */ /* 0x0007e40008121844 */
[----:B---3--:R-:W-:Y:S02]  /*d0ee0*/  IMAD.MOV.U32 R4, RZ, RZ, R15 ;  /* 0x000000ffff047224 */ /* 0x008fe400078e000f */
[----:B------:R-:W-:-:S05]  /*d0ef0*/  IMAD.MOV.U32 R5, RZ, RZ, R16 ;  /* 0x000000ffff057224 */ /* 0x000fca00078e0010 */
[----:B------:R3:W-:Y:S02]  /*d0f00*/  LDGSTS.E [R3+0x1d200], [R4.64], P0 ;  /* 0x1d20000004037fae */ /* 0x0007e40008121844 */
[----:B---3--:R-:W-:Y:S01]  /*d0f10*/  IMAD.MOV.U32 R4, RZ, RZ, R12 ;  /* 0x000000ffff047224 */ /* 0x008fe200078e000c */
[----:B------:R-:W-:-:S05]  /*d0f20*/  MOV R5, R13 ;  /* 0x0000000d00057202 */ /* 0x000fca0000000f00 */
[----:B------:R3:W-:Y:S01]  /*d0f30*/  LDGSTS.E [R3+0x1e200], [R4.64], P0 ;  /* 0x1e20000004037fae */ /* 0x0007e20008121844 */
[----:B------:R-:W-:-:S05]  /*d0f40*/  IADD3 R6, P1, R6, R217, RZ ;  /* 0x000000d906067210 */ /* 0x000fca0007f3e0ff */
[----:B------:R-:W-:Y:S01]  /*d0f50*/  STL [R1+0x2020], R6 ;  /* 0x0020200601007387 */ /* 0x000fe20000100800 */
[----:B--2---:R-:W-:-:S05]  /*d0f60*/  IADD3 R14, P2, R14, R217, RZ ;  /* 0x000000d90e0e7210 */ /* 0x004fca0007f5e0ff */
[----:B------:R-:W-:Y:S01]  /*d0f70*/  STL [R1+0x2060], R14 ;  /* 0x0020600e01007387 */ /* 0x000fe20000100800 */
[----:B----4-:R-:W-:-:S05]  /*d0f80*/  IMAD.X R7, R7, 0x1, R2, P1 ;  /* 0x0000000107077824 */ /* 0x010fca00008e0602 */
[----:B------:R-:W-:Y:S01]  /*d0f90*/  STL [R1+0x201c], R7 ;  /* 0x00201c0701007387 */ /* 0x000fe20000100800 */
[----:B------:R-:W-:Y:S02]  /*d0fa0*/  IMAD.MOV.U32 R75, RZ, RZ, R135 ;  /* 0x000000ffff4b7224 */ /* 0x000fe400078e0087 */
[----:B------:R-:W-:Y:S02]  /*d0fb0*/  IMAD.MOV.U32 R74, RZ, RZ, R164 ;  /* 0x000000ffff4a7224 */ /* 0x000fe400078e00a4 */
[----:B------:R-:W-:Y:S01]  /*d0fc0*/  IMAD.MOV.U32 R73, RZ, RZ, R166 ;  /* 0x000000ffff497224 */ /* 0x000fe200078e00a6 */
[----:B------:R-:W-:Y:S02]  /*d0fd0*/  MOV R72, R167 ;  /* 0x000000a700487202 */ /* 0x000fe40000000f00 */
[----:B------:R-:W-:Y:S01]  /*d0fe0*/  STL.64 [R1+0x1960], R74 ;  /* 0x0019604a01007387 */ /* 0x000fe20000100a00 */
[----:B------:R-:W-:Y:S02]  /*d0ff0*/  IMAD.MOV.U32 R71, RZ, RZ, R212 ;  /* 0x000000ffff477224 */ /* 0x000fe400078e00d4 */
[----:B------:R-:W-:Y:S01]  /*d1000*/  IMAD.MOV.U32 R70, RZ, RZ, R213 ;  /* 0x000000ffff467224 */ /* 0x000fe200078e00d5 */
[----:B------:R-:W-:Y:S01]  /*d1010*/  STL.64 [R1+0x1958], R72 ;  /* 0x0019584801007387 */ /* 0x000fe20000100a00 */
[----:B------:R-:W-:-:S02]  /*d1020*/  IMAD.MOV.U32 R69, RZ, RZ, R214 ;  /* 0x000000ffff457224 */ /* 0x000fc400078e00d6 */
[----:B------:R-:W-:Y:S01]  /*d1030*/  IMAD.MOV.U32 R68, RZ, RZ, R215 ;  /* 0x000000ffff447224 */ /* 0x000fe200078e00d7 */
[----:B------:R-:W-:Y:S01]  /*d1040*/  STL.64 [R1+0x1950], R70 ;  /* 0x0019504601007387 */ /* 0x000fe20000100a00 */
        /* <DEDUP_REMOVED lines=23> */
[----:B------:R-:W-:Y:S04]  /*d11c0*/  STL.64 [R1+0x19c8], R56 ;  /* 0x0019c83801007387 */ /* 0x000fe80000100a00 */
[----:B------:R-:W-:Y:S04]  /*d11d0*/  STL.64 [R1+0x19c0], R54 ;  /* 0x0019c03601007387 */ /* 0x000fe80000100a00 */
        /* <DEDUP_REMOVED lines=19> */
[----:B---3--:R-:W-:-:S03]  /*d1310*/  IMAD.MOV.U32 R5, RZ, RZ, R11 ;  /* 0x000000ffff057224 */ /* 0x008fc600078e000b */
[----:B------:R-:W3:Y:S01]  /*d1320*/  LDL.LU R223, [R1+0x2f4] ;  /* 0x0002f40001df7983 */ /* 0x000ee20000300800 */
[----:B------:R-:W-:-:S03]  /*d1330*/  IMAD.MOV.U32 R4, RZ, RZ, R10 ;  /* 0x000000ffff047224 */ /* 0x000fc600078e000a */
[----:B------:R-:W3:Y:S01]  /*d1340*/  LDL.LU R216, [R1+0x1f0] ;  /* 0x0001f00001d87983 */ /* 0x000ee20000300800 */
[----:B-1----:R-:W-:-:S03]  /*d1350*/  IMAD.MOV.U32 R11, RZ, RZ, R209 ;  /* 0x000000ffff0b7224 */ /* 0x002fc600078e00d1 */
        /* <DEDUP_REMOVED lines=18> */
[----:B------:R1:W-:Y:S04]  /*d1480*/  STL.64 [R1+0x19b8], R10 ;  /* 0x0019b80a01007387 */ /* 0x0003e80000100a00 */
[----:B------:R-:W-:Y:S04]  /*d1490*/  STL.64 [R1+0x19b0], R52 ;  /* 0x0019b03401007387 */ /* 0x000fe80000100a00 */
[----:B------:R1:W-:Y:S04]  /*d14a0*/  STL.64 [R1+0x19e8], R16 ;  /* 0x0019e81001007387 */ /* 0x0003e80000100a00 */
[----:B------:R-:W-:Y:S04]  /*d14b0*/  STL.64 [R1+0x19e0], R50 ;  /* 0x0019e03201007387 */ /* 0x000fe80000100a00 */
        /* <DEDUP_REMOVED lines=16> */
[----:B--2---:R-:W-:Y:S01]  /*d15c0*/  IMAD.MOV.U32 R23, RZ, RZ, R135 ;  /* 0x000000ffff177224 */ /* 0x004fe200078e0087 */
[----:B----4-:R-:W-:Y:S01]  /*d15d0*/  MOV R22, R164 ;  /* 0x000000a400167202 */ /* 0x010fe20000000f00 */
[----:B------:R-:W-:-:S02]  /*d15e0*/  IMAD.MOV.U32 R49, RZ, RZ, R166 ;  /* 0x000000ffff317224 */ /* 0x000fc400078e00a6 */
[----:B------:R-:W-:Y:S02]  /*d15f0*/  IMAD.MOV.U32 R48, RZ, RZ, R167 ;  /* 0x000000ffff307224 */ /* 0x000fe400078e00a7 */
[----:B------:R2:W-:Y:S01]  /*d1600*/  STL.64 [R1+0x19d8], R22 ;  /* 0x0019d81601007387 */ /* 0x0005e20000100a00 */
[----:B------:R-:W-:Y:S02]  /*d1610*/  IMAD.MOV.U32 R47, RZ, RZ, R212 ;  /* 0x000000ffff2f7224 */ /* 0x000fe400078e00d4 */
[----:B------:R-:W-:Y:S01]  /*d1620*/  IMAD.MOV.U32 R46, RZ, RZ, R213 ;  /* 0x000000ffff2e7224 */ /* 0x000fe200078e00d5 */
[----:B------:R-:W-:Y:S01]  /*d1630*/  STL.64 [R1+0x1a08], R48 ;  /* 0x001a083001007387 */ /* 0x000fe20000100a00 */
[----:B------:R-:W-:Y:S01]  /*d1640*/  IMAD.MOV.U32 R19, RZ, RZ, R214 ;  /* 0x000000ffff137224 */ /* 0x000fe200078e00d6 */
[----:B------:R-:W-:Y:S02]  /*d1650*/  MOV R18, R215 ;  /* 0x000000d700127202 */ /* 0x000fe40000000f00 */
[----:B------:R-:W-:Y:S01]  /*d1660*/  STL.64 [R1+0x1a00], R46 ;  /* 0x001a002e01007387 */ /* 0x000fe20000100a00 */
[----:B------:R-:W-:-:S02]  /*d1670*/  IMAD.MOV.U32 R13, RZ, RZ, R228 ;  /* 0x000000ffff0d7224 */ /* 0x000fc400078e00e4 */
[----:B------:R-:W-:Y:S01]  /*d1680*/  IMAD.MOV.U32 R12, RZ, RZ, R229 ;  /* 0x000000ffff0c7224 */ /* 0x000fe200078e00e5 */
[----:B------:R4:W-:Y:S01]  /*d1690*/  STL.64 [R1+0x19f8], R18 ;  /* 0x0019f81201007387 */ /* 0x0009e20000100a00 */
[----:B------:R-:W-:Y:S02]  /*d16a0*/  IMAD.MOV.U32 R45, RZ, RZ, R230 ;  /* 0x000000ffff2d7224 */ /* 0x000fe400078e00e6 */
[----:B------:R-:W-:Y:S01]  /*d16b0*/  IMAD.MOV.U32 R44, RZ, RZ, R231 ;  /* 0x000000ffff2c7224 */ /* 0x000fe200078e00e7 */
[----:B------:R1:W-:Y:S01]  /*d16c0*/  STL.64 [R1+0x19f0], R12 ;  /* 0x0019f00c01007387 */ /* 0x0003e20000100a00 */
[----:B------:R-:W-:Y:S01]  /*d16d0*/  IMAD.MOV.U32 R43, RZ, RZ, R224 ;  /* 0x000000ffff2b7224 */ /* 0x000fe200078e00e0 */
[----:B------:R-:W-:Y:S02]  /*d16e0*/  MOV R42, R225 ;  /* 0x000000e1002a7202 */ /* 0x000fe40000000f00 */
[----:B------:R-:W-:Y:S01]  /*d16f0*/  STL.64 [R1+0x1a38], R44 ;  /* 0x001a382c01007387 */ /* 0x000fe20000100a00 */
[----:B------:R-:W-:-:S02]  /*d1700*/  IMAD.MOV.U32 R41, RZ, RZ, R226 ;  /* 0x000000ffff297224 */ /* 0x000fc400078e00e2 */
[----:B------:R-:W-:Y:S01]  /*d1710*/  IMAD.MOV.U32 R40, RZ, RZ, R227 ;  /* 0x000000ffff287224 */ /* 0x000fe200078e00e3 */
[----:B------:R-:W-:Y:S01]  /*d1720*/  STL.64 [R1+0x1a30], R42 ;  /* 0x001a302a01007387 */ /* 0x000fe20000100a00 */
[----:B------:R-:W-:Y:S02]  /*d1730*/  IMAD.MOV.U32 R39, RZ, RZ, R220 ;  /* 0x000000ffff277224 */ /* 0x000fe400078e00dc */
[----:B------:R-:W-:Y:S01]  /*d1740*/  IMAD.MOV.U32 R38, RZ, RZ, R221 ;  /* 0x000000ffff267224 */ /* 0x000fe200078e00dd */
[----:B------:R-:W-:Y:S01]  /*d1750*/  STL.64 [R1+0x1a28], R40 ;  /* 0x001a282801007387 */ /* 0x000fe20000100a00 */
[----:B------:R-:W-:Y:S01]  /*d1760*/  IMAD.MOV.U32 R37, RZ, RZ, R222 ;  /* 0x000000ffff257224 */ /* 0x000fe200078e00de */
[----:B---3--:R-:W-:Y:S02]  /*d1770*/  MOV R36, R223 ;  /* 0x000000df00247202 */ /* 0x008fe40000000f00 */
        /* <DEDUP_REMOVED lines=8> */
[----:B------:R-:W-:Y:S02]  /*d1800*/  MOV R32, R210 ;  /* 0x000000d200207202 */ /* 0x000fe40000000f00 */
[----:B------:R2:W-:Y:S01]  /*d1810*/  STL.64 [R1+0x1a80], R20 ;  /* 0x001a801401007387 */ /* 0x0005e20000100a00 */
        /* <DEDUP_REMOVED lines=8> */
[----:B------:R-:W-:Y:S04]  /*d18a0*/  STL.64 [R1+0x1ae0], R28 ;  /* 0x001ae01c01007387 */ /* 0x000fe80000100a00 */
[----:B------:R-:W-:Y:S04]  /*d18b0*/  STL.64 [R1+0x1ad8], R26 ;  /* 0x001ad81a01007387 */ /* 0x000fe80000100a00 */
[----:B-1----:R-:W3:Y:S04]  /*d18c0*/  LDL.LU R10, [R1+0x20a0] ;  /* 0x0020a000010a7983 */ /* 0x002ee80000300800 */
[----:B------:R-:W3:Y:S04]  /*d18d0*/  LDL.LU R16, [R1+0x205c] ;  /* 0x00205c0001107983 */ /* 0x000ee80000300800 */
[----:B------:R2:W-:Y:S04]  /*d18e0*/  LDGSTS.E [R3+0x2f200], [R22.64], P0 ;  /* 0x2f20000016037fae */ /* 0x0005e80008121844 */
[----:B------:R1:W-:Y:S04]  /*d18f0*/  LDGSTS.E [R3+0x30200], [R48.64], P0 ;  /* 0x3020000030037fae */ /* 0x0003e80008121844 */
[----:B------:R1:W-:Y:S04]  /*d1900*/  LDGSTS.E [R3+0x31200], [R46.64], P0 ;  /* 0x312000002e037fae */ /* 0x0003e80008121844 */
[----:B--2---:R-:W2:Y:S04]  /*d1910*/  LDL.LU R22, [R1+0x20e0] ;  /* 0x0020e00001167983 */ /* 0x004ea80000300800 */
[----:B------:R4:W-:Y:S04]  /*d1920*/  LDGSTS.E [R3+0x32200], [R18.64], P0 ;  /* 0x3220000012037fae */ /* 0x0009e80008121844 */
[----:B------:R1:W-:Y:S04]  /*d1930*/  LDGSTS.E [R3+0x33200], [R12.64], P0 ;  /* 0x332000000c037fae */ /* 0x0003e80008121844 */
[----:B------:R2:W-:Y:S04]  /*d1940*/  LDGSTS.E [R3+0x34200], [R44.64], P0 ;  /* 0x342000002c037fae */ /* 0x0005e80008121844 */
[----:B----4-:R-:W4:Y:S04]  /*d1950*/  LDL.LU R18, [R1+0x209c] ;  /* 0x00209c0001127983 */ /* 0x010f280000300800 */
[----:B-1----:R-:W4:Y:S04]  /*d1960*/  LDL.LU R12, [R1+0x2120] ;  /* 0x00212000010c7983 */ /* 0x002f280000300800 */
[----:B------:R-:W4:Y:S04]  /*d1970*/  LDL.LU R23, [R1+0x20dc] ;  /* 0x0020dc0001177983 */ /* 0x000f280000300800 */
[----:B------:R-:W4:Y:S04]  /*d1980*/  LDL.LU R5, [R1+0x2160] ;  /* 0x0021600001057983 */ /* 0x000f280000300800 */
[----:B------:R-:W4:Y:S04]  /*d1990*/  LDL.LU R17, [R1+0x211c] ;  /* 0x00211c0001117983 */ /* 0x000f280000300800 */
[----:B------:R1:W-:Y:S04]  /*d19a0*/  LDGSTS.E [R3+0x35200], [R42.64], P0 ;  /* 0x352000002a037fae */ /* 0x0003e80008121844 */
[----:B------:R1:W-:Y:S04]  /*d19b0*/  LDGSTS.E [R3+0x36200], [R40.64], P0 ;  /* 0x3620000028037fae */ /* 0x0003e80008121844 */
[----:B------:R1:W-:Y:S04]  /*d19c0*/  LDGSTS.E [R3+0x37200], [R38.64], P0 ;  /* 0x3720000026037fae */ /* 0x0003e80008121844 */
[----:B------:R1:W-:Y:S04]  /*d19d0*/  LDGSTS.E [R3+0x38200], [R36.64], P0 ;  /* 0x3820000024037fae */ /* 0x0003e80008121844 */
[----:B------:R1:W-:Y:S04]  /*d19e0*/  LDGSTS.E [R3+0x39200], [R34.64], P0 ;  /* 0x3920000022037fae */ /* 0x0003e80008121844 */
[----:B------:R1:W-:Y:S01]  /*d19f0*/  LDGSTS.E [R3+0x3a200], [R20.64], P0 ;  /* 0x3a20000014037fae */ /* 0x0003e20008121844 */
[----:B------:R-:W-:-:S03]  /*d1a00*/  IMAD R4, R203, 0x40000, R165 ;  /* 0x00040000cb047824 */ /* 0x000fc600078e02a5 */
[----:B------:R2:W-:Y:S04]  /*d1a10*/  LDGSTS.E [R3+0x3b200], [R32.64], P0 ;  /* 0x3b20000020037fae */ /* 0x0005e80008121844 */
[----:B------:R2:W-:Y:S04]  /*d1a20*/  LDGSTS.E [R3+0x3c200], [R30.64], P0 ;  /* 0x3c2000001e037fae */ /* 0x0005e80008121844 */
[----:B-1----:R-:W4:Y:S04]  /*d1a30*/  LDL.LU R20, [R1+0x21a0] ;  /* 0x0021a00001147983 */ /* 0x002f280000300800 */
[----:B------:R-:W4:Y:S04]  /*d1a40*/  LDL.LU R15, [R1+0x215c] ;  /* 0x00215c00010f7983 */ /* 0x000f280000300800 */
[----:B------:R-:W4:Y:S04]  /*d1a50*/  LDL.LU R13, [R1+0x21e0] ;  /* 0x0021e000010d7983 */ /* 0x000f280000300800 */
[----:B------:R-:W4:Y:S04]  /*d1a60*/  LDL.LU R21, [R1+0x219c] ;  /* 0x00219c0001157983 */ /* 0x000f280000300800 */
[----:B------:R1:W-:Y:S04]  /*d1a70*/  LDGSTS.E [R3+0x3d200], [R28.64], P0 ;  /* 0x3d2000001c037fae */ /* 0x0003e80008121844 */
[----:B------:R1:W-:Y:S04]  /*d1a80*/  LDGSTS.E [R3+0x3e200], [R26.64], P0 ;  /* 0x3e2000001a037fae */ /* 0x0003e80008121844 */
[----:B------:R-:W4:Y:S04]  /*d1a90*/  LDL.LU R19, [R1+0x21dc] ;  /* 0x0021dc0001137983 */ /* 0x000f280000300800 */
[----:B------:R1:W-:Y:S04]  /*d1aa0*/  LDGSTS.E [R3+0x3f200], [R24.64], P0 ;  /* 0x3f20000018037fae */ /* 0x0003e80008121844 */
[----:B------:R1:W-:Y:S02]  /*d1ab0*/  LDGSTS.E [R4+0x400], [R6.64], P0 ;  /* 0x0040000006047fae */ /* 0x0003e40008121844 */
[----:B-1----:R-:W-:Y:S01]  /*d1ac0*/  IMAD.MOV.U32 R6, RZ, RZ, R14 ;  /* 0x000000ffff067224 */ /* 0x002fe200078e000e */
[----:B---3--:R-:W-:Y:S01]  /*d1ad0*/  IADD3 R10, P1, R10, R217, RZ ;  /* 0x000000d90a0a7210 */ /* 0x008fe20007f3e0ff */
[----:B------:R-:W-:-:S04]  /*d1ae0*/  IMAD.X R16, R16, 0x1, R2, P2 ;  /* 0x0000000110107824 */ /* 0x000fc800010e0602 */
[----:B------:R-:W-:Y:S04]  /*d1af0*/  STL [R1+0x20a0], R10 ;  /* 0x0020a00a01007387 */ /* 0x000fe80000100800 */
[----:B------:R1:W-:Y:S01]  /*d1b00*/  STL [R1+0x205c], R16 ;  /* 0x00205c1001007387 */ /* 0x0003e20000100800 */
[----:B------:R-:W-:-:S03]  /*d1b10*/  MOV R7, R16 ;  /* 0x0000001000077202 */ /* 0x000fc60000000f00 */
[----:B------:R-:W3:Y:S04]  /*d1b20*/  LDL.LU R11, [R1+0x2220] ;  /* 0x00222000010b7983 */ /* 0x000ee80000300800 */
[----:B------:R4:W-:Y:S01]  /*d1b30*/  LDGSTS.E [R4+0x1400], [R6.64], P0 ;  /* 0x0140000006047fae */ /* 0x0009e20008121844 */
[----:B--2---:R-:W-:-:S03]  /*d1b40*/  IADD3 R22, P2, R22, R217, RZ ;  /* 0x000000d916167210 */ /* 0x004fc60007f5e0ff */
[----:B-1----:R-:W2:Y:S04]  /*d1b50*/  LDL.LU R16, [R1+0x221c] ;  /* 0x00221c0001107983 */ /* 0x002ea80000300800 */
[----:B------:R-:W-:Y:S01]  /*d1b60*/  STL [R1+0x20e0], R22 ;  /* 0x0020e01601007387 */ /* 0x000fe20000100800 */
[----:B----4-:R-:W-:-:S05]  /*d1b70*/  IMAD.X R18, R18, 0x1, R2, P1 ;  /* 0x0000000112127824 */ /* 0x010fca00008e0602 */
[----:B------:R1:W-:Y:S04]  /*d1b80*/  STL [R1+0x209c], R18 ;  /* 0x00209c1201007387 */ /* 0x0003e80000100800 */
[----:B------:R-:W4:Y:S01]  /*d1b90*/  LDL.LU R14, [R1+0x2260] ;  /* 0x00226000010e7983 */ /* 0x000f220000300800 */
[----:B------:R-:W-:Y:S01]  /*d1ba0*/  IADD3 R12, P1, R12, R217, RZ ;  /* 0x000000d90c0c7210 */ /* 0x000fe20007f3e0ff */
[----:B------:R-:W-:Y:S02]  /*d1bb0*/  IMAD.X R23, R23, 0x1, R2, P2 ;  /* 0x0000000117177824 */ /* 0x000fe400010e0602 */
[----:B------:R-:W-:Y:S02]  /*d1bc0*/  IMAD.MOV.U32 R7, RZ, RZ, R18 ;  /* 0x000000ffff077224 */ /* 0x000fe400078e0012 */
[----:B-1----:R-:W4:Y:S01]  /*d1bd0*/  LDL.LU R18, [R1+0x225c] ;  /* 0x00225c0001127983 */ /* 0x002f220000300800 */
[----:B------:R-:W-:-:S03]  /*d1be0*/  IMAD.MOV.U32 R6, RZ, RZ, R10 ;  /* 0x000000ffff067224 */ /* 0x000fc600078e000a */
[----:B------:R-:W-:Y:S04]  /*d1bf0*/  STL [R1+0x2120], R12 ;  /* 0x0021200c01007387 */ /* 0x000fe80000100800 */
[----:B------:R-:W-:Y:S04]  /*d1c00*/  STL [R1+0x20dc], R23 ;  /* 0x0020dc1701007387 */ /* 0x000fe80000100800 */
[----:B------:R-:W4:Y:S01]  /*d1c10*/  LDL.LU R10, [R1+0x22a0] ;  /* 0x0022a000010a7983 */ /* 0x000f220000300800 */
[----:B------:R-:W-:Y:S01]  /*d1c20*/  IADD3 R5, P2, R5, R217, RZ ;  /* 0x000000d905057210 */ /* 0x000fe20007f5e0ff */
[----:B------:R-:W-:-:S02]  /*d1c30*/  IMAD.X R17, R17, 0x1, R2, P1 ;  /* 0x0000000111117824 */ /* 0x000fc400008e0602 */
[----:B------:R1:W-:Y:S04]  /*d1c40*/  LDGSTS.E [R4+0x2400], [R6.64], P0 ;  /* 0x0240000006047fae */ /* 0x0003e80008121844 */
[----:B------:R-:W4:Y:S01]  /*d1c50*/  LDL.LU R3, [R1+0x22e0] ;  /* 0x0022e00001037983 */ /* 0x000f220000300800 */
[----:B-1----:R-:W-:Y:S01]  /*d1c60*/  IMAD.MOV.U32 R6, RZ, RZ, R22 ;  /* 0x000000ffff067224 */ /* 0x002fe200078e0016 */
[----:B------:R-:W-:Y:S02]  /*d1c70*/  MOV R7, R23 ;  /* 0x0000001700077202 */ /* 0x000fe40000000f00 */
[----:B------:R-:W-:Y:S04]  /*d1c80*/  STL [R1+0x2160], R5 ;  /* 0x0021600501007387 */ /* 0x000fe80000100800 */
[----:B------:R1:W-:Y:S04]  /*d1c90*/  LDGSTS.E [R4+0x3400], [R6.64], P0 ;  /* 0x0340000006047fae */ /* 0x0003e80008121844 */
[----:B------:R1:W-:Y:S02]  /*d1ca0*/  STL [R1+0x211c], R17 ;  /* 0x00211c1101007387 */ /* 0x0003e40000100800 */
[----:B-1----:R-:W-:-:S02]  /*d1cb0*/  IMAD.MOV.U32 R7, RZ, RZ, R17 ;  /* 0x000000ffff077224 */ /* 0x002fc400078e0011 */
[----:B------:R-:W4:Y:S01]  /*d1cc0*/  LDL.LU R17, [R1+0x229c] ;  /* 0x00229c0001117983 */ /* 0x000f220000300800 */
[-C--:B------:R-:W-:Y:S01]  /*d1cd0*/  IADD3 R20, P1, R20, R217.reuse, RZ ;  /* 0x000000d914147210 */ /* 0x080fe20007f3e0ff */
[----:B------:R-:W-:Y:S02]  /*d1ce0*/  IMAD.X R15, R15, 0x1, R2, P2 ;  /* 0x000000010f0f7824 */ /* 0x000fe400010e0602 */
[----:B------:R-:W-:Y:S02]  /*d1cf0*/  IMAD.MOV.U32 R6, RZ, RZ, R12 ;  /* 0x000000ffff067224 */ /* 0x000fe400078e000c */
[----:B------:R-:W-:Y:S01]  /*d1d00*/  STL [R1+0x21a0], R20 ;  /* 0x0021a01401007387 */ /* 0x000fe20000100800 */
[----:B------:R-:W-:Y:S01]  /*d1d10*/  IADD3 R13, P2, R13, R217, RZ ;  /* 0x000000d90d0d7210 */ /* 0x000fe20007f5e0ff */
[----:B------:R-:W-:Y:S02]  /*d1d20*/  IMAD.X R21, R21, 0x1, R2, P1 ;  /* 0x0000000115157824 */ /* 0x000fe400008e0602 */
[----:B------:R1:W-:Y:S04]  /*d1d30*/  STL [R1+0x215c], R15 ;  /* 0x00215c0f01007387 */ /* 0x0003e80000100800 */
[----:B------:R1:W-:Y:S04]  /*d1d40*/  LDGSTS.E [R4+0x4400], [R6.64], P0 ;  /* 0x0440000006047fae */ /* 0x0003e80008121844 */
[----:B------:R-:W4:Y:S01]  /*d1d50*/  LDL.LU R12, [R1+0x2320] ;  /* 0x00232000010c7983 */ /* 0x000f220000300800 */
[----:B-1----:R-:W-:Y:S01]  /*d1d60*/  MOV R7, R15 ;  /* 0x0000000f00077202 */ /* 0x002fe20000000f00 */
[----:B------:R-:W-:-:S02]  /*d1d70*/  IMAD.MOV.U32 R6, RZ, RZ, R5 ;  /* 0x000000ffff067224 */ /* 0x000fc400078e0005 */
[----:B------:R-:W4:Y:S01]  /*d1d80*/  LDL.LU R15, [R1+0x22dc] ;  /* 0x0022dc00010f7983 */ /* 0x000f220000300800 */
[----:B------:R-:W-:-:S03]  /*d1d90*/  IMAD.X R19, R19, 0x1, R2, P2 ;  /* 0x0000000113137824 */ /* 0x000fc600010e0602 */
[----:B------:R-:W-:Y:S04]  /*d1da0*/  STL [R1+0x21e0], R13 ;  /* 0x0021e00d01007387 */ /* 0x000fe80000100800 */
[----:B------:R1:W-:Y:S04]  /*d1db0*/  STL [R1+0x219c], R21 ;  /* 0x00219c1501007387 */ /* 0x0003e80000100800 */
[----:B------:R-:W4:Y:S04]  /*d1dc0*/  LDL.LU R5, [R1+0x2360] ;  /* 0x0023600001057983 */ /* 0x000f280000300800 */
[----:B------:R1:W-:Y:S04]  /*d1dd0*/  LDGSTS.E [R4+0x5400], [R6.64], P0 ;  /* 0x0540000006047fae */ /* 0x0003e80008121844 */
[----:B------:R-:W4:Y:S01]  /*d1de0*/  LDL.LU R23, [R1+0x231c] ;  /* 0x00231c0001177983 */ /* 0x000f220000300800 */
[----:B-1----:R-:W-:-:S02]  /*d1df0*/  IMAD.MOV.U32 R6, RZ, RZ, R20 ;  /* 0x000000ffff067224 */ /* 0x002fc400078e0014 */
[----:B------:R-:W-:-:S05]  /*d1e00*/  IMAD.MOV.U32 R7, RZ, RZ, R21 ;  /* 0x000000ffff077224 */ /* 0x000fca00078e0015 */
[----:B------:R1:W-:Y:S02]  /*d1e10*/  LDGSTS.E [R4+0x6400], [R6.64], P0 ;  /* 0x0640000006047fae */ /* 0x0003e40008121844 */
[----:B-1----:R-:W-:Y:S01]  /*d1e20*/  IMAD.MOV.U32 R6, RZ, RZ, R13 ;  /* 0x000000ffff067224 */ /* 0x002fe200078e000d */
[----:B------:R-:W-:-:S05]  /*d1e30*/  MOV R7, R19 ;  /* 0x0000001300077202 */ /* 0x000fca0000000f00 */
[----:B------:R1:W-:Y:S01]  /*d1e40*/  LDGSTS.E [R4+0x7400], [R6.64], P0 ;  /* 0x0740000006047fae */ /* 0x0003e20008121844 */
[----:B---3--:R-:W-:-:S05]  /*d1e50*/  IADD3 R11, P1, R11, R217, RZ ;  /* 0x000000d90b0b7210 */ /* 0x008fca0007f3e0ff */
[----:B------:R-:W-:Y:S01]  /*d1e60*/  STL [R1+0x2220], R11 ;  /* 0x0022200b01007387 */ /* 0x000fe20000100800 */
[----:B--2---:R-:W-:-:S03]  /*d1e70*/  IMAD.X R16, R16, 0x1, R2, P1 ;  /* 0x0000000110107824 */ /* 0x004fc600008e0602 */
[----:B------:R2:W-:Y:S04]  /*d1e80*/  STL [R1+0x21dc], R19 ;  /* 0x0021dc1301007387 */ /* 0x0005e80000100800 */
[----:B------:R-:W3:Y:S04]  /*d1e90*/  LDL.LU R21, [R1+0x23a0] ;  /* 0x0023a00001157983 */ /* 0x000ee80000300800 */
[----:B------:R-:W3:Y:S01]  /*d1ea0*/  LDL.LU R13, [R1+0x235c] ;  /* 0x00235c00010d7983 */ /* 0x000ee20000300800 */
[----:B----4-:R-:W-:-:S05]  /*d1eb0*/  IADD3 R14, P2, R14, R217, RZ ;  /* 0x000000d90e0e7210 */ /* 0x010fca0007f5e0ff */
[----:B------:R-:W-:Y:S04]  /*d1ec0*/  STL [R1+0x2260], R14 ;  /* 0x0022600e01007387 */ /* 0x000fe80000100800 */
[----:B------:R4:W-:Y:S04]  /*d1ed0*/  STL [R1+0x221c], R16 ;  /* 0x00221c1001007387 */ /* 0x0009e80000100800 */
[----:B--2---:R-:W2:Y:S04]  /*d1ee0*/  LDL.LU R19, [R1+0x23e0] ;  /* 0x0023e00001137983 */ /* 0x004ea80000300800 */
[----:B------:R-:W2:Y:S01]  /*d1ef0*/  LDL.LU R22, [R1+0x239c] ;  /* 0x00239c0001167983 */ /* 0x000ea20000300800 */
[----:B------:R-:W-:Y:S01]  /*d1f00*/  IADD3 R10, P1, R10, R217, RZ ;  /* 0x000000d90a0a7210 */ /* 0x000fe20007f3e0ff */
[----:B------:R-:W-:-:S02]  /*d1f10*/  IMAD.X R18, R18, 0x1, R2, P2 ;  /* 0x0000000112127824 */ /* 0x000fc400010e0602 */
[----:B-1----:R-:W-:Y:S02]  /*d1f20*/  IMAD.MOV.U32 R6, RZ, RZ, R11 ;  /* 0x000000ffff067224 */ /* 0x002fe400078e000b */
[----:B------:R-:W-:Y:S01]  /*d1f30*/  STL [R1+0x22a0], R10 ;  /* 0x0022a00a01007387 */ /* 0x000fe20000100800 */
[----:B------:R-:W-:-:S03]  /*d1f40*/  IMAD.MOV.U32 R7, RZ, RZ, R16 ;  /* 0x000000ffff077224 */ /* 0x000fc600078e0010 */
[----:B------:R1:W-:Y:S04]  /*d1f50*/  STL [R1+0x225c], R18 ;  /* 0x00225c1201007387 */ /* 0x0003e80000100800 */
[----:B------:R-:W2:Y:S01]  /*d1f60*/  LDL.LU R20, [R1+0x23dc] ;  /* 0x0023dc0001147983 */ /* 0x000ea20000300800 */
[----:B------:R-:W-:-:S03]  /*d1f70*/  IADD3 R3, P2, R3, R217, RZ ;  /* 0x000000d903037210 */ /* 0x000fc60007f5e0ff */
[----:B------:R-:W2:Y:S04]  /*d1f80*/  LDL.LU R11, [R1+0x2420] ;  /* 0x00242000010b7983 */ /* 0x000ea80000300800 */
[----:B------:R1:W-:Y:S04]  /*d1f90*/  LDGSTS.E [R4+0x8400], [R6.64], P0 ;  /* 0x0840000006047fae */ /* 0x0003e80008121844 */
[----:B----4-:R-:W2:Y:S01]  /*d1fa0*/  LDL.LU R16, [R1+0x2460] ;  /* 0x0024600001107983 */ /* 0x010ea20000300800 */
[----:B-1----:R-:W-:Y:S01]  /*d1fb0*/  IMAD.MOV.U32 R6, RZ, RZ, R14 ;  /* 0x000000ffff067224 */ /* 0x002fe200078e000e */
[----:B------:R-:W-:Y:S01]  /*d1fc0*/  MOV R7, R18 ;  /* 0x0000001200077202 */ /* 0x000fe20000000f00 */
[----:B------:R-:W-:Y:S01]  /*d1fd0*/  IMAD.X R17, R17, 0x1, R2, P1 ;  /* 0x0000000111117824 */ /* 0x000fe200008e0602 */
[----:B------:R-:W2:Y:S04]  /*d1fe0*/  LDL.LU R18, [R1+0x241c] ;  /* 0x00241c0001127983 */ /* 0x000ea80000300800 */
[----:B------:R-:W-:Y:S04]  /*d1ff0*/  STL [R1+0x22e0], R3 ;  /* 0x0022e00301007387 */ /* 0x000fe80000100800 */
[----:B------:R1:W-:Y:S04]  /*d2000*/  STL [R1+0x229c], R17 ;  /* 0x00229c1101007387 */ /* 0x0003e80000100800 */
[----:B------:R1:W-:Y:S04]  /*d2010*/  LDGSTS.E [R4+0x9400], [R6.64], P0 ;  /* 0x0940000006047fae */ /* 0x0003e80008121844 */
[----:B------:R-:W2:Y:S01]  /*d2020*/  LDL.LU R14, [R1+0x24a0] ;  /* 0x0024a000010e7983 */ /* 0x000ea20000300800 */
[----:B-1----:R-:W-:-:S03]  /*d2030*/  IMAD.MOV.U32 R7, RZ, RZ, R17 ;  /* 0x000000ffff077224 */ /* 0x002fc600078e0011 */
[----:B------:R-:W2:Y:S01]  /*d2040*/  LDL.LU R17, [R1+0x245c] ;  /* 0x00245c0001117983 */ /* 0x000ea20000300800 */
[-C--:B------:R-:W-:Y:S01]  /*d2050*/  IADD3 R12, P1, R12, R217.reuse, RZ ;  /* 0x000000d90c0c7210 */ /* 0x080fe20007f3e0ff */
[----:B------:R-:W-:Y:S02]  /*d2060*/  IMAD.X R15, R15, 0x1, R2, P2 ;  /* 0x000000010f0f7824 */ /* 0x000fe400010e0602 */
[----:B------:R-:W-:Y:S02]  /*d2070*/  IMAD.MOV.U32 R6, RZ, RZ, R10 ;  /* 0x000000ffff067224 */ /* 0x000fe400078e000a */
[----:B------:R-:W-:Y:S04]  /*d2080*/  STL [R1+0x2320], R12 ;  /* 0x0023200c01007387 */ /* 0x000fe80000100800 */
[----:B------:R1:W-:Y:S01]  /*d2090*/  STL [R1+0x22dc], R15 ;  /* 0x0022dc0f01007387 */ /* 0x0003e20000100800 */
[----:B------:R-:W-:-:S03]  /*d20a0*/  IADD3 R5, P2, R5, R217, RZ ;  /* 0x000000d905057210 */ /* 0x000fc60007f5e0ff */
[----:B------:R1:W-:Y:S04]  /*d20b0*/  LDGSTS.E [R4+0xa400], [R6.64], P0 ;  /* 0x0a40000006047fae */ /* 0x0003e80008121844 */
[----:B------:R-:W2:Y:S01]  /*d20c0*/  LDL.LU R10, [R1+0x24e0] ;  /* 0x0024e000010a7983 */ /* 0x000ea20000300800 */
[----:B------:R-:W-:Y:S01]  /*d20d0*/  IMAD.X R23, R23, 0x1, R2, P1 ;  /* 0x0000000117177824 */ /* 0x000fe200008e0602 */
[----:B-1----:R-:W-:Y:S01]  /*d20e0*/  MOV R7, R15 ;  /* 0x0000000f00077202 */ /* 0x002fe20000000f00 */
[----:B------:R-:W-:Y:S01]  /*d20f0*/  IMAD.MOV.U32 R6, RZ, RZ, R3 ;  /* 0x000000ffff067224 */ /* 0x000fe200078e0003 */
[----:B------:R-:W2:Y:S04]  /*d2100*/  LDL.LU R15, [R1+0x249c] ;  /* 0x00249c00010f7983 */ /* 0x000ea80000300800 */
[----:B------:R-:W-:Y:S04]  /*d2110*/  STL [R1+0x2360], R5 ;  /* 0x0023600501007387 */ /* 0x000fe80000100800 */
[----:B------:R-:W-:Y:S04]  /*d2120*/  STL [R1+0x231c], R23 ;  /* 0x00231c1701007387 */ /* 0x000fe80000100800 */
[----:B------:R1:W-:Y:S04]  /*d2130*/  LDGSTS.E [R4+0xb400], [R6.64], P0 ;  /* 0x0b40000006047fae */ /* 0x0003e80008121844 */
[----:B------:R-:W2:Y:S01]  /*d2140*/  LDL.LU R3, [R1+0x2520] ;  /* 0x0025200001037983 */ /* 0x000ea20000300800 */
[----:B-1----:R-:W-:-:S02]  /*d2150*/  IMAD.MOV.U32 R6, RZ, RZ, R12 ;  /* 0x000000ffff067224 */ /* 0x002fc400078e000c */
[----:B------:R-:W-:Y:S01]  /*d2160*/  IMAD.MOV.U32 R7, RZ, RZ, R23 ;  /* 0x000000ffff077224 */ /* 0x000fe200078e0017 */
[----:B------:R-:W2:Y:S04]  /*d2170*/  LDL.LU R12, [R1+0x24dc] ;  /* 0x0024dc00010c7983 */ /* 0x000ea80000300800 */
[----:B------:R1:W-:Y:S02]  /*d2180*/  LDGSTS.E [R4+0xc400], [R6.64], P0 ;  /* 0x0c40000006047fae */ /* 0x0003e40008121844 */
[----:B-1----:R-:W-:Y:S01]  /*d2190*/  IMAD.MOV.U32 R6, RZ, RZ, R5 ;  /* 0x000000ffff067224 */ /* 0x002fe200078e0005 */
[----:B---3--:R-:W-:Y:S01]  /*d21a0*/  IADD3 R21, P1, R21, R217, RZ ;  /* 0x000000d915157210 */ /* 0x008fe20007f3e0ff */
[----:B------:R-:W-:-:S04]  /*d21b0*/  IMAD.X R13, R13, 0x1, R2, P2 ;  /* 0x000000010d0d7824 */ /* 0x000fc800010e0602 */
[----:B------:R-:W-:Y:S04]  /*d21c0*/  STL [R1+0x23a0], R21 ;  /* 0x0023a01501007387 */ /* 0x000fe80000100800 */
[----:B------:R1:W-:Y:S01]  /*d21d0*/  STL [R1+0x235c], R13 ;  /* 0x00235c0d01007387 */ /* 0x0003e20000100800 */
[----:B------:R-:W-:-:S05]  /*d21e0*/  MOV R7, R13 ;  /* 0x0000000d00077202 */ /* 0x000fca0000000f00 */
[----:B------:R3:W-:Y:S04]  /*d21f0*/  LDGSTS.E [R4+0xd400], [R6.64], P0 ;  /* 0x0d40000006047fae */ /* 0x0007e80008121844 */
[----:B-1----:R-:W4:Y:S01]  /*d2200*/  LDL.LU R13, [R1+0x251c] ;  /* 0x00251c00010d7983 */ /* 0x002f220000300800 */
[----:B--2---:R-:W-:Y:S01]  /*d2210*/  IADD3 R19, P2, R19, R217, RZ ;  /* 0x000000d913137210 */ /* 0x004fe20007f5e0ff */
[----:B------:R-:W-:-:S04]  /*d2220*/  IMAD.X R22, R22, 0x1, R2, P1 ;  /* 0x0000000116167824 */ /* 0x000fc800008e0602 */
[----:B------:R-:W-:Y:S04]  /*d2230*/  STL [R1+0x23e0], R19 ;  /* 0x0023e01301007387 */ /* 0x000fe80000100800 */
[----:B------:R-:W-:Y:S04]  /*d2240*/  STL [R1+0x239c], R22 ;  /* 0x00239c1601007387 */ /* 0x000fe80000100800 */
[----:B------:R-:W2:Y:S01]  /*d2250*/  LDL.LU R5, [R1+0x2560] ;  /* 0x0025600001057983 */ /* 0x000ea20000300800 */
[----:B---3--:R-:W-:Y:S02]  /*d2260*/  IMAD.MOV.U32 R6, RZ, RZ, R21 ;  /* 0x000000ffff067224 */ /* 0x008fe400078e0015 */
[----:B------:R-:W-:-:S02]  /*d2270*/  IMAD.MOV.U32 R7, RZ, RZ, R22 ;  /* 0x000000ffff077224 */ /* 0x000fc400078e0016 */
[----:B------:R-:W-:-:S03]  /*d2280*/  IMAD.X R20, R20, 0x1, R2, P2 ;  /* 0x0000000114147824 */ /* 0x000fc600010e0602 */
[----:B------:R1:W-:Y:S01]  /*d2290*/  LDGSTS.E [R4+0xe400], [R6.64], P0 ;  /* 0x0e40000006047fae */ /* 0x0003e20008121844 */
[----:B------:R-:W-:-:S05]  /*d22a0*/  IADD3 R11, P1, R11, R217, RZ ;  /* 0x000000d90b0b7210 */ /* 0x000fca0007f3e0ff */
[----:B------:R3:W-:Y:S01]  /*d22b0*/  STL [R1+0x2420], R11 ;  /* 0x0024200b01007387 */ /* 0x0007e20000100800 */
[----:B------:R-:W-:Y:S01]  /*d22c0*/  IADD3 R16, P2, R16, R217, RZ ;  /* 0x000000d910107210 */ /* 0x000fe20007f5e0ff */
[----:B-1----:R-:W-:Y:S01]  /*d22d0*/  IMAD.MOV.U32 R6, RZ, RZ, R19 ;  /* 0x000000ffff067224 */ /* 0x002fe200078e0013 */
[----:B------:R-:W-:Y:S01]  /*d22e0*/  MOV R7, R20 ;  /* 0x0000001400077202 */ /* 0x000fe20000000f00 */
[----:B------:R1:W-:Y:S04]  /*d22f0*/  STL [R1+0x23dc], R20 ;  /* 0x0023dc1401007387 */ /* 0x0003e80000100800 */
[----:B------:R-:W2:Y:S01]  /*d2300*/  LDL.LU R26, [R1+0x25a0] ;  /* 0x0025a000011a7983 */ /* 0x000ea20000300800 */
[----:B------:R-:W-:-:S03]  /*d2310*/  IMAD.X R18, R18, 0x1, R2, P1 ;  /* 0x0000000112127824 */ /* 0x000fc600008e0602 */
[----:B------:R-:W-:Y:S04]  /*d2320*/  STL [R1+0x2460], R16 ;  /* 0x0024601001007387 */ /* 0x000fe80000100800 */
[----:B------:R1:W-:Y:S04]  /*d2330*/  LDGSTS.E [R4+0xf400], [R6.64], P0 ;  /* 0x0f40000006047fae */ /* 0x0003e80008121844 */
[----:B------:R3:W-:Y:S01]  /*d2340*/  STL [R1+0x241c], R18 ;  /* 0x00241c1201007387 */ /* 0x0007e20000100800 */
[----:B------:R-:W-:Y:S01]  /*d2350*/  IADD3 R14, P1, R14, R217, RZ ;  /* 0x000000d90e0e7210 */ /* 0x000fe20007f3e0ff */
[----:B-1----:R-:W-:-:S02]  /*d2360*/  IMAD.MOV.U32 R6, RZ, RZ, R11 ;  /* 0x000000ffff067224 */ /* 0x002fc400078e000b */
[----:B---3--:R-:W3:Y:S01]  /*d2370*/  LDL.LU R11, [R1+0x255c] ;  /* 0x00255c00010b7983 */ /* 0x008ee20000300800 */
[----:B------:R-:W-:-:S03]  /*d2380*/  IMAD.X R17, R17, 0x1, R2, P2 ;  /* 0x0000000111117824 */ /* 0x000fc600010e0602 */
[----:B------:R-:W-:Y:S04]  /*d2390*/  STL [R1+0x24a0], R14 ;  /* 0x0024a00e01007387 */ /* 0x000fe80000100800 */
[----:B------:R1:W-:Y:S04]  /*d23a0*/  STL [R1+0x245c], R17 ;  /* 0x00245c1101007387 */ /* 0x0003e80000100800 */
[----:B------:R-:W3:Y:S04]  /*d23b0*/  LDL.LU R24, [R1+0x25e0] ;  /* 0x0025e00001187983 */ /* 0x000ee80000300800 */
[----:B------:R-:W3:Y:S01]  /*d23c0*/  LDL.LU R27, [R1+0x259c] ;  /* 0x00259c00011b7983 */ /* 0x000ee20000300800 */
[----:B------:R-:W-:-:S05]  /*d23d0*/  IADD3 R10, P2, R10, R217, RZ ;  /* 0x000000d90a0a7210 */ /* 0x000fca0007f5e0ff */
[----:B------:R-:W-:Y:S01]  /*d23e0*/  STL [R1+0x24e0], R10 ;  /* 0x0024e00a01007387 */ /* 0x000fe20000100800 */
[----:B------:R-:W-:-:S05]  /*d23f0*/  IMAD.X R15, R15, 0x1, R2, P1 ;  /* 0x000000010f0f7824 */ /* 0x000fca00008e0602 */
[----:B------:R-:W-:Y:S04]  /*d2400*/  STL [R1+0x249c], R15 ;  /* 0x00249c0f01007387 */ /* 0x000fe80000100800 */
[----:B------:R-:W3:Y:S04]  /*d2410*/  LDL.LU R22, [R1+0x2620] ;  /* 0x0026200001167983 */ /* 0x000ee80000300800 */
[----:B------:R-:W3:Y:S01]  /*d2420*/  LDL.LU R25, [R1+0x25dc] ;  /* 0x0025dc0001197983 */ /* 0x000ee20000300800 */
[----:B------:R-:W-:-:S05]  /*d2430*/  IADD3 R3, P1, R3, R217, RZ ;  /* 0x000000d903037210 */ /* 0x000fca0007f3e0ff */
[----:B------:R-:W-:Y:S01]  /*d2440*/  STL [R1+0x2520], R3 ;  /* 0x0025200301007387 */ /* 0x000fe20000100800 */
[----:B------:R-:W-:-:S05]  /*d2450*/  IMAD.X R12, R12, 0x1, R2, P2 ;  /* 0x000000010c0c7824 */ /* 0x000fca00010e0602 */
[----:B------:R1:W-:Y:S04]  /*d2460*/  STL [R1+0x24dc], R12 ;  /* 0x0024dc0c01007387 */ /* 0x0003e80000100800 */
[----:B------:R-:W3:Y:S01]  /*d2470*/  LDL.LU R23, [R1+0x261c] ;  /* 0x00261c0001177983 */ /* 0x000ee20000300800 */
[----:B------:R-:W-:-:S03]  /*d2480*/  IMAD.MOV.U32 R7, RZ, RZ, R18 ;  /* 0x000000ffff077224 */ /* 0x000fc600078e0012 */
[----:B------:R-:W3:Y:S04]  /*d2490*/  LDL.LU R20, [R1+0x2660] ;  /* 0x0026600001147983 */ /* 0x000ee80000300800 */
[----:B------:R-:W3:Y:S04]  /*d24a0*/  LDL.LU R18, [R1+0x2808] ;  /* 0x0028080001127983 */ /* 0x000ee80000300800 */
[----:B------:R-:W3:Y:S04]  /*d24b0*/  LDL.LU R21, [R1+0x265c] ;  /* 0x00265c0001157983 */ /* 0x000ee80000300800 */
[----:B------:R1:W-:Y:S02]  /*d24c0*/  LDGSTS.E [R4+0x10400], [R6.64], P0 ;  /* 0x1040000006047fae */ /* 0x0003e40008121844 */
[----:B-1----:R-:W-:Y:S01]  /*d24d0*/  IMAD.MOV.U32 R6, RZ, RZ, R16 ;  /* 0x000000ffff067224 */ /* 0x002fe200078e0010 */
[----:B------:R-:W-:-:S05]  /*d24e0*/  MOV R7, R17 ;  /* 0x0000001100077202 */ /* 0x000fca0000000f00 */
[----:B------:R1:W-:Y:S02]  /*d24f0*/  LDGSTS.E [R4+0x11400], [R6.64], P0 ;  /* 0x1140000006047fae */ /* 0x0003e40008121844 */
[----:B-1----:R-:W-:Y:S02]  /*d2500*/  IMAD.MOV.U32 R6, RZ, RZ, R14 ;  /* 0x000000ffff067224 */ /* 0x002fe400078e000e */
[----:B------:R-:W-:-:S05]  /*d2510*/  IMAD.MOV.U32 R7, RZ, RZ, R15 ;  /* 0x000000ffff077224 */ /* 0x000fca00078e000f */
[----:B------:R1:W-:Y:S02]  /*d2520*/  LDGSTS.E [R4+0x12400], [R6.64], P0 ;  /* 0x1240000006047fae */ /* 0x0003e40008121844 */
[----:B-1----:R-:W-:Y:S01]  /*d2530*/  MOV R7, R12 ;  /* 0x0000000c00077202 */ /* 0x002fe20000000f00 */
[----:B------:R-:W-:-:S05]  /*d2540*/  IMAD.MOV.U32 R6, RZ, RZ, R10 ;  /* 0x000000ffff067224 */ /* 0x000fca00078e000a */
[----:B------:R1:W-:Y:S02]  /*d2550*/  LDGSTS.E [R4+0x13400], [R6.64], P0 ;  /* 0x1340000006047fae */ /* 0x0003e40008121844 */
[----:B-1----:R-:W-:Y:S02]  /*d2560*/  IMAD.MOV.U32 R6, RZ, RZ, R3 ;  /* 0x000000ffff067224 */ /* 0x002fe400078e0003 */
[----:B----4-:R-:W-:Y:S01]  /*d2570*/  IMAD.X R13, R13, 0x1, R2, P1 ;  /* 0x000000010d0d7824 */ /* 0x010fe200008e0602 */
[----:B--2---:R-:W-:-:S05]  /*d2580*/  IADD3 R5, P2, R5, R217, RZ ;  /* 0x000000d905057210 */ /* 0x004fca0007f5e0ff */
[----:B------:R-:W-:Y:S04]  /*d2590*/  STL [R1+0x2560], R5 ;  /* 0x0025600501007387 */ /* 0x000fe80000100800 */
[----:B------:R1:W-:Y:S04]  /*d25a0*/  STL [R1+0x251c], R13 ;  /* 0x00251c0d01007387 */ /* 0x0003e80000100800 */
[----:B------:R-:W2:Y:S04]  /*d25b0*/  LDL.LU R19, [R1+0x2804] ;  /* 0x0028040001137983 */ /* 0x000ea80000300800 */
[----:B------:R-:W4:Y:S04]  /*d25c0*/  LDL.LU R17, [R1+0x26f4] ;  /* 0x0026f40001117983 */ /* 0x000f280000300800 */
[----:B------:R-:W4:Y:S04]  /*d25d0*/  LDL.LU R16, [R1+0x26f8] ;  /* 0x0026f80001107983 */ /* 0x000f280000300800 */
[----:B------:R-:W4:Y:S01]  /*d25e0*/  LDL.LU R14, [R1+0x2730] ;  /* 0x00273000010e7983 */ /* 0x000f220000300800 */
[----:B------:R-:W-:-:S03]  /*d25f0*/  IADD3 R26, P1, R26, R217, RZ ;  /* 0x000000d91a1a7210 */ /* 0x000fc60007f3e0ff */
[----:B------:R-:W4:Y:S04]  /*d2600*/  LDL.LU R12, [R1+0x2778] ;  /* 0x00277800010c7983 */ /* 0x000f280000300800 */
[----:B------:R-:W4:Y:S04]  /*d2610*/  LDL.LU R10, [R1+0x27a8] ;  /* 0x0027a800010a7983 */ /* 0x000f280000300800 */
[----:B------:R-:W4:Y:S01]  /*d2620*/  LDL.LU R15, [R1+0x272c] ;  /* 0x00272c00010f7983 */ /* 0x000f220000300800 */
[----:B------:R-:W-:-:S03]  /*d2630*/  IMAD.MOV.U32 R7, RZ, RZ, R13 ;  /* 0x000000ffff077224 */ /* 0x000fc600078e000d */
[----:B------:R-:W-:Y:S04]  /*d2640*/  STL [R1+0x25a0], R26 ;  /* 0x0025a01a01007387 */ /* 0x000fe80000100800 */
[----:B------:R1:W-:Y:S01]  /*d2650*/  LDGSTS.E [R4+0x14400], [R6.64], P0 ;  /* 0x1440000006047fae */ /* 0x0003e20008121844 */
[----:B---3--:R-:W-:-:S05]  /*d2660*/  IMAD.X R11, R11, 0x1, R2, P2 ;  /* 0x000000010b0b7824 */ /* 0x008fca00010e0602 */
[----:B------:R3:W-:Y:S04]  /*d2670*/  STL [R1+0x255c], R11 ;  /* 0x00255c0b01007387 */ /* 0x0007e80000100800 */
[----:B------:R-:W4:Y:S04]  /*d2680*/  LDL.LU R3, [R1+0x27d8] ;  /* 0x0027d80001037983 */ /* 0x000f280000300800 */
[----:B-1----:R-:W4:Y:S01]  /*d2690*/  LDL.LU R13, [R1+0x2774] ;  /* 0x00277400010d7983 */ /* 0x002f220000300800 */
[----:B------:R-:W-:Y:S01]  /*d26a0*/  IADD3 R24, P2, R24, R217, RZ ;  /* 0x000000d918187210 */ /* 0x000fe20007f5e0ff */
[----:B------:R-:W-:-:S04]  /*d26b0*/  IMAD.X R27, R27, 0x1, R2, P1 ;  /* 0x000000011b1b7824 */ /* 0x000fc800008e0602 */
[----:B------:R-:W-:Y:S01]  /*d26c0*/  STL [R1+0x25e0], R24 ;  /* 0x0025e01801007387 */ /* 0x000fe20000100800 */
[----:B------:R-:W-:-:S03]  /*d26d0*/  MOV R7, R11 ;  /* 0x0000000b00077202 */ /* 0x000fc60000000f00 */
[----:B------:R-:W-:Y:S01]  /*d26e0*/  STL [R1+0x259c], R27 ;  /* 0x00259c1b01007387 */ /* 0x000fe20000100800 */
[----:B------:R-:W-:-:S03]  /*d26f0*/  IMAD.MOV.U32 R6, RZ, RZ, R5 ;  /* 0x000000ffff067224 */ /* 0x000fc600078e0005 */
[----:B---3--:R-:W3:Y:S04]  /*d2700*/  LDL.LU R11, [R1+0x27a4] ;  /* 0x0027a400010b7983 */ /* 0x008ee80000300800 */
[----:B------:R-:W3:Y:S04]  /*d2710*/  LDL.LU R5, [R1+0x27d4] ;  /* 0x0027d40001057983 */ /* 0x000ee80000300800 */
[----:B------:R1:W-:Y:S01]  /*d2720*/  LDGSTS.E [R4+0x15400], [R6.64], P0 ;  /* 0x1540000006047fae */ /* 0x0003e20008121844 */
[----:B------:R-:W-:Y:S01]  /*d2730*/  IADD3 R22, P1, R22, R217, RZ ;  /* 0x000000d916167210 */ /* 0x000fe20007f3e0ff */
[----:B------:R-:W-:-:S02]  /*d2740*/  IMAD.X R25, R25, 0x1, R2, P2 ;  /* 0x0000000119197824 */ /* 0x000fc400010e0602 */
[----:B-1----:R-:W-:Y:S02]  /*d2750*/  IMAD.MOV.U32 R6, RZ, RZ, R26 ;  /* 0x000000ffff067224 */ /* 0x002fe400078e001a */
[----:B------:R-:W-:-:S05]  /*d2760*/  IMAD.MOV.U32 R7, RZ, RZ, R27 ;  /* 0x000000ffff077224 */ /* 0x000fca00078e001b */
[----:B------:R1:W-:Y:S02]  /*d2770*/  LDGSTS.E [R4+0x16400], [R6.64], P0 ;  /* 0x1640000006047fae */ /* 0x0003e40008121844 */
[----:B-1----:R-:W-:Y:S01]  /*d2780*/  IMAD.MOV.U32 R6, RZ, RZ, R24 ;  /* 0x000000ffff067224 */ /* 0x002fe200078e0018 */
[----:B------:R-:W-:Y:S01]  /*d2790*/  MOV R7, R25 ;  /* 0x0000001900077202 */ /* 0x000fe20000000f00 */
[----:B------:R-:W-:Y:S01]  /*d27a0*/  IMAD.X R23, R23, 0x1, R2, P1 ;  /* 0x0000000117177824 */ /* 0x000fe200008e0602 */
[----:B------:R-:W-:-:S03]  /*d27b0*/  IADD3 R20, P2, R20, R217, RZ ;  /* 0x000000d914147210 */ /* 0x000fc60007f5e0ff */
[----:B------:R1:W-:Y:S01]  /*d27c0*/  LDGSTS.E [R4+0x17400], [R6.64], P0 ;  /* 0x1740000006047fae */ /* 0x0003e20008121844 */
[----:B------:R-:W-:Y:S01]  /*d27d0*/  IADD3 R18, P1, R18, R217, RZ ;  /* 0x000000d912127210 */ /* 0x000fe20007f3e0ff */
[----:B------:R-:W-:Y:S02]  /*d27e0*/  IMAD.X R21, R21, 0x1, R2, P2 ;  /* 0x0000000115157824 */ /* 0x000fe400010e0602 */
[----:B-1----:R-:W-:Y:S02]  /*d27f0*/  IMAD.MOV.U32 R6, RZ, RZ, R22 ;  /* 0x000000ffff067224 */ /* 0x002fe400078e0016 */
[----:B------:R-:W-:-:S05]  /*d2800*/  IMAD.MOV.U32 R7, RZ, RZ, R23 ;  /* 0x000000ffff077224 */ /* 0x000fca00078e0017 */
[----:B------:R1:W-:Y:S02]  /*d2810*/  LDGSTS.E [R4+0x18400], [R6.64], P0 ;  /* 0x1840000006047fae */ /* 0x0003e40008121844 */
[----:B-1----:R-:W-:Y:S01]  /*d2820*/  IMAD.MOV.U32 R6, RZ, RZ, R20 ;  /* 0x000000ffff067224 */ /* 0x002fe200078e0014 */
[----:B------:R-:W-:-:S05]  /*d2830*/  MOV R7, R21 ;  /* 0x0000001500077202 */ /* 0x000fca0000000f00 */
[----:B------:R1:W-:Y:S02]  /*d2840*/  LDGSTS.E [R4+0x19400], [R6.64], P0 ;  /* 0x1940000006047fae */ /* 0x0003e40008121844 */
[----:B-1----:R-:W-:Y:S02]  /*d2850*/  IMAD.MOV.U32 R6, RZ, RZ, R18 ;  /* 0x000000ffff067224 */ /* 0x002fe400078e0012 */
[----:B------:R-:W-:Y:S04]  /*d2860*/  STL [R1+0x2620], R22 ;  /* 0x0026201601007387 */ /* 0x000fe80000100800 */
[----:B------:R-:W-:Y:S04]  /*d2870*/  STL [R1+0x25dc], R25 ;  /* 0x0025dc1901007387 */ /* 0x000fe80000100800 */
[----:B------:R-:W-:Y:S04]  /*d2880*/  STL [R1+0x2660], R20 ;  /* 0x0026601401007387 */ /* 0x000fe80000100800 */
[----:B------:R-:W-:Y:S04]  /*d2890*/  STL [R1+0x261c], R23 ;  /* 0x00261c1701007387 */ /* 0x000fe80000100800 */
[----:B------:R-:W-:Y:S04]  /*d28a0*/  STL [R1+0x2808], R18 ;  /* 0x0028081201007387 */ /* 0x000fe80000100800 */
[----:B------:R-:W-:Y:S01]  /*d28b0*/  STL [R1+0x265c], R21 ;  /* 0x00265c1501007387 */ /* 0x000fe20000100800 */
[----:B------:R-:W-:Y:S11]  /*d28c0*/  HMMA.1688.F32.TF32 R232, R244, R128, R232 ;  /* 0x00000080f4e8723c */ /* 0x000ff600000810e8 */
[----:B------:R-:W-:Y:S11]  /*d28d0*/  @!UPT UIADD3 URZ, URZ, URZ, URZ ;  /* 0x0000003f3f3ff290 */ /* 0x000ff6000fffe03f */
[----:B------:R-:W-:Y:S02]  /*d28e0*/  @!UPT UIADD3 URZ, URZ, URZ, URZ ;  /* 0x0000003f3f3ff290 */ /* 0x000fe4000fffe03f */
[----:B------:R-:W-:Y:S01]  /*d28f0*/  HMMA.1688.F32.TF32 R248, R248, R130, R232 ;  /* 0x00000082f8f8723c */ /* 0x000fe200000810e8 */
[----:B--2---:R-:W-:-:S04]  /*d2900*/  IMAD.X R19, R19, 0x1, R2, P1 ;  /* 0x0000000113137824 */ /* 0x004fc800008e0602 */
[----:B------:R-:W-:Y:S01]  /*d2910*/  IMAD.MOV.U32 R7, RZ, RZ, R19 ;  /* 0x000000ffff077224 */ /* 0x000fe200078e0013 */
[----:B----4-:R-:W-:-:S04]  /*d2920*/  IADD3 R16, P2, R16, R217, RZ ;  /* 0x000000d910107210 */ /* 0x010fc80007f5e0ff */
[----:B------:R1:W-:Y:S01]  /*d2930*/  LDGSTS.E [R4+0x1a400], [R6.64], P0 ;  /* 0x1a40000006047fae */ /* 0x0003e20008121844 */
[----:B------:R-:W-:Y:S01]  /*d2940*/  IMAD.X R17, R17, 0x1, R2, P2 ;  /* 0x0000000111117824 */ /* 0x000fe200010e0602 */
[-C--:B------:R-:W-:Y:S02]  /*d2950*/  IADD3 R14, P1, R14, R217.reuse, RZ ;  /* 0x000000d90e0e7210 */ /* 0x080fe40007f3e0ff */
[----:B------:R-:W-:Y:S01]  /*d2960*/  IADD3 R12, P2, R12, R217, RZ ;  /* 0x000000d90c0c7210 */ /* 0x000fe20007f5e0ff */
[----:B-1----:R-:W-:Y:S01]  /*d2970*/  IMAD.MOV.U32 R6, RZ, RZ, R16 ;  /* 0x000000ffff067224 */ /* 0x002fe200078e0010 */
[----:B------:R-:W-:Y:S01]  /*d2980*/  MOV R7, R17 ;  /* 0x0000001100077202 */ /* 0x000fe20000000f00 */
[----:B------:R-:W-:-:S04]  /*d2990*/  IMAD.X R15, R15, 0x1, R2, P1 ;  /* 0x000000010f0f7824 */ /* 0x000fc800008e0602 */
[----:B------:R1:W-:Y:S01]  /*d29a0*/  LDGSTS.E [R4+0x1b400], [R6.64], P0 ;  /* 0x1b40000006047fae */ /* 0x0003e20008121844 */
[----:B------:R-:W-:-:S03]  /*d29b0*/  IADD3 R10, P3, R10, R217, RZ ;  /* 0x000000d90a0a7210 */ /* 0x000fc60007f7e0ff */
[----:B------:R-:W-:Y:S01]  /*d29c0*/  STL [R1+0x26f8], R16 ;  /* 0x0026f81001007387 */ /* 0x000fe20000100800 */
[----:B-1----:R-:W-:Y:S02]  /*d29d0*/  IMAD.MOV.U32 R6, RZ, RZ, R14 ;  /* 0x000000ffff067224 */ /* 0x002fe400078e000e */
[----:B------:R-:W-:Y:S01]  /*d29e0*/  IMAD.MOV.U32 R7, RZ, RZ, R15 ;  /* 0x000000ffff077224 */ /* 0x000fe200078e000f */
[----:B------:R-:W-:Y:S01]  /*d29f0*/  STL [R1+0x2804], R19 ;  /* 0x0028041301007387 */ /* 0x000fe20000100800 */
[----:B------:R-:W-:-:S03]  /*d2a00*/  IMAD.X R13, R13, 0x1, R2, P2 ;  /* 0x000000010d0d7824 */ /* 0x000fc600010e0602 */
[----:B------:R1:W-:Y:S01]  /*d2a10*/  LDGSTS.E [R4+0x1c400], [R6.64], P0 ;  /* 0x1c40000006047fae */ /* 0x0003e20008121844 */
[----:B------:R-:W-:-:S03]  /*d2a20*/  IADD3 R3, P1, R3, R217, RZ ;  /* 0x000000d903037210 */ /* 0x000fc60007f3e0ff */
[----:B------:R-:W-:Y:S04]  /*d2a30*/  STL [R1+0x2730], R14 ;  /* 0x0027300e01007387 */ /* 0x000fe80000100800 */
[----:B------:R-:W-:Y:S01]  /*d2a40*/  STL [R1+0x26f4], R17 ;  /* 0x0026f41101007387 */ /* 0x000fe20000100800 */
[----:B-1----:R-:W-:Y:S01]  /*d2a50*/  MOV R6, R12 ;  /* 0x0000000c00067202 */ /* 0x002fe20000000f00 */
[----:B------:R-:W-:Y:S02]  /*d2a60*/  IMAD.MOV.U32 R7, RZ, RZ, R13 ;  /* 0x000000ffff077224 */ /* 0x000fe400078e000d */
[--C-:B---3--:R-:W-:Y:S01]  /*d2a70*/  IMAD.X R11, R11, 0x1, R2.reuse, P3 ;  /* 0x000000010b0b7824 */ /* 0x108fe200018e0602 */
[----:B------:R-:W-:Y:S01]  /*d2a80*/  STL [R1+0x2778], R12 ;  /* 0x0027780c01007387 */ /* 0x000fe20000100800 */
[----:B------:R-:W-:-:S03]  /*d2a90*/  IMAD.X R5, R5, 0x1, R2, P1 ;  /* 0x0000000105057824 */ /* 0x000fc600008e0602 */
[----:B------:R1:W-:Y:S04]  /*d2aa0*/  LDGSTS.E [R4+0x1d400], [R6.64], P0 ;  /* 0x1d40000006047fae */ /* 0x0003e80008121844 */
[----:B------:R-:W-:Y:S04]  /*d2ab0*/  STL [R1+0x272c], R15 ;  /* 0x00272c0f01007387 */ /* 0x000fe80000100800 */
[----:B------:R2:W-:Y:S01]  /*d2ac0*/  STL [R1+0x27a8], R10 ;  /* 0x0027a80a01007387 */ /* 0x0005e20000100800 */
[----:B-1----:R-:W-:Y:S02]  /*d2ad0*/  IMAD.MOV.U32 R6, RZ, RZ, R10 ;  /* 0x000000ffff067224 */ /* 0x002fe400078e000a */
[----:B------:R-:W-:Y:S01]  /*d2ae0*/  IMAD.MOV.U32 R7, RZ, RZ, R11 ;  /* 0x000000ffff077224 */ /* 0x000fe200078e000b */
[----:B------:R1:W-:Y:S04]  /*d2af0*/  STL [R1+0x27d8], R3 ;  /* 0x0027d80301007387 */ /* 0x0003e80000100800 */
[----:B------:R3:W-:Y:S04]  /*d2b00*/  STL [R1+0x2774], R13 ;  /* 0x0027740d01007387 */ /* 0x0007e80000100800 */
[----:B------:R4:W-:Y:S04]  /*d2b10*/  STL [R1+0x27a4], R11 ;  /* 0x0027a40b01007387 */ /* 0x0009e80000100800 */
[----:B------:R1:W-:Y:S04]  /*d2b20*/  STL [R1+0x27d4], R5 ;  /* 0x0027d40501007387 */ /* 0x0003e80000100800 */
[----:B------:R1:W-:Y:S04]  /*d2b30*/  LDGSTS.E [R4+0x1e400], [R6.64], P0 ;  /* 0x1e40000006047fae */ /* 0x0003e80008121844 */
[----:B--2---:R-:W2:Y:S01]  /*d2b40*/  LDL.LU R10, [R1+0x2028] ;  /* 0x00202800010a7983 */ /* 0x004ea20000300800 */
[----:B-1----:R-:W-:-:S03]  /*d2b50*/  IMAD.MOV.U32 R6, RZ, RZ, R3 ;  /* 0x000000ffff067224 */ /* 0x002fc600078e0003 */
[----:B------:R-:W2:Y:S04]  /*d2b60*/  LDL.LU R3, [R1+0x2030] ;  /* 0x0020300001037983 */ /* 0x000ea80000300800 */
[----:B------:R-:W2:Y:S04]  /*d2b70*/  LDL.LU R18, [R1+0x2038] ;  /* 0x0020380001127983 */ /* 0x000ea80000300800 */
[----:B------:R-:W2:Y:S04]  /*d2b80*/  LDL.LU R17, [R1+0x2068] ;  /* 0x0020680001117983 */ /* 0x000ea80000300800 */
[----:B------:R-:W2:Y:S01]  /*d2b90*/  LDL.LU R16, [R1+0x2024] ;  /* 0x0020240001107983 */ /* 0x000ea20000300800 */
[----:B------:R-:W-:-:S03]  /*d2ba0*/  IMAD.MOV.U32 R7, RZ, RZ, R5 ;  /* 0x000000ffff077224 */ /* 0x000fc600078e0005 */
[----:B------:R-:W2:Y:S04]  /*d2bb0*/  LDL.LU R15, [R1+0x2070] ;  /* 0x00207000010f7983 */ /* 0x000ea80000300800 */
[----:B------:R-:W2:Y:S04]  /*d2bc0*/  LDL.LU R14, [R1+0x202c] ;  /* 0x00202c00010e7983 */ /* 0x000ea80000300800 */
[----:B---3--:R-:W3:Y:S04]  /*d2bd0*/  LDL.LU R13, [R1+0x2078] ;  /* 0x00207800010d7983 */ /* 0x008ee80000300800 */
[----:B----4-:R-:W4:Y:S04]  /*d2be0*/  LDL.LU R11, [R1+0x2034] ;  /* 0x00203400010b7983 */ /* 0x010f280000300800 */
        /* <DEDUP_REMOVED lines=158> */
[----:B--2---:R-:W-:-:S03]  /*d35d0*/  IADD3 R10, P5, R10, R217, RZ ;  /* 0x000000d90a0a7210 */ /* 0x004fc60007fbe0ff */
[----:B------:R-:W2:Y:S04]  /*d35e0*/  LDL.LU R84, [R1+0x26e8] ;  /* 0x0026e80001547983 */ /* 0x000ea80000300800 */
[----:B------:R-:W2:Y:S04]  /*d35f0*/  LDL.LU R83, [R1+0x271c] ;  /* 0x00271c0001537983 */ /* 0x000ea80000300800 */
[----:B------:R-:W2:Y:S04]  /*d3600*/  LDL.LU R82, [R1+0x2720] ;  /* 0x0027200001527983 */ /* 0x000ea80000300800 */
[----:B------:R-:W2:Y:S04]  /*d3610*/  LDL.LU R81, [R1+0x276c] ;  /* 0x00276c0001517983 */ /* 0x000ea80000300800 */
[----:B------:R-:W2:Y:S01]  /*d3620*/  LDL.LU R80, [R1+0x2770] ;  /* 0x0027700001507983 */ /* 0x000ea20000300800 */
[----:B------:R-:W-:-:S03]  /*d3630*/  IADD3 R3, P2, R3, R217, RZ ;  /* 0x000000d903037210 */ /* 0x000fc60007f5e0ff */
[----:B------:R-:W2:Y:S04]  /*d3640*/  LDL.LU R79, [R1+0x279c] ;  /* 0x00279c00014f7983 */ /* 0x000ea80000300800 */
[----:B------:R-:W2:Y:S01]  /*d3650*/  LDL.LU R78, [R1+0x27a0] ;  /* 0x0027a000014e7983 */ /* 0x000ea20000300800 */
[----:B------:R-:W-:-:S03]  /*d3660*/  IADD3 R18, P1, R18, R217, RZ ;  /* 0x000000d912127210 */ /* 0x000fc60007f3e0ff */
[----:B------:R-:W2:Y:S01]  /*d3670*/  LDL.LU R76, [R1+0x27d0] ;  /* 0x0027d000014c7983 */ /* 0x000ea20000300800 */
[----:B------:R-:W-:-:S03]  /*d3680*/  IADD3 R200, P4, R200, R217, RZ ;  /* 0x000000d9c8c87210 */ /* 0x000fc60007f9e0ff */
[----:B------:R1:W-:Y:S01]  /*d3690*/  STL [R1+0x2028], R10 ;  /* 0x0020280a01007387 */ /* 0x0003e20000100800 */
[----:B------:R-:W-:-:S03]  /*d36a0*/  IADD3 R17, P6, R17, R217, RZ ;  /* 0x000000d911117210 */ /* 0x000fc60007fde0ff */
[----:B------:R1:W-:Y:S01]  /*d36b0*/  LDGSTS.E [R4+0x1f400], [R6.64], P0 ;  /* 0x1f40000006047fae */ /* 0x0003e20008121844 */
[----:B------:R-:W-:-:S03]  /*d36c0*/  IADD3.X R16, R16, R2, RZ, P5, !PT ;  /* 0x0000000210107210 */ /* 0x000fc60002ffe4ff */
[----:B-1----:R-:W2:Y:S01]  /*d36d0*/  LDL.LU R10, [R1+0x20b0] ;  /* 0x0020b000010a7983 */ /* 0x002ea20000300800 */
[----:B------:R-:W-:-:S03]  /*d36e0*/  IADD3 R15, P5, R15, R217, RZ ;  /* 0x000000d90f0f7210 */ /* 0x000fc60007fbe0ff */
[----:B------:R-:W2:Y:S04]  /*d36f0*/  LDL.LU R7, [R1+0x206c] ;  /* 0x00206c0001077983 */ /* 0x000ea80000300800 */
[----:B------:R-:W2:Y:S04]  /*d3700*/  LDL.LU R6, [R1+0x20b8] ;  /* 0x0020b80001067983 */ /* 0x000ea80000300800 */
[----:B------:R1:W-:Y:S01]  /*d3710*/  STL [R1+0x2030], R3 ;  /* 0x0020300301007387 */ /* 0x0003e20000100800 */
[--C-:B------:R-:W-:Y:S01]  /*d3720*/  IMAD.X R14, R14, 0x1, R2.reuse, P2 ;  /* 0x000000010e0e7824 */ /* 0x100fe200010e0602 */
[-C--:B---3--:R-:W-:Y:S01]  /*d3730*/  IADD3 R13, P2, R13, R217.reuse, RZ ;  /* 0x000000d90d0d7210 */ /* 0x088fe20007f5e0ff */
[--C-:B----4-:R-:W-:Y:S01]  /*d3740*/  IMAD.X R11, R11, 0x1, R2.reuse, P1 ;  /* 0x000000010b0b7824 */ /* 0x110fe200008e0602 */
[----:B-1----:R-:W3:Y:S04]  /*d3750*/  LDL.LU R3, [R1+0x2074] ;  /* 0x0020740001037983 */ /* 0x002ee80000300800 */
[----:B------:R-:W-:Y:S04]  /*d3760*/  STL [R1+0x2038], R18 ;  /* 0x0020381201007387 */ /* 0x000fe80000100800 */
[----:B------:R-:W-:Y:S04]  /*d3770*/  STL [R1+0x2040], R200 ;  /* 0x002040c801007387 */ /* 0x000fe80000100800 */
[----:B------:R1:W-:Y:S01]  /*d3780*/  STL [R1+0x2068], R17 ;  /* 0x0020681101007387 */ /* 0x0003e20000100800 */
[-C--:B------:R-:W-:Y:S01]  /*d3790*/  IADD3 R198, P1, R198, R217.reuse, RZ ;  /* 0x000000d9c6c67210 */ /* 0x080fe20007f3e0ff */
[----:B------:R-:W-:Y:S01]  /*d37a0*/  IMAD.X R201, R201, 0x1, R2, P4 ;  /* 0x00000001c9c97824 */ /* 0x000fe200020e0602 */
[----:B------:R-:W-:-:S05]  /*d37b0*/  IADD3 R136, P3, R136, R217, RZ ;  /* 0x000000d988887210 */ /* 0x000fca0007f7e0ff */
[----:B------:R-:W-:Y:S04]  /*d37c0*/  STL [R1+0x2048], R136 ;  /* 0x0020488801007387 */ /* 0x000fe80000100800 */
[----:B------:R-:W-:Y:S04]  /*d37d0*/  STL [R1+0x2024], R16 ;  /* 0x0020241001007387 */ /* 0x000fe80000100800 */
[----:B------:R4:W-:Y:S04]  /*d37e0*/  STL [R1+0x2070], R15 ;  /* 0x0020700f01007387 */ /* 0x0009e80000100800 */
[----:B-1----:R-:W3:Y:S01]  /*d37f0*/  LDL.LU R17, [R1+0x20a4] ;  /* 0x0020a40001117983 */ /* 0x002ee20000300800 */
[----:B------:R-:W-:-:S03]  /*d3800*/  IMAD.X R137, R137, 0x1, R2, P3 ;  /* 0x0000000189897824 */ /* 0x000fc600018e0602 */
[----:B------:R1:W-:Y:S01]  /*d3810*/  STL [R1+0x202c], R14 ;  /* 0x00202c0e01007387 */ /* 0x0003e20000100800 */
[----:B------:R-:W-:-:S03]  /*d3820*/  IADD3 R5, P3, R5, R217, RZ ;  /* 0x000000d905057210 */ /* 0x000fc60007f7e0ff */
[----:B----4-:R-:W3:Y:S04]  /*d3830*/  LDL.LU R15, [R1+0x20f0] ;  /* 0x0020f000010f7983 */ /* 0x010ee80000300800 */
[----:B------:R1:W-:Y:S04]  /*d3840*/  STL [R1+0x2078], R13 ;  /* 0x0020780d01007387 */ /* 0x0003e80000100800 */
[----:B-1----:R-:W3:Y:S04]  /*d3850*/  LDL.LU R14, [R1+0x20ac] ;  /* 0x0020ac00010e7983 */ /* 0x002ee80000300800 */
[----:B------:R1:W-:Y:S04]  /*d3860*/  STL [R1+0x2034], R11 ;  /* 0x0020340b01007387 */ /* 0x0003e80000100800 */
[----:B------:R-:W3:Y:S04]  /*d3870*/  LDL.LU R13, [R1+0x20f8] ;  /* 0x0020f800010d7983 */ /* 0x000ee80000300800 */
[----:B-1----:R-:W3:Y:S04]  /*d3880*/  LDL.LU R11, [R1+0x20b4] ;  /* 0x0020b400010b7983 */ /* 0x002ee80000300800 */
[----:B------:R-:W-:Y:S04]  /*d3890*/  STL [R1+0x2080], R198 ;  /* 0x002080c601007387 */ /* 0x000fe80000100800 */
[----:B------:R-:W-:Y:S04]  /*d38a0*/  STL [R1+0x203c], R201 ;  /* 0x00203cc901007387 */ /* 0x000fe80000100800 */
[----:B------:R1:W-:Y:S04]  /*d38b0*/  STL [R1+0x20a8], R5 ;  /* 0x0020a80501007387 */ /* 0x0003e80000100800 */
[----:B-1----:R-:W3:Y:S01]  /*d38c0*/  LDL.LU R5, [R1+0x20e8] ;  /* 0x0020e80001057983 */ /* 0x002ee20000300800 */
[----:B------:R-:W-:Y:S01]  /*d38d0*/  IADD3 R134, P4, R134, R217, RZ ;  /* 0x000000d986867210 */ /* 0x000fe20007f9e0ff */
[----:B------:R-:W-:-:S04]  /*d38e0*/  IMAD.X R12, R12, 0x1, R2, P6 ;  /* 0x000000010c0c7824 */ /* 0x000fc800030e0602 */
[----:B------:R-:W-:Y:S04]  /*d38f0*/  STL [R1+0x2088], R134 ;  /* 0x0020888601007387 */ /* 0x000fe80000100800 */
[----:B------:R-:W-:Y:S04]  /*d3900*/  STL [R1+0x2044], R137 ;  /* 0x0020448901007387 */ /* 0x000fe80000100800 */
[----:B------:R1:W-:Y:S01]  /*d3910*/  STL [R1+0x2064], R12 ;  /* 0x0020640c01007387 */ /* 0x0003e20000100800 */
[--C-:B------:R-:W-:Y:S01]  /*d3920*/  IMAD.X R199, R199, 0x1, R2.reuse, P1 ;  /* 0x00000001c7c77824 */ /* 0x100fe200008e0602 */
[-C--:B------:R-:W-:Y:S01]  /*d3930*/  IADD3 R132, P1, R132, R217.reuse, RZ ;  /* 0x000000d984847210 */ /* 0x080fe20007f3e0ff */
[----:B------:R-:W-:Y:S01]  /*d3940*/  IMAD.X R135, R135, 0x1, R2, P4 ;  /* 0x0000000187877824 */ /* 0x000fe200020e0602 */
[----:B--2---:R-:W-:-:S02]  /*d3950*/  IADD3 R10, P6, R10, R217, RZ ;  /* 0x000000d90a0a7210 */ /* 0x004fc40007fde0ff */
[----:B------:R-:W-:-:S03]  /*d3960*/  IADD3.X R7, R7, R2, RZ, P5, !PT ;  /* 0x0000000207077210 */ /* 0x000fc60002ffe4ff */
[----:B------:R2:W-:Y:S01]  /*d3970*/  STL [R1+0x20b0], R10 ;  /* 0x0020b00a01007387 */ /* 0x0005e20000100800 */
[----:B------:R-:W-:-:S03]  /*d3980*/  IADD3 R6, P5, R6, R217, RZ ;  /* 0x000000d906067210 */ /* 0x000fc60007fbe0ff */
[----:B------:R-:W4:Y:S04]  /*d3990*/  LDL.LU R16, [R1+0x2130] ;  /* 0x0021300001107983 */ /* 0x000f280000300800 */
[----:B------:R-:W-:Y:S04]  /*d39a0*/  STL [R1+0x206c], R7 ;  /* 0x00206c0701007387 */ /* 0x000fe80000100800 */
[----:B-1----:R-:W4:Y:S01]  /*d39b0*/  LDL.LU R12, [R1+0x20ec] ;  /* 0x0020ec00010c7983 */ /* 0x002f220000300800 */
[----:B---3--:R-:W-:-:S03]  /*d39c0*/  IMAD.X R3, R3, 0x1, R2, P2 ;  /* 0x0000000103037824 */ /* 0x008fc600010e0602 */
[----:B------:R-:W-:Y:S04]  /*d39d0*/  STL [R1+0x20b8], R6 ;  /* 0x0020b80601007387 */ /* 0x000fe80000100800 */
[----:B--2---:R-:W2:Y:S04]  /*d39e0*/  LDL.LU R10, [R1+0x2138] ;  /* 0x00213800010a7983 */ /* 0x004ea80000300800 */
[----:B------:R1:W-:Y:S01]  /*d39f0*/  STL [R1+0x2074], R3 ;  /* 0x0020740301007387 */ /* 0x0003e20000100800 */
[----:B------:R-:W-:-:S03]  /*d3a00*/  IADD3 R196, P2, R196, R217, RZ ;  /* 0x000000d9c4c47210 */ /* 0x000fc60007f5e0ff */
[----:B-1----:R-:W3:Y:S04]  /*d3a10*/  LDL.LU R3, [R1+0x20f4] ;  /* 0x0020f40001037983 */ /* 0x002ee80000300800 */
[----:B------:R-:W3:Y:S04]  /*d3a20*/  LDL.LU R7, [R1+0x20e4] ;  /* 0x0020e40001077983 */ /* 0x000ee80000300800 */
[----:B------:R-:W3:Y:S04]  /*d3a30*/  LDL.LU R6, [R1+0x2128] ;  /* 0x0021280001067983 */ /* 0x000ee80000300800 */
[----:B------:R-:W-:Y:S04]  /*d3a40*/  STL [R1+0x20c0], R196 ;  /* 0x0020c0c401007387 */ /* 0x000fe80000100800 */
[----:B------:R-:W-:Y:S04]  /*d3a50*/  STL [R1+0x207c], R199 ;  /* 0x00207cc701007387 */ /* 0x000fe80000100800 */
[----:B------:R-:W-:Y:S01]  /*d3a60*/  STL [R1+0x20c8], R132 ;  /* 0x0020c88401007387 */ /* 0x000fe20000100800 */
[----:B------:R-:W-:-:S03]  /*d3a70*/  IMAD.X R17, R17, 0x1, R2, P3 ;  /* 0x0000000111117824 */ /* 0x000fc600018e0602 */
[----:B------:R-:W-:Y:S01]  /*d3a80*/  STL [R1+0x2084], R135 ;  /* 0x0020848701007387 */ /* 0x000fe20000100800 */
[-C--:B------:R-:W-:Y:S01]  /*d3a90*/  IADD3 R15, P3, R15, R217.reuse, RZ ;  /* 0x000000d90f0f7210 */ /* 0x080fe20007f7e0ff */
[----:B------:R-:W-:Y:S01]  /*d3aa0*/  IMAD.X R14, R14, 0x1, R2, P6 ;  /* 0x000000010e0e7824 */ /* 0x000fe200030e0602 */
[-C--:B------:R-:W-:Y:S02]  /*d3ab0*/  IADD3 R13, P6, R13, R217.reuse, RZ ;  /* 0x000000d90d0d7210 */ /* 0x080fe40007fde0ff */
[----:B------:R-:W-:Y:S02]  /*d3ac0*/  IADD3.X R11, R11, R2, RZ, P5, !PT ;  /* 0x000000020b0b7210 */ /* 0x000fe40002ffe4ff */
[----:B------:R-:W-:-:S05]  /*d3ad0*/  IADD3 R5, P4, R5, R217, RZ ;  /* 0x000000d905057210 */ /* 0x000fca0007f9e0ff */
[----:B------:R-:W-:Y:S04]  /*d3ae0*/  STL [R1+0x20e8], R5 ;  /* 0x0020e80501007387 */ /* 0x000fe80000100800 */
[----:B------:R-:W-:Y:S04]  /*d3af0*/  STL [R1+0x20a4], R17 ;  /* 0x0020a41101007387 */ /* 0x000fe80000100800 */
[----:B------:R1:W-:Y:S04]  /*d3b00*/  STL [R1+0x20f0], R15 ;  /* 0x0020f00f01007387 */ /* 0x0003e80000100800 */
[----:B------:R-:W3:Y:S04]  /*d3b10*/  LDL.LU R20, [R1+0x2168] ;  /* 0x0021680001147983 */ /* 0x000ee80000300800 */
[----:B------:R1:W-:Y:S04]  /*d3b20*/  STL [R1+0x20ac], R14 ;  /* 0x0020ac0e01007387 */ /* 0x0003e80000100800 */
[----:B------:R-:W3:Y:S04]  /*d3b30*/  LDL.LU R18, [R1+0x2170] ;  /* 0x0021700001127983 */ /* 0x000ee80000300800 */
[----:B------:R1:W-:Y:S04]  /*d3b40*/  STL [R1+0x20f8], R13 ;  /* 0x0020f80d01007387 */ /* 0x0003e80000100800 */
[----:B-1----:R-:W3:Y:S04]  /*d3b50*/  LDL.LU R15, [R1+0x212c] ;  /* 0x00212c00010f7983 */ /* 0x002ee80000300800 */
[----:B------:R1:W-:Y:S04]  /*d3b60*/  STL [R1+0x20b4], R11 ;  /* 0x0020b40b01007387 */ /* 0x0003e80000100800 */
[----:B------:R-:W3:Y:S04]  /*d3b70*/  LDL.LU R14, [R1+0x2178] ;  /* 0x00217800010e7983 */ /* 0x000ee80000300800 */
[----:B------:R-:W3:Y:S04]  /*d3b80*/  LDL.LU R13, [R1+0x2134] ;  /* 0x00213400010d7983 */ /* 0x000ee80000300800 */
[----:B-1----:R-:W3:Y:S01]  /*d3b90*/  LDL.LU R11, [R1+0x2124] ;  /* 0x00212400010b7983 */ /* 0x002ee20000300800 */
[-C--:B------:R-:W-:Y:S01]  /*d3ba0*/  IADD3 R194, P5, R194, R217.reuse, RZ ;  /* 0x000000d9c2c27210 */ /* 0x080fe20007fbe0ff */
[--C-:B------:R-:W-:Y:S01]  /*d3bb0*/  IMAD.X R197, R197, 0x1, R2.reuse, P2 ;  /* 0x00000001c5c57824 */ /* 0x100fe200010e0602 */
[----:B------:R-:W-:Y:S01]  /*d3bc0*/  IADD3 R130, P2, R130, R217, RZ ;  /* 0x000000d982827210 */ /* 0x000fe20007f5e0ff */
[----:B------:R-:W-:-:S02]  /*d3bd0*/  IMAD.X R133, R133, 0x1, R2, P1 ;  /* 0x0000000185857824 */ /* 0x000fc400008e0602 */
[----:B------:R-:W-:Y:S04]  /*d3be0*/  STL [R1+0x2100], R194 ;  /* 0x002100c201007387 */ /* 0x000fe80000100800 */
[----:B------:R-:W-:Y:S04]  /*d3bf0*/  STL [R1+0x20bc], R197 ;  /* 0x0020bcc501007387 */ /* 0x000fe80000100800 */
[----:B------:R-:W-:Y:S04]  /*d3c00*/  STL [R1+0x2108], R130 ;  /* 0x0021088201007387 */ /* 0x000fe80000100800 */
[----:B------:R-:W-:Y:S01]  /*d3c10*/  STL [R1+0x20c4], R133 ;  /* 0x0020c48501007387 */ /* 0x000fe20000100800 */
[----:B------:R-:W-:Y:S01]  /*d3c20*/  IADD3.X R195, R195, R2, RZ, P5, !PT ;  /* 0x00000002c3c37210 */ /* 0x000fe20002ffe4ff */
[--C-:B------:R-:W-:Y:S01]  /*d3c30*/  IMAD.X R131, R131, 0x1, R2.reuse, P2 ;  /* 0x0000000183837824 */ /* 0x100fe200010e0602 */
[-C--:B------:R-:W-:Y:S01]  /*d3c40*/  IADD3 R128, P5, R128, R217.reuse, RZ ;  /* 0x000000d980807210 */ /* 0x080fe20007fbe0ff */
[--C-:B----4-:R-:W-:Y:S01]  /*d3c50*/  IMAD.X R12, R12, 0x1, R2.reuse, P3 ;  /* 0x000000010c0c7824 */ /* 0x110fe200018e0602 */
[-C--:B--2---:R-:W-:Y:S01]  /*d3c60*/  IADD3 R10, P3, R10, R217.reuse, RZ ;  /* 0x000000d90a0a7210 */ /* 0x084fe20007f7e0ff */
[----:B---3--:R-:W-:Y:S01]  /*d3c70*/  IMAD.X R7, R7, 0x1, R2, P4 ;  /* 0x0000000107077824 */ /* 0x008fe200020e0602 */
[----:B------:R-:W-:-:S02]  /*d3c80*/  IADD3 R16, P4, R16, R217, RZ ;  /* 0x000000d910107210 */ /* 0x000fc40007f9e0ff */
[----:B------:R-:W-:Y:S01]  /*d3c90*/  IADD3 R6, P1, R6, R217, RZ ;  /* 0x000000d906067210 */ /* 0x000fe20007f3e0ff */
[----:B------:R-:W-:-:S04]  /*d3ca0*/  IMAD.X R3, R3, 0x1, R2, P6 ;  /* 0x0000000103037824 */ /* 0x000fc800030e0602 */
[----:B------:R-:W-:Y:S04]  /*d3cb0*/  STL [R1+0x2128], R6 ;  /* 0x0021280601007387 */ /* 0x000fe80000100800 */
[----:B------:R-:W-:Y:S04]  /*d3cc0*/  STL [R1+0x20e4], R7 ;  /* 0x0020e40701007387 */ /* 0x000fe80000100800 */
[----:B------:R1:W-:Y:S04]  /*d3cd0*/  STL [R1+0x2130], R16 ;  /* 0x0021301001007387 */ /* 0x0003e80000100800 */
[----:B------:R-:W2:Y:S04]  /*d3ce0*/  LDL.LU R19, [R1+0x21a8] ;  /* 0x0021a80001137983 */ /* 0x000ea80000300800 */
[----:B------:R3:W-:Y:S04]  /*d3cf0*/  STL [R1+0x20ec], R12 ;  /* 0x0020ec0c01007387 */ /* 0x0007e80000100800 */
[----:B------:R-:W4:Y:S04]  /*d3d00*/  LDL.LU R17, [R1+0x21b0] ;  /* 0x0021b00001117983 */ /* 0x000f280000300800 */
[----:B------:R-:W-:Y:S04]  /*d3d10*/  STL [R1+0x2138], R10 ;  /* 0x0021380a01007387 */ /* 0x000fe80000100800 */
[----:B-1----:R-:W4:Y:S04]  /*d3d20*/  LDL.LU R16, [R1+0x216c] ;  /* 0x00216c0001107983 */ /* 0x002f280000300800 */
[----:B------:R1:W-:Y:S04]  /*d3d30*/  STL [R1+0x20f4], R3 ;  /* 0x0020f40301007387 */ /* 0x0003e80000100800 */
[----:B---3--:R-:W3:Y:S01]  /*d3d40*/  LDL.LU R12, [R1+0x21b8] ;  /* 0x0021b800010c7983 */ /* 0x008ee20000300800 */
[----:B------:R-:W-:-:S03]  /*d3d50*/  IADD3 R192, P6, R192, R217, RZ ;  /* 0x000000d9c0c07210 */ /* 0x000fc60007fde0ff */
[----:B-1----:R-:W3:Y:S04]  /*d3d60*/  LDL.LU R3, [R1+0x2174] ;  /* 0x0021740001037983 */ /* 0x002ee80000300800 */
[----:B------:R-:W3:Y:S04]  /*d3d70*/  LDL.LU R10, [R1+0x2164] ;  /* 0x00216400010a7983 */ /* 0x000ee80000300800 */
[----:B------:R-:W-:Y:S04]  /*d3d80*/  STL [R1+0x2140], R192 ;  /* 0x002140c001007387 */ /* 0x000fe80000100800 */
[----:B------:R-:W-:Y:S04]  /*d3d90*/  STL [R1+0x20fc], R195 ;  /* 0x0020fcc301007387 */ /* 0x000fe80000100800 */
[----:B------:R-:W-:Y:S04]  /*d3da0*/  STL [R1+0x2148], R128 ;  /* 0x0021488001007387 */ /* 0x000fe80000100800 */
[----:B------:R-:W-:Y:S01]  /*d3db0*/  STL [R1+0x2104], R131 ;  /* 0x0021048301007387 */ /* 0x000fe20000100800 */
[----:B------:R-:W-:-:S05]  /*d3dc0*/  IADD3 R20, P2, R20, R217, RZ ;  /* 0x000000d914147210 */ /* 0x000fca0007f5e0ff */
[----:B------:R1:W-:Y:S01]  /*d3dd0*/  STL [R1+0x2168], R20 ;  /* 0x0021681401007387 */ /* 0x0003e20000100800 */
[--C-:B------:R-:W-:Y:S01]  /*d3de0*/  IMAD.X R15, R15, 0x1, R2.reuse, P4 ;  /* 0x000000010f0f7824 */ /* 0x100fe200020e0602 */
[-C--:B------:R-:W-:Y:S01]  /*d3df0*/  IADD3 R14, P4, R14, R217.reuse, RZ ;  /* 0x000000d90e0e7210 */ /* 0x080fe20007f9e0ff */
[--C-:B------:R-:W-:Y:S01]  /*d3e00*/  IMAD.X R11, R11, 0x1, R2.reuse, P1 ;  /* 0x000000010b0b7824 */ /* 0x100fe200008e0602 */
[----:B------:R-:W-:Y:S01]  /*d3e10*/  IADD3 R18, P1, R18, R217, RZ ;  /* 0x000000d912127210 */ /* 0x000fe20007f3e0ff */
[----:B------:R-:W-:-:S03]  /*d3e20*/  IMAD.X R13, R13, 0x1, R2, P3 ;  /* 0x000000010d0d7824 */ /* 0x000fc600018e0602 */
[----:B------:R-:W-:Y:S04]  /*d3e30*/  STL [R1+0x2124], R11 ;  /* 0x0021240b01007387 */ /* 0x000fe80000100800 */
[----:B------:R1:W-:Y:S04]  /*d3e40*/  STL [R1+0x2170], R18 ;  /* 0x0021701201007387 */ /* 0x0003e80000100800 */
[----:B------:R-:W3:Y:S04]  /*d3e50*/  LDL.LU R22, [R1+0x21e8] ;  /* 0x0021e80001167983 */ /* 0x000ee80000300800 */
[----:B------:R1:W-:Y:S04]  /*d3e60*/  STL [R1+0x212c], R15 ;  /* 0x00212c0f01007387 */ /* 0x0003e80000100800 */
[----:B-1----:R-:W3:Y:S04]  /*d3e70*/  LDL.LU R20, [R1+0x21a4] ;  /* 0x0021a40001147983 */ /* 0x002ee80000300800 */
[----:B------:R1:W-:Y:S04]  /*d3e80*/  STL [R1+0x2178], R14 ;  /* 0x0021780e01007387 */ /* 0x0003e80000100800 */
[----:B------:R-:W3:Y:S04]  /*d3e90*/  LDL.LU R18, [R1+0x21f0] ;  /* 0x0021f00001127983 */ /* 0x000ee80000300800 */
[----:B------:R1:W-:Y:S04]  /*d3ea0*/  STL [R1+0x2134], R13 ;  /* 0x0021340d01007387 */ /* 0x0003e80000100800 */
[----:B------:R-:W3:Y:S04]  /*d3eb0*/  LDL.LU R15, [R1+0x21ac] ;  /* 0x0021ac00010f7983 */ /* 0x000ee80000300800 */
[----:B-1----:R-:W3:Y:S04]  /*d3ec0*/  LDL.LU R14, [R1+0x21f8] ;  /* 0x0021f800010e7983 */ /* 0x002ee80000300800 */
[----:B------:R-:W3:Y:S01]  /*d3ed0*/  LDL.LU R13, [R1+0x21b4] ;  /* 0x0021b400010d7983 */ /* 0x000ee20000300800 */
[-C--:B------:R-:W-:Y:S01]  /*d3ee0*/  IADD3 R190, P3, R190, R217.reuse, RZ ;  /* 0x000000d9bebe7210 */ /* 0x080fe20007f7e0ff */
[----:B------:R-:W-:Y:S01]  /*d3ef0*/  IMAD.X R193, R193, 0x1, R2, P6 ;  /* 0x00000001c1c17824 */ /* 0x000fe200030e0602 */
[----:B------:R-:W-:-:S02]  /*d3f00*/  IADD3 R126, P6, R126, R217, RZ ;  /* 0x000000d97e7e7210 */ /* 0x000fc40007fde0ff */
[----:B------:R-:W-:Y:S01]  /*d3f10*/  IADD3.X R129, R129, R2, RZ, P5, !PT ;  /* 0x0000000281817210 */ /* 0x000fe20002ffe4ff */
[----:B------:R-:W-:Y:S04]  /*d3f20*/  STL [R1+0x2180], R190 ;  /* 0x002180be01007387 */ /* 0x000fe80000100800 */
[----:B------:R-:W-:Y:S04]  /*d3f30*/  STL [R1+0x213c], R193 ;  /* 0x00213cc101007387 */ /* 0x000fe80000100800 */
[----:B------:R-:W-:Y:S04]  /*d3f40*/  STL [R1+0x2188], R126 ;  /* 0x0021887e01007387 */ /* 0x000fe80000100800 */
[----:B------:R-:W-:Y:S01]  /*d3f50*/  STL [R1+0x2144], R129 ;  /* 0x0021448101007387 */ /* 0x000fe20000100800 */
[--C-:B------:R-:W-:Y:S01]  /*d3f60*/  IMAD.X R191, R191, 0x1, R2.reuse, P3 ;  /* 0x00000001bfbf7824 */ /* 0x100fe200018e0602 */
[-C--:B------:R-:W-:Y:S01]  /*d3f70*/  IADD3 R124, P3, R124, R217.reuse, RZ ;  /* 0x000000d97c7c7210 */ /* 0x080fe20007f7e0ff */
[----:B------:R-:W-:Y:S01]  /*d3f80*/  IMAD.X R127, R127, 0x1, R2, P6 ;  /* 0x000000017f7f7824 */ /* 0x000fe200030e0602 */
[----:B--2---:R-:W-:-:S05]  /*d3f90*/  IADD3 R19, P5, R19, R217, RZ ;  /* 0x000000d913137210 */ /* 0x004fca0007fbe0ff */
[----:B------:R1:W-:Y:S01]  /*d3fa0*/  STL [R1+0x21a8], R19 ;  /* 0x0021a81301007387 */ /* 0x0003e20000100800 */
[--C-:B----4-:R-:W-:Y:S01]  /*d3fb0*/  IMAD.X R16, R16, 0x1, R2.reuse, P1 ;  /* 0x0000000110107824 */ /* 0x110fe200008e0602 */
[-C--:B---3--:R-:W-:Y:S01]  /*d3fc0*/  IADD3 R12, P1, R12, R217.reuse, RZ ;  /* 0x000000d90c0c7210 */ /* 0x088fe20007f3e0ff */
[--C-:B------:R-:W-:Y:S01]  /*d3fd0*/  IMAD.X R10, R10, 0x1, R2.reuse, P2 ;  /* 0x000000010a0a7824 */ /* 0x100fe200010e0602 */
[----:B------:R-:W-:Y:S01]  /*d3fe0*/  IADD3 R17, P2, R17, R217, RZ ;  /* 0x000000d911117210 */ /* 0x000fe20007f5e0ff */
[----:B------:R-:W-:-:S03]  /*d3ff0*/  IMAD.X R3, R3, 0x1, R2, P4 ;  /* 0x0000000103037824 */ /* 0x000fc600020e0602 */
[----:B------:R-:W-:Y:S04]  /*d4000*/  STL [R1+0x2164], R10 ;  /* 0x0021640a01007387 */ /* 0x000fe80000100800 */
[----:B------:R2:W-:Y:S04]  /*d4010*/  STL [R1+0x21b0], R17 ;  /* 0x0021b01101007387 */ /* 0x0005e80000100800 */
[----:B------:R-:W3:Y:S04]  /*d4020*/  LDL.LU R21, [R1+0x2228] ;  /* 0x0022280001157983 */ /* 0x000ee80000300800 */
[----:B------:R4:W-:Y:S04]  /*d4030*/  STL [R1+0x216c], R16 ;  /* 0x00216c1001007387 */ /* 0x0009e80000100800 */
[----:B-1----:R-:W3:Y:S01]  /*d4040*/  LDL.LU R19, [R1+0x21e4] ;  /* 0x0021e40001137983 */ /* 0x002ee20000300800 */
[----:B------:R-:W-:-:S03]  /*d4050*/  IADD3 R188, P4, R188, R217, RZ ;  /* 0x000000d9bcbc7210 */ /* 0x000fc60007f9e0ff */
[----:B------:R1:W-:Y:S04]  /*d4060*/  STL [R1+0x21b8], R12 ;  /* 0x0021b80c01007387 */ /* 0x0003e80000100800 */
[----:B--2---:R-:W2:Y:S04]  /*d4070*/  LDL.LU R17, [R1+0x2230] ;  /* 0x0022300001117983 */ /* 0x004ea80000300800 */
[----:B------:R1:W-:Y:S04]  /*d4080*/  STL [R1+0x2174], R3 ;  /* 0x0021740301007387 */ /* 0x0003e80000100800 */
[----:B----4-:R-:W4:Y:S04]  /*d4090*/  LDL.LU R16, [R1+0x21ec] ;  /* 0x0021ec0001107983 */ /* 0x010f280000300800 */
[----:B-1----:R-:W4:Y:S04]  /*d40a0*/  LDL.LU R12, [R1+0x2238] ;  /* 0x00223800010c7983 */ /* 0x002f280000300800 */
[----:B------:R-:W4:Y:S04]  /*d40b0*/  LDL.LU R3, [R1+0x21f4] ;  /* 0x0021f40001037983 */ /* 0x000f280000300800 */
[----:B------:R-:W-:Y:S04]  /*d40c0*/  STL [R1+0x21c0], R188 ;  /* 0x0021c0bc01007387 */ /* 0x000fe80000100800 */
[----:B------:R-:W-:Y:S04]  /*d40d0*/  STL [R1+0x217c], R191 ;  /* 0x00217cbf01007387 */ /* 0x000fe80000100800 */
[----:B------:R-:W-:Y:S04]  /*d40e0*/  STL [R1+0x21c8], R124 ;  /* 0x0021c87c01007387 */ /* 0x000fe80000100800 */
[----:B------:R-:W-:Y:S01]  /*d40f0*/  STL [R1+0x2184], R127 ;  /* 0x0021847f01007387 */ /* 0x000fe20000100800 */
[----:B------:R-:W-:-:S02]  /*d4100*/  IADD3 R22, P6, R22, R217, RZ ;  /* 0x000000d916167210 */ /* 0x000fc40007fde0ff */
[----:B------:R-:W-:-:S03]  /*d4110*/  IADD3.X R20, R20, R2, RZ, P5, !PT ;  /* 0x0000000214147210 */ /* 0x000fc60002ffe4ff */
[----:B------:R-:W-:Y:S04]  /*d4120*/  STL [R1+0x21e8], R22 ;  /* 0x0021e81601007387 */ /* 0x000fe80000100800 */
[----:B------:R1:W-:Y:S01]  /*d4130*/  STL [R1+0x21a4], R20 ;  /* 0x0021a41401007387 */ /* 0x0003e20000100800 */
[----:B------:R-:W-:-:S03]  /*d4140*/  IADD3 R18, P5, R18, R217, RZ ;  /* 0x000000d912127210 */ /* 0x000fc60007fbe0ff */
[----:B-1----:R-:W4:Y:S01]  /*d4150*/  LDL.LU R20, [R1+0x2268] ;  /* 0x0022680001147983 */ /* 0x002f220000300800 */
[--C-:B------:R-:W-:Y:S01]  /*d4160*/  IMAD.X R15, R15, 0x1, R2.reuse, P2 ;  /* 0x000000010f0f7824 */ /* 0x100fe200010e0602 */
[----:B------:R-:W-:Y:S02]  /*d4170*/  IADD3 R14, P2, R14, R217, RZ ;  /* 0x000000d90e0e7210 */ /* 0x000fe40007f5e0ff */
[----:B------:R1:W-:Y:S01]  /*d4180*/  STL [R1+0x21f0], R18 ;  /* 0x0021f01201007387 */ /* 0x0003e20000100800 */
[----:B------:R-:W-:-:S03]  /*d4190*/  IMAD.X R13, R13, 0x1, R2, P1 ;  /* 0x000000010d0d7824 */ /* 0x000fc600008e0602 */
[----:B-1----:R-:W4:Y:S04]  /*d41a0*/  LDL.LU R18, [R1+0x2224] ;  /* 0x0022240001127983 */ /* 0x002f280000300800 */
[----:B------:R1:W-:Y:S04]  /*d41b0*/  STL [R1+0x21ac], R15 ;  /* 0x0021ac0f01007387 */ /* 0x0003e80000100800 */
[----:B------:R1:W-:Y:S04]  /*d41c0*/  STL [R1+0x21f8], R14 ;  /* 0x0021f80e01007387 */ /* 0x0003e80000100800 */
[----:B-1----:R-:W4:Y:S04]  /*d41d0*/  LDL.LU R15, [R1+0x2270] ;  /* 0x00227000010f7983 */ /* 0x002f280000300800 */
[----:B------:R-:W4:Y:S04]  /*d41e0*/  LDL.LU R14, [R1+0x222c] ;  /* 0x00222c00010e7983 */ /* 0x000f280000300800 */
[----:B------:R1:W-:Y:S04]  /*d41f0*/  STL [R1+0x21b4], R13 ;  /* 0x0021b40d01007387 */ /* 0x0003e80000100800 */
[----:B-1----:R-:W4:Y:S01]  /*d4200*/  LDL.LU R13, [R1+0x2234] ;  /* 0x00223400010d7983 */ /* 0x002f220000300800 */
        /* <DEDUP_REMOVED lines=8> */
[--C-:B------:R-:W-:Y:S01]  /*d4290*/  IMAD.X R187, R187, 0x1, R2.reuse, P1 ;  /* 0x00000001bbbb7824 */ /* 0x100fe200008e0602 */
[-C--:B------:R-:W-:Y:S01]  /*d42a0*/  IADD3 R120, P1, R120, R217.reuse, RZ ;  /* 0x000000d978787210 */ /* 0x080fe20007f3e0ff */
[--C-:B------:R-:W-:Y:S01]  /*d42b0*/  IMAD.X R123, R123, 0x1, R2.reuse, P4 ;  /* 0x000000017b7b7824 */ /* 0x100fe200020e0602 */
[----:B---3--:R-:W-:Y:S01]  /*d42c0*/  IADD3 R21, P3, R21, R217, RZ ;  /* 0x000000d915157210 */ /* 0x008fe20007f7e0ff */
[----:B------:R-:W-:-:S04]  /*d42d0*/  IMAD.X R19, R19, 0x1, R2, P6 ;  /* 0x0000000113137824 */ /* 0x000fc800030e0602 */
[----:B------:R-:W-:Y:S04]  /*d42e0*/  STL [R1+0x2228], R21 ;  /* 0x0022281501007387 */ /* 0x000fe80000100800 */
[----:B------:R1:W-:Y:S01]  /*d42f0*/  STL [R1+0x21e4], R19 ;  /* 0x0021e41301007387 */ /* 0x0003e20000100800 */
[----:B--2---:R-:W-:-:S03]  /*d4300*/  IADD3 R17, P6, R17, R217, RZ ;  /* 0x000000d911117210 */ /* 0x004fc60007fde0ff */
[----:B-1----:R-:W2:Y:S01]  /*d4310*/  LDL.LU R19, [R1+0x22a8] ;  /* 0x0022a80001137983 */ /* 0x002ea20000300800 */
[----:B----4-:R-:W-:Y:S02]  /*d4320*/  IADD3.X R16, R16, R2, RZ, P5, !PT ;  /* 0x0000000210107210 */ /* 0x010fe40002ffe4ff */
[-C--:B------:R-:W-:Y:S01]  /*d4330*/  IADD3 R12, P5, R12, R217.reuse, RZ ;  /* 0x000000d90c0c7210 */ /* 0x080fe20007fbe0ff */
[----:B------:R1:W-:Y:S01]  /*d4340*/  STL [R1+0x2230], R17 ;  /* 0x0022301101007387 */ /* 0x0003e20000100800 */
[----:B------:R-:W-:Y:S01]  /*d4350*/  IMAD.X R3, R3, 0x1, R2, P2 ;  /* 0x0000000103037824 */ /* 0x000fe200010e0602 */
[-C--:B------:R-:W-:Y:S02]  /*d4360*/  IADD3 R184, P2, R184, R217.reuse, RZ ;  /* 0x000000d9b8b87210 */ /* 0x080fe40007f5e0ff */
[----:B-1----:R-:W3:Y:S04]  /*d4370*/  LDL.LU R17, [R1+0x2264] ;  /* 0x0022640001117983 */ /* 0x002ee80000300800 */
[----:B------:R1:W-:Y:S04]  /*d4380*/  STL [R1+0x21ec], R16 ;  /* 0x0021ec1001007387 */ /* 0x0003e80000100800 */
[----:B------:R4:W-:Y:S04]  /*d4390*/  STL [R1+0x2238], R12 ;  /* 0x0022380c01007387 */ /* 0x0009e80000100800 */
[----:B-1----:R-:W3:Y:S04]  /*d43a0*/  LDL.LU R16, [R1+0x22b0] ;  /* 0x0022b00001107983 */ /* 0x002ee80000300800 */
[----:B----4-:R-:W4:Y:S04]  /*d43b0*/  LDL.LU R12, [R1+0x226c] ;  /* 0x00226c00010c7983 */ /* 0x010f280000300800 */
[----:B------:R1:W-:Y:S04]  /*d43c0*/  STL [R1+0x21f4], R3 ;  /* 0x0021f40301007387 */ /* 0x0003e80000100800 */
[----:B-1----:R-:W4:Y:S04]  /*d43d0*/  LDL.LU R3, [R1+0x2274] ;  /* 0x0022740001037983 */ /* 0x002f280000300800 */
[----:B------:R-:W-:Y:S04]  /*d43e0*/  STL [R1+0x2240], R184 ;  /* 0x002240b801007387 */ /* 0x000fe80000100800 */
[----:B------:R-:W-:Y:S04]  /*d43f0*/  STL [R1+0x21fc], R187 ;  /* 0x0021fcbb01007387 */ /* 0x000fe80000100800 */
[----:B------:R-:W-:Y:S01]  /*d4400*/  STL [R1+0x2248], R120 ;  /* 0x0022487801007387 */ /* 0x000fe20000100800 */
[----:B------:R-:W-:-:S03]  /*d4410*/  IADD3 R20, P4, R20, R217, RZ ;  /* 0x000000d914147210 */ /* 0x000fc60007f9e0ff */
[----:B------:R-:W-:Y:S04]  /*d4420*/  STL [R1+0x2204], R123 ;  /* 0x0022047b01007387 */ /* 0x000fe80000100800 */
[----:B------:R-:W-:Y:S01]  /*d4430*/  STL [R1+0x2268], R20 ;  /* 0x0022681401007387 */ /* 0x000fe20000100800 */
[----:B------:R-:W-:-:S05]  /*d4440*/  IMAD.X R18, R18, 0x1, R2, P3 ;  /* 0x0000000112127824 */ /* 0x000fca00018e0602 */
[----:B------:R1:W-:Y:S01]  /*d4450*/  STL [R1+0x2224], R18 ;  /* 0x0022241201007387 */ /* 0x0003e20000100800 */
[----:B------:R-:W-:-:S03]  /*d4460*/  IADD3 R15, P3, R15, R217, RZ ;  /* 0x000000d90f0f7210 */ /* 0x000fc60007f7e0ff */
[----:B-1----:R-:W4:Y:S01]  /*d4470*/  LDL.LU R18, [R1+0x22e8] ;  /* 0x0022e80001127983 */ /* 0x002f220000300800 */
[----:B------:R-:W-:-:S03]  /*d4480*/  IMAD.X R14, R14, 0x1, R2, P6 ;  /* 0x000000010e0e7824 */ /* 0x000fc600030e0602 */
[----:B------:R1:W-:Y:S04]  /*d4490*/  STL [R1+0x2270], R15 ;  /* 0x0022700f01007387 */ /* 0x0003e80000100800 */
[----:B-1----:R-:W4:Y:S01]  /*d44a0*/  LDL.LU R15, [R1+0x22a4] ;  /* 0x0022a400010f7983 */ /* 0x002f220000300800 */
[----:B------:R-:W-:-:S03]  /*d44b0*/  IADD3.X R13, R13, R2, RZ, P5, !PT ;  /* 0x000000020d0d7210 */ /* 0x000fc60002ffe4ff */
[----:B------:R1:W-:Y:S04]  /*d44c0*/  STL [R1+0x222c], R14 ;  /* 0x00222c0e01007387 */ /* 0x0003e80000100800 */
[----:B-1----:R-:W4:Y:S04]  /*d44d0*/  LDL.LU R14, [R1+0x22f0] ;  /* 0x0022f000010e7983 */ /* 0x002f280000300800 */
[----:B------:R1:W-:Y:S04]  /*d44e0*/  STL [R1+0x2234], R13 ;  /* 0x0022340d01007387 */ /* 0x0003e80000100800 */
[----:B-1----:R-:W4:Y:S01]  /*d44f0*/  LDL.LU R13, [R1+0x22ac] ;  /* 0x0022ac00010d7983 */ /* 0x002f220000300800 */
[-C--:B------:R-:W-:Y:S01]  /*d4500*/  IADD3 R252, P6, R252, R217.reuse, RZ ;  /* 0x000000d9fcfc7210 */ /* 0x080fe20007fde0ff */
[--C-:B------:R-:W-:Y:S01]  /*d4510*/  IMAD.X R185, R185, 0x1, R2.reuse, P2 ;  /* 0x00000001b9b97824 */ /* 0x100fe200010e0602 */
[-C--:B------:R-:W-:Y:S01]  /*d4520*/  IADD3 R182, P5, R182, R217.reuse, RZ ;  /* 0x000000d9b6b67210 */ /* 0x080fe20007fbe0ff */
[--C-:B------:R-:W-:Y:S01]  /*d4530*/  IMAD.X R121, R121, 0x1, R2.reuse, P1 ;  /* 0x0000000179797824 */ /* 0x100fe200008e0602 */
[-C--:B------:R-:W-:Y:S01]  /*d4540*/  IADD3 R118, P2, R118, R217.reuse, RZ ;  /* 0x000000d976767210 */ /* 0x080fe20007f5e0ff */
[----:B------:R-:W-:Y:S04]  /*d4550*/  STL [R1+0x2278], R252 ;  /* 0x002278fc01007387 */ /* 0x000fe80000100800 */
[----:B------:R-:W-:Y:S04]  /*d4560*/  STL [R1+0x2280], R182 ;  /* 0x002280b601007387 */ /* 0x000fe80000100800 */
[----:B------:R-:W-:Y:S04]  /*d4570*/  STL [R1+0x223c], R185 ;  /* 0x00223cb901007387 */ /* 0x000fe80000100800 */
[----:B------:R-:W-:Y:S04]  /*d4580*/  STL [R1+0x2288], R118 ;  /* 0x0022887601007387 */ /* 0x000fe80000100800 */
[----:B------:R-:W-:Y:S01]  /*d4590*/  STL [R1+0x2244], R121 ;  /* 0x0022447901007387 */ /* 0x000fe20000100800 */
[----:B------:R-:W-:Y:S01]  /*d45a0*/  IADD3.X R183, R183, R2, RZ, P5, !PT ;  /* 0x00000002b7b77210 */ /* 0x000fe20002ffe4ff */
[----:B------:R-:W-:Y:S01]  /*d45b0*/  IMAD.X R119, R119, 0x1, R2, P2 ;  /* 0x0000000177777824 */ /* 0x000fe200010e0602 */
[----:B------:R-:W-:-:S02]  /*d45c0*/  IADD3 R116, P5, R116, R217, RZ ;  /* 0x000000d974747210 */ /* 0x000fc40007fbe0ff */
[----:B--2---:R-:W-:-:S05]  /*d45d0*/  IADD3 R19, P1, R19, R217, RZ ;  /* 0x000000d913137210 */ /* 0x004fca0007f3e0ff */
[----:B------:R-:W-:Y:S01]  /*d45e0*/  STL [R1+0x22a8], R19 ;  /* 0x0022a81301007387 */ /* 0x000fe20000100800 */
[----:B---3--:R-:W-:-:S05]  /*d45f0*/  IMAD.X R17, R17, 0x1, R2, P4 ;  /* 0x0000000111117824 */ /* 0x008fca00020e0602 */
[----:B------:R1:W-:Y:S01]  /*d4600*/  STL [R1+0x2264], R17 ;  /* 0x0022641101007387 */ /* 0x0003e20000100800 */
[----:B------:R-:W-:Y:S01]  /*d4610*/  IADD3 R16, P4, R16, R217, RZ ;  /* 0x000000d910107210 */ /* 0x000fe20007f9e0ff */
[----:B----4-:R-:W-:-:S04]  /*d4620*/  IMAD.X R12, R12, 0x1, R2, P3 ;  /* 0x000000010c0c7824 */ /* 0x010fc800018e0602 */
[----:B------:R2:W-:Y:S01]  /*d4630*/  STL [R1+0x22b0], R16 ;  /* 0x0022b01001007387 */ /* 0x0005e20000100800 */
[----:B------:R-:W-:-:S03]  /*d4640*/  IADD3 R246, P3, R246, R217, RZ ;  /* 0x000000d9f6f67210 */ /* 0x000fc60007f7e0ff */
[----:B-1----:R-:W3:Y:S04]  /*d4650*/  LDL.LU R17, [R1+0x2328] ;  /* 0x0023280001117983 */ /* 0x002ee80000300800 */
[----:B------:R1:W-:Y:S04]  /*d4660*/  STL [R1+0x226c], R12 ;  /* 0x00226c0c01007387 */ /* 0x0003e80000100800 */
[----:B--2---:R-:W2:Y:S01]  /*d4670*/  LDL.LU R16, [R1+0x22e4] ;  /* 0x0022e40001107983 */ /* 0x004ea20000300800 */
[----:B------:R-:W-:Y:S01]  /*d4680*/  IMAD.X R3, R3, 0x1, R2, P6 ;  /* 0x0000000103037824 */ /* 0x000fe200030e0602 */
[----:B------:R-:W-:-:S02]  /*d4690*/  IADD3 R180, P6, R180, R217, RZ ;  /* 0x000000d9b4b47210 */ /* 0x000fc40007fde0ff */
[----:B-1----:R-:W4:Y:S04]  /*d46a0*/  LDL.LU R12, [R1+0x2330] ;  /* 0x00233000010c7983 */ /* 0x002f280000300800 */
[----:B------:R1:W-:Y:S04]  /*d46b0*/  STL [R1+0x2274], R3 ;  /* 0x0022740301007387 */ /* 0x0003e80000100800 */
[----:B-1----:R-:W4:Y:S04]  /*d46c0*/  LDL.LU R3, [R1+0x22ec] ;  /* 0x0022ec0001037983 */ /* 0x002f280000300800 */
[----:B------:R-:W-:Y:S04]  /*d46d0*/  STL [R1+0x22b8], R246 ;  /* 0x0022b8f601007387 */ /* 0x000fe80000100800 */
[----:B------:R-:W-:Y:S04]  /*d46e0*/  STL [R1+0x22c0], R180 ;  /* 0x0022c0b401007387 */ /* 0x000fe80000100800 */
[----:B------:R-:W-:Y:S04]  /*d46f0*/  STL [R1+0x227c], R183 ;  /* 0x00227cb701007387 */ /* 0x000fe80000100800 */
[----:B------:R-:W-:Y:S04]  /*d4700*/  STL [R1+0x22c8], R116 ;  /* 0x0022c87401007387 */ /* 0x000fe80000100800 */
[----:B------:R-:W-:Y:S01]  /*d4710*/  STL [R1+0x2284], R119 ;  /* 0x0022847701007387 */ /* 0x000fe20000100800 */
[----:B------:R-:W-:-:S05]  /*d4720*/  IADD3 R18, P2, R18, R217, RZ ;  /* 0x000000d912127210 */ /* 0x000fca0007f5e0ff */
[----:B------:R1:W-:Y:S01]  /*d4730*/  STL [R1+0x22e8], R18 ;  /* 0x0022e81201007387 */ /* 0x0003e20000100800 */
[----:B------:R-:W-:-:S05]  /*d4740*/  IMAD.X R15, R15, 0x1, R2, P1 ;  /* 0x000000010f0f7824 */ /* 0x000fca00008e0602 */
[----:B------:R1:W-:Y:S04]  /*d4750*/  STL [R1+0x22a4], R15 ;  /* 0x0022a40f01007387 */ /* 0x0003e80000100800 */
[----:B-1----:R-:W4:Y:S01]  /*d4760*/  LDL.LU R18, [R1+0x2368] ;  /* 0x0023680001127983 */ /* 0x002f220000300800 */
[----:B------:R-:W-:-:S03]  /*d4770*/  IADD3 R14, P1, R14, R217, RZ ;  /* 0x000000d90e0e7210 */ /* 0x000fc60007f3e0ff */
[----:B------:R-:W4:Y:S04]  /*d4780*/  LDL.LU R15, [R1+0x2324] ;  /* 0x00232400010f7983 */ /* 0x000f280000300800 */
[----:B------:R1:W-:Y:S01]  /*d4790*/  STL [R1+0x22f0], R14 ;  /* 0x0022f00e01007387 */ /* 0x0003e20000100800 */
[----:B------:R-:W-:-:S03]  /*d47a0*/  IMAD.X R13, R13, 0x1, R2, P4 ;  /* 0x000000010d0d7824 */ /* 0x000fc600020e0602 */
[----:B-1----:R-:W4:Y:S04]  /*d47b0*/  LDL.LU R14, [R1+0x2370] ;  /* 0x00237000010e7983 */ /* 0x002f280000300800 */
[----:B------:R1:W-:Y:S04]  /*d47c0*/  STL [R1+0x22ac], R13 ;  /* 0x0022ac0d01007387 */ /* 0x0003e80000100800 */
[----:B-1----:R-:W4:Y:S01]  /*d47d0*/  LDL.LU R13, [R1+0x232c] ;  /* 0x00232c00010d7983 */ /* 0x002f220000300800 */
[-C--:B------:R-:W-:Y:S01]  /*d47e0*/  IADD3 R244, P4, R244, R217.reuse, RZ ;  /* 0x000000d9f4f47210 */ /* 0x080fe20007f9e0ff */
[--C-:B------:R-:W-:Y:S01]  /*d47f0*/  IMAD.X R247, R247, 0x1, R2.reuse, P3 ;  /* 0x00000001f7f77824 */ /* 0x100fe200018e0602 */
[-C--:B------:R-:W-:Y:S01]  /*d4800*/  IADD3 R178, P3, R178, R217.reuse, RZ ;  /* 0x000000d9b2b27210 */ /* 0x080fe20007f7e0ff */
[----:B------:R-:W-:Y:S01]  /*d4810*/  IMAD.X R181, R181, 0x1, R2, P6 ;  /* 0x00000001b5b57824 */ /* 0x000fe200030e0602 */
[----:B------:R-:W-:Y:S01]  /*d4820*/  IADD3 R114, P6, R114, R217, RZ ;  /* 0x000000d972727210 */ /* 0x000fe20007fde0ff */
[----:B------:R-:W-:Y:S01]  /*d4830*/  STL [R1+0x22f8], R244 ;  /* 0x0022f8f401007387 */ /* 0x000fe20000100800 */
[----:B------:R-:W-:-:S03]  /*d4840*/  IADD3.X R117, R117, R2, RZ, P5, !PT ;  /* 0x0000000275757210 */ /* 0x000fc60002ffe4ff */
[----:B------:R-:W-:Y:S04]  /*d4850*/  STL [R1+0x22b4], R247 ;  /* 0x0022b4f701007387 */ /* 0x000fe80000100800 */
[----:B------:R-:W-:Y:S04]  /*d4860*/  STL [R1+0x2300], R178 ;  /* 0x002300b201007387 */ /* 0x000fe80000100800 */
[----:B------:R-:W-:Y:S04]  /*d4870*/  STL [R1+0x22bc], R181 ;  /* 0x0022bcb501007387 */ /* 0x000fe80000100800 */
[----:B------:R-:W-:Y:S04]  /*d4880*/  STL [R1+0x2308], R114 ;  /* 0x0023087201007387 */ /* 0x000fe80000100800 */
[----:B------:R-:W-:Y:S01]  /*d4890*/  STL [R1+0x22c4], R117 ;  /* 0x0022c47501007387 */ /* 0x000fe20000100800 */
[--C-:B------:R-:W-:Y:S01]  /*d48a0*/  IMAD.X R245, R245, 0x1, R2.reuse, P4 ;  /* 0x00000001f5f57824 */ /* 0x100fe200020e0602 */
[-C--:B------:R-:W-:Y:S01]  /*d48b0*/  IADD3 R176, P4, R176, R217.reuse, RZ ;  /* 0x000000d9b0b07210 */ /* 0x080fe20007f9e0ff */
[--C-:B------:R-:W-:Y:S01]  /*d48c0*/  IMAD.X R179, R179, 0x1, R2.reuse, P3 ;  /* 0x00000001b3b37824 */ /* 0x100fe200018e0602 */
[-C--:B------:R-:W-:Y:S01]  /*d48d0*/  IADD3 R112, P3, R112, R217.reuse, RZ ;  /* 0x000000d970707210 */ /* 0x080fe20007f7e0ff */
[--C-:B------:R-:W-:Y:S01]  /*d48e0*/  IMAD.X R115, R115, 0x1, R2.reuse, P6 ;  /* 0x0000000173737824 */ /* 0x100fe200030e0602 */
[----:B---3--:R-:W-:Y:S01]  /*d48f0*/  IADD3 R17, P5, R17, R217, RZ ;  /* 0x000000d911117210 */ /* 0x008fe20007fbe0ff */
[----:B--2---:R-:W-:-:S04]  /*d4900*/  IMAD.X R16, R16, 0x1, R2, P2 ;  /* 0x0000000110107824 */ /* 0x004fc800010e0602 */
[----:B------:R1:W-:Y:S01]  /*d4910*/  STL [R1+0x2328], R17 ;  /* 0x0023281101007387 */ /* 0x0003e20000100800 */
[----:B----4-:R-:W-:-:S03]  /*d4920*/  IADD3 R12, P2, R12, R217, RZ ;  /* 0x000000d90c0c7210 */ /* 0x010fc60007f5e0ff */
[----:B------:R2:W-:Y:S04]  /*d4930*/  STL [R1+0x22e4], R16 ;  /* 0x0022e41001007387 */ /* 0x0005e80000100800 */
[----:B-1----:R-:W3:Y:S04]  /*d4940*/  LDL.LU R17, [R1+0x23a8] ;  /* 0x0023a80001117983 */ /* 0x002ee80000300800 */
[----:B--2---:R-:W2:Y:S01]  /*d4950*/  LDL.LU R16, [R1+0x2364] ;  /* 0x0023640001107983 */ /* 0x004ea20000300800 */
[----:B------:R-:W-:Y:S01]  /*d4960*/  IMAD.X R3, R3, 0x1, R2, P1 ;  /* 0x0000000103037824 */ /* 0x000fe200008e0602 */
[----:B------:R-:W-:-:S02]  /*d4970*/  IADD3 R242, P1, R242, R217, RZ ;  /* 0x000000d9f2f27210 */ /* 0x000fc40007f3e0ff */
[----:B------:R1:W-:Y:S04]  /*d4980*/  STL [R1+0x2330], R12 ;  /* 0x0023300c01007387 */ /* 0x0003e80000100800 */
        /* <DEDUP_REMOVED lines=8> */
[----:B------:R-:W-:-:S03]  /*d4a10*/  IADD3 R18, P6, R18, R217, RZ ;  /* 0x000000d912127210 */ /* 0x000fc60007fde0ff */
[----:B------:R-:W-:Y:S01]  /*d4a20*/  STL [R1+0x2304], R115 ;  /* 0x0023047301007387 */ /* 0x000fe20000100800 */
[----:B------:R-:W-:-:S03]  /*d4a30*/  IADD3.X R15, R15, R2, RZ, P5, !PT ;  /* 0x000000020f0f7210 */ /* 0x000fc60002ffe4ff */
[----:B------:R1:W-:Y:S04]  /*d4a40*/  STL [R1+0x2368], R18 ;  /* 0x0023681201007387 */ /* 0x0003e80000100800 */
        /* <DEDUP_REMOVED lines=12> */
[--C-:B------:R-:W-:Y:S01]  /*d4b10*/  IMAD.X R177, R177, 0x1, R2.reuse, P4 ;  /* 0x00000001b1b17824 */ /* 0x100fe200020e0602 */
[----:B------:R-:W-:Y:S01]  /*d4b20*/  IADD3 R110, P4, R110, R217, RZ ;  /* 0x000000d96e6e7210 */ /* 0x000fe20007f9e0ff */
[----:B------:R-:W-:Y:S01]  /*d4b30*/  STL [R1+0x2378], R240 ;  /* 0x002378f001007387 */ /* 0x000fe20000100800 */
[----:B------:R-:W-:-:S03]  /*d4b40*/  IMAD.X R113, R113, 0x1, R2, P3 ;  /* 0x0000000171717824 */ /* 0x000fc600018e0602 */
        /* <DEDUP_REMOVED lines=12> */
[----:B------:R1:W-:Y:S04]  /*d4c10*/  STL [R1+0x23a8], R17 ;  /* 0x0023a81101007387 */ /* 0x0003e80000100800 */
[----:B------:R2:W-:Y:S04]  /*d4c20*/  STL [R1+0x2364], R16 ;  /* 0x0023641001007387 */ /* 0x0005e80000100800 */
[----:B-1----:R-:W3:Y:S01]  /*d4c30*/  LDL.LU R17, [R1+0x2428] ;  /* 0x0024280001117983 */ /* 0x002ee20000300800 */
[----:B----4-:R-:W-:-:S03]  /*d4c40*/  IADD3 R12, P6, R12, R217, RZ ;  /* 0x000000d90c0c7210 */ /* 0x010fc60007fde0ff */
[----:B--2---:R-:W2:Y:S04]  /*d4c50*/  LDL.LU R16, [R1+0x23e4] ;  /* 0x0023e40001107983 */ /* 0x004ea80000300800 */
[----:B------:R1:W-:Y:S01]  /*d4c60*/  STL [R1+0x23b0], R12 ;  /* 0x0023b00c01007387 */ /* 0x0003e20000100800 */
[----:B------:R-:W-:-:S03]  /*d4c70*/  IADD3.X R3, R3, R2, RZ, P5, !PT ;  /* 0x0000000203037210 */ /* 0x000fc60002ffe4ff */
[----:B-1----:R-:W4:Y:S01]  /*d4c80*/  LDL.LU R12, [R1+0x2430] ;  /* 0x00243000010c7983 */ /* 0x002f220000300800 */
[----:B------:R-:W-:-:S03]  /*d4c90*/  IADD3 R238, P5, R238, R217, RZ ;  /* 0x000000d9eeee7210 */ /* 0x000fc60007fbe0ff */
[----:B------:R1:W-:Y:S04]  /*d4ca0*/  STL [R1+0x236c], R3 ;  /* 0x00236c0301007387 */ /* 0x0003e80000100800 */
[----:B-1----:R-:W4:Y:S04]  /*d4cb0*/  LDL.LU R3, [R1+0x23ec] ;  /* 0x0023ec0001037983 */ /* 0x002f280000300800 */
[----:B------:R-:W-:Y:S04]  /*d4cc0*/  STL [R1+0x23b8], R238 ;  /* 0x0023b8ee01007387 */ /* 0x000fe80000100800 */
[----:B------:R-:W-:Y:S04]  /*d4cd0*/  STL [R1+0x2374], R241 ;  /* 0x002374f101007387 */ /* 0x000fe80000100800 */
[----:B------:R-:W-:Y:S04]  /*d4ce0*/  STL [R1+0x23c0], R172 ;  /* 0x0023c0ac01007387 */ /* 0x000fe80000100800 */
[----:B------:R-:W-:Y:S04]  /*d4cf0*/  STL [R1+0x237c], R175 ;  /* 0x00237caf01007387 */ /* 0x000fe80000100800 */
[----:B------:R-:W-:Y:S04]  /*d4d00*/  STL [R1+0x23c8], R108 ;  /* 0x0023c86c01007387 */ /* 0x000fe80000100800 */
[----:B------:R-:W-:Y:S01]  /*d4d10*/  STL [R1+0x2384], R111 ;  /* 0x0023846f01007387 */ /* 0x000fe20000100800 */
[----:B------:R-:W-:Y:S01]  /*d4d20*/  IADD3 R18, P4, R18, R217, RZ ;  /* 0x000000d912127210 */ /* 0x000fe20007f9e0ff */
[----:B------:R-:W-:-:S04]  /*d4d30*/  IMAD.X R15, R15, 0x1, R2, P3 ;  /* 0x000000010f0f7824 */ /* 0x000fc800018e0602 */
        /* <DEDUP_REMOVED lines=10> */
[-C--:B------:R-:W-:Y:S02]  /*d4de0*/  IADD3 R236, P6, R236, R217.reuse, RZ ;  /* 0x000000d9ecec7210 */ /* 0x080fe40007fde0ff */
[----:B------:R-:W-:Y:S01]  /*d4df0*/  IADD3.X R239, R239, R2, RZ, P5, !PT ;  /* 0x00000002efef7210 */ /* 0x000fe20002ffe4ff */
[--C-:B------:R-:W-:Y:S01]  /*d4e00*/  IMAD.X R173, R173, 0x1, R2.reuse, P2 ;  /* 0x00000001adad7824 */ /* 0x100fe200010e0602 */
[-C--:B------:R-:W-:Y:S01]  /*d4e10*/  IADD3 R170, P5, R170, R217.reuse, RZ ;  /* 0x000000d9aaaa7210 */ /* 0x080fe20007fbe0ff */
[----:B------:R-:W-:Y:S01]  /*d4e20*/  STL [R1+0x23f8], R236 ;  /* 0x0023f8ec01007387 */ /* 0x000fe20000100800 */
[----:B------:R-:W-:Y:S01]  /*d4e30*/  IADD3 R106, P2, R106, R217, RZ ;  /* 0x000000d96a6a7210 */ /* 0x000fe20007f5e0ff */
[----:B------:R-:W-:-:S02]  /*d4e40*/  IMAD.X R109, R109, 0x1, R2, P1 ;  /* 0x000000016d6d7824 */ /* 0x000fc400008e0602 */
[----:B------:R-:W-:Y:S04]  /*d4e50*/  STL [R1+0x23b4], R239 ;  /* 0x0023b4ef01007387 */ /* 0x000fe80000100800 */
[----:B------:R-:W-:Y:S04]  /*d4e60*/  STL [R1+0x2400], R170 ;  /* 0x002400aa01007387 */ /* 0x000fe80000100800 */
[----:B------:R-:W-:Y:S04]  /*d4e70*/  STL [R1+0x23bc], R173 ;  /* 0x0023bcad01007387 */ /* 0x000fe80000100800 */
[----:B------:R-:W-:Y:S04]  /*d4e80*/  STL [R1+0x2408], R106 ;  /* 0x0024086a01007387 */ /* 0x000fe80000100800 */
[----:B------:R-:W-:Y:S01]  /*d4e90*/  STL [R1+0x23c4], R109 ;  /* 0x0023c46d01007387 */ /* 0x000fe20000100800 */
[----:B------:R-:W-:Y:S01]  /*d4ea0*/  IMAD.X R237, R237, 0x1, R2, P6 ;  /* 0x00000001eded7824 */ /* 0x000fe200030e0602 */
[----:B------:R-:W-:-:S02]  /*d4eb0*/  IADD3 R168, P6, R168, R217, RZ ;  /* 0x000000d9a8a87210 */ /* 0x000fc40007fde0ff */
[----:B------:R-:W-:Y:S01]  /*d4ec0*/  IADD3.X R171, R171, R2, RZ, P5, !PT ;  /* 0x00000002abab7210 */ /* 0x000fe20002ffe4ff */
[--C-:B------:R-:W-:Y:S01]  /*d4ed0*/  IMAD.X R107, R107, 0x1, R2.reuse, P2 ;  /* 0x000000016b6b7824 */ /* 0x100fe200010e0602 */
[-C--:B------:R-:W-:Y:S02]  /*d4ee0*/  IADD3 R104, P5, R104, R217.reuse, RZ ;  /* 0x000000d968687210 */ /* 0x080fe40007fbe0ff */
        /* <DEDUP_REMOVED lines=8> */
[--C-:B------:R-:W-:Y:S01]  /*d4f70*/  IMAD.X R3, R3, 0x1, R2.reuse, P3 ;  /* 0x0000000103037824 */ /* 0x100fe200018e0602 */
[-C--:B------:R-:W-:Y:S02]  /*d4f80*/  IADD3 R234, P3, R234, R217.reuse, RZ ;  /* 0x000000d9eaea7210 */ /* 0x080fe40007f7e0ff */
[----:B-1----:R-:W4:Y:S04]  /*d4f90*/  LDL.LU R12, [R1+0x24b0] ;  /* 0x0024b000010c7983 */ /* 0x002f280000300800 */
        /* <DEDUP_REMOVED lines=10> */
[----:B------:R-:W-:Y:S04]  /*d5040*/  STL [R1+0x2468], R18 ;  /* 0x0024681201007387 */ /* 0x000fe80000100800 */
[----:B------:R1:W-:Y:S01]  /*d5050*/  STL [R1+0x2424], R15 ;  /* 0x0024240f01007387 */ /* 0x0003e20000100800 */
[----:B------:R-:W-:-:S03]  /*d5060*/  IADD3 R14, P1, R14, R217, RZ ;  /* 0x000000d90e0e7210 */ /* 0x000fc60007f3e0ff */
[----:B-1----:R-:W4:Y:S04]  /*d5070*/  LDL.LU R15, [R1+0x24a4] ;  /* 0x0024a400010f7983 */ /* 0x002f280000300800 */
[----:B------:R1:W-:Y:S01]  /*d5080*/  STL [R1+0x2470], R14 ;  /* 0x0024700e01007387 */ /* 0x0003e20000100800 */
[----:B------:R-:W-:-:S03]  /*d5090*/  IMAD.X R13, R13, 0x1, R2, P4 ;  /* 0x000000010d0d7824 */ /* 0x000fc600020e0602 */
[----:B-1----:R-:W4:Y:S04]  /*d50a0*/  LDL.LU R14, [R1+0x24f0] ;  /* 0x0024f000010e7983 */ /* 0x002f280000300800 */
[----:B------:R1:W-:Y:S04]  /*d50b0*/  STL [R1+0x242c], R13 ;  /* 0x00242c0d01007387 */ /* 0x0003e80000100800 */
[----:B-1----:R-:W4:Y:S04]  /*d50c0*/  LDL.LU R13, [R1+0x24ac] ;  /* 0x0024ac00010d7983 */ /* 0x002f280000300800 */
[----:B------:R-:W4:Y:S01]  /*d50d0*/  LDL.LU R70, [R1+0x24e8] ;  /* 0x0024e80001467983 */ /* 0x000f220000300800 */
        /* <DEDUP_REMOVED lines=19> */
[----:B------:R-:W-:Y:S04]  /*d5210*/  STL [R1+0x24a8], R17 ;  /* 0x0024a81101007387 */ /* 0x000fe80000100800 */
[----:B------:R-:W-:Y:S01]  /*d5220*/  STL [R1+0x2464], R16 ;  /* 0x0024641001007387 */ /* 0x000fe20000100800 */
[----:B----4-:R-:W-:-:S05]  /*d5230*/  IADD3 R12, P2, R12, R217, RZ ;  /* 0x000000d90c0c7210 */ /* 0x010fca0007f5e0ff */
[----:B------:R1:W-:Y:S01]  /*d5240*/  STL [R1+0x24b0], R12 ;  /* 0x0024b00c01007387 */ /* 0x0003e20000100800 */
[----:B------:R-:W-:-:S03]  /*d5250*/  IMAD.X R3, R3, 0x1, R2, P1 ;  /* 0x0000000103037824 */ /* 0x000fc600008e0602 */
[----:B-1----:R-:W2:Y:S01]  /*d5260*/  LDL.LU R12, [R1+0x2530] ;  /* 0x00253000010c7983 */ /* 0x002ea20000300800 */
[----:B------:R-:W-:-:S03]  /*d5270*/  IADD3 R230, P1, R230, R217, RZ ;  /* 0x000000d9e6e67210 */ /* 0x000fc60007f3e0ff */
[----:B------:R1:W-:Y:S04]  /*d5280*/  STL [R1+0x246c], R3 ;  /* 0x00246c0301007387 */ /* 0x0003e80000100800 */
[----:B-1----:R-:W3:Y:S04]  /*d5290*/  LDL.LU R3, [R1+0x24ec] ;  /* 0x0024ec0001037983 */ /* 0x002ee80000300800 */
[----:B------:R-:W4:Y:S04]  /*d52a0*/  LDL.LU R71, [R1+0x24e4] ;  /* 0x0024e40001477983 */ /* 0x000f280000300800 */
[----:B------:R-:W2:Y:S04]  /*d52b0*/  LDL.LU R68, [R1+0x2528] ;  /* 0x0025280001447983 */ /* 0x000ea80000300800 */
[----:B------:R-:W-:Y:S04]  /*d52c0*/  STL [R1+0x24b8], R230 ;  /* 0x0024b8e601007387 */ /* 0x000fe80000100800 */
[----:B------:R-:W-:Y:S04]  /*d52d0*/  STL [R1+0x2474], R233 ;  /* 0x002474e901007387 */ /* 0x000fe80000100800 */
[----:B------:R-:W-:Y:S04]  /*d52e0*/  STL [R1+0x24c0], R164 ;  /* 0x0024c0a401007387 */ /* 0x000fe80000100800 */
[----:B------:R-:W-:Y:S04]  /*d52f0*/  STL [R1+0x247c], R167 ;  /* 0x00247ca701007387 */ /* 0x000fe80000100800 */
[----:B------:R-:W-:Y:S01]  /*d5300*/  STL [R1+0x24c8], R100 ;  /* 0x0024c86401007387 */ /* 0x000fe20000100800 */
[----:B------:R-:W-:-:S03]  /*d5310*/  IADD3.X R15, R15, R2, RZ, P5, !PT ;  /* 0x000000020f0f7210 */ /* 0x000fc60002ffe4ff */
[----:B------:R-:W-:Y:S01]  /*d5320*/  STL [R1+0x2484], R103 ;  /* 0x0024846701007387 */ /* 0x000fe20000100800 */
[-C--:B------:R-:W-:Y:S01]  /*d5330*/  IADD3 R14, P5, R14, R217.reuse, RZ ;  /* 0x000000d90e0e7210 */ /* 0x080fe20007fbe0ff */
[----:B------:R-:W-:Y:S01]  /*d5340*/  IMAD.X R13, R13, 0x1, R2, P2 ;  /* 0x000000010d0d7824 */ /* 0x000fe200010e0602 */
[----:B------:R-:W-:-:S05]  /*d5350*/  IADD3 R70, P6, R70, R217, RZ ;  /* 0x000000d946467210 */ /* 0x000fca0007fde0ff */
[----:B------:R-:W-:Y:S04]  /*d5360*/  STL [R1+0x24e8], R70 ;  /* 0x0024e84601007387 */ /* 0x000fe80000100800 */
[----:B------:R-:W-:Y:S04]  /*d5370*/  STL [R1+0x24a4], R15 ;  /* 0x0024a40f01007387 */ /* 0x000fe80000100800 */
[----:B------:R1:W-:Y:S04]  /*d5380*/  STL [R1+0x24f0], R14 ;  /* 0x0024f00e01007387 */ /* 0x0003e80000100800 */
[----:B-1----:R-:W2:Y:S04]  /*d5390*/  LDL.LU R14, [R1+0x2570] ;  /* 0x00257000010e7983 */ /* 0x002ea80000300800 */
[----:B------:R1:W-:Y:S04]  /*d53a0*/  STL [R1+0x24ac], R13 ;  /* 0x0024ac0d01007387 */ /* 0x0003e80000100800 */
[----:B-1----:R-:W2:Y:S04]  /*d53b0*/  LDL.LU R13, [R1+0x252c] ;  /* 0x00252c00010d7983 */ /* 0x002ea80000300800 */
[----:B------:R-:W2:Y:S04]  /*d53c0*/  LDL.LU R69, [R1+0x2524] ;  /* 0x0025240001457983 */ /* 0x000ea80000300800 */
[----:B------:R-:W2:Y:S01]  /*d53d0*/  LDL.LU R66, [R1+0x2568] ;  /* 0x0025680001427983 */ /* 0x000ea20000300800 */
        /* <DEDUP_REMOVED lines=17> */
[----:B---3--:R-:W-:Y:S01]  /*d54f0*/  IADD3.X R3, R3, R2, RZ, P5, !PT ;  /* 0x0000000203037210 */ /* 0x008fe20002ffe4ff */
[----:B----4-:R-:W-:Y:S01]  /*d5500*/  IMAD.X R71, R71, 0x1, R2, P6 ;  /* 0x0000000147477824 */ /* 0x010fe200030e0602 */
[----:B--2---:R-:W-:-:S02]  /*d5510*/  IADD3 R12, P6, R12, R217, RZ ;  /* 0x000000d90c0c7210 */ /* 0x004fc40007fde0ff */
[-C--:B------:R-:W-:Y:S02]  /*d5520*/  IADD3 R68, P3, R68, R217.reuse, RZ ;  /* 0x000000d944447210 */ /* 0x080fe40007f7e0ff */
[----:B------:R-:W-:-:S03]  /*d5530*/  IADD3 R226, P5, R226, R217, RZ ;  /* 0x000000d9e2e27210 */ /* 0x000fc60007fbe0ff */
[----:B------:R-:W-:Y:S04]  /*d5540*/  STL [R1+0x2528], R68 ;  /* 0x0025284401007387 */ /* 0x000fe80000100800 */
[----:B------:R-:W-:Y:S04]  /*d5550*/  STL [R1+0x24e4], R71 ;  /* 0x0024e44701007387 */ /* 0x000fe80000100800 */
[----:B------:R1:W-:Y:S04]  /*d5560*/  STL [R1+0x2530], R12 ;  /* 0x0025300c01007387 */ /* 0x0003e80000100800 */
[----:B-1----:R-:W2:Y:S04]  /*d5570*/  LDL.LU R12, [R1+0x25b0] ;  /* 0x0025b000010c7983 */ /* 0x002ea80000300800 */
        /* <DEDUP_REMOVED lines=8> */
[----:B------:R-:W-:Y:S04]  /*d5600*/  STL [R1+0x2548], R96 ;  /* 0x0025486001007387 */ /* 0x000fe80000100800 */
[----:B------:R-:W-:Y:S01]  /*d5610*/  STL [R1+0x2504], R99 ;  /* 0x0025046301007387 */ /* 0x000fe20000100800 */
[----:B------:R-:W-:-:S02]  /*d5620*/  IMAD.X R13, R13, 0x1, R2, P6 ;  /* 0x000000010d0d7824 */ /* 0x000fc400030e0602 */
[----:B------:R-:W-:Y:S01]  /*d5630*/  IMAD.X R69, R69, 0x1, R2, P3 ;  /* 0x0000000145457824 */ /* 0x000fe200018e0602 */
[-C--:B------:R-:W-:Y:S02]  /*d5640*/  IADD3 R14, P3, R14, R217.reuse, RZ ;  /* 0x000000d90e0e7210 */ /* 0x080fe40007f7e0ff */
        /* <DEDUP_REMOVED lines=9> */
[----:B------:R-:W-:-:S02]  /*d56e0*/  IADD3 R224, P6, R224, R217, RZ ;  /* 0x000000d9e0e07210 */ /* 0x000fc40007fde0ff */
[----:B------:R-:W-:Y:S01]  /*d56f0*/  IADD3.X R227, R227, R2, RZ, P5, !PT ;  /* 0x00000002e3e37210 */ /* 0x000fe20002ffe4ff */
[--C-:B------:R-:W-:Y:S01]  /*d5700*/  IMAD.X R161, R161, 0x1, R2.reuse, P2 ;  /* 0x00000001a1a17824 */ /* 0x100fe200010e0602 */
[-C--:B------:R-:W-:Y:S01]  /*d5710*/  IADD3 R158, P5, R158, R217.reuse, RZ ;  /* 0x000000d99e9e7210 */ /* 0x080fe20007fbe0ff */
[----:B------:R-:W-:Y:S01]  /*d5720*/  STL [R1+0x2578], R224 ;  /* 0x002578e001007387 */ /* 0x000fe20000100800 */
[-C--:B------:R-:W-:Y:S01]  /*d5730*/  IADD3 R94, P2, R94, R217.reuse, RZ ;  /* 0x000000d95e5e7210 */ /* 0x080fe20007f5e0ff */
[--C-:B------:R-:W-:Y:S02]  /*d5740*/  IMAD.X R97, R97, 0x1, R2.reuse, P1 ;  /* 0x0000000161617824 */ /* 0x100fe400008e0602 */
        /* <DEDUP_REMOVED lines=9> */
[-C--:B------:R-:W-:Y:S01]  /*d57e0*/  IADD3 R92, P5, R92, R217.reuse, RZ ;  /* 0x000000d95c5c7210 */ /* 0x080fe20007fbe0ff */
[--C-:B---3--:R-:W-:Y:S02]  /*d57f0*/  IMAD.X R3, R3, 0x1, R2.reuse, P3 ;  /* 0x0000000103037824 */ /* 0x108fe400018e0602 */
[----:B----4-:R-:W-:Y:S01]  /*d5800*/  IMAD.X R67, R67, 0x1, R2, P4 ;  /* 0x0000000143437824 */ /* 0x010fe200020e0602 */
[-C--:B--2---:R-:W-:Y:S02]  /*d5810*/  IADD3 R12, P4, R12, R217.reuse, RZ ;  /* 0x000000d90c0c7210 */ /* 0x084fe40007f9e0ff */
        /* <DEDUP_REMOVED lines=43> */
[----:B------:R-:W-:Y:S01]  /*d5ad0*/  IADD3 R88, P3, R88, R217, RZ ;  /* 0x000000d958587210 */ /* 0x000fe20007f7e0ff */
[----:B------:R-:W-:-:S02]  /*d5ae0*/  IMAD.X R91, R91, 0x1, R2, P6 ;  /* 0x000000015b5b7824 */ /* 0x000fc400030e0602 */
        /* <DEDUP_REMOVED lines=19> */
[----:B------:R-:W-:Y:S01]  /*d5c20*/  IMAD.X R13, R13, 0x1, R2, P2 ;  /* 0x000000010d0d7824 */ /* 0x000fe200010e0602 */
[----:B------:R-:W-:-:S02]  /*d5c30*/  IADD3.X R61, R61, R2, RZ, P5, !PT ;  /* 0x000000023d3d7210 */ /* 0x000fc40002ffe4ff */
        /* <DEDUP_REMOVED lines=95> */
[----:B------:R-:W-:-:S05]  /*d6230*/  IADD3 R26, P2, R26, R217, RZ ;  /* 0x000000d91a1a7210 */ /* 0x000fca0007f5e0ff */
[----:B------:R-:W-:Y:S04]  /*d6240*/  STL [R1+0x2780], R26 ;  /* 0x0027801a01007387 */ /* 0x000fe80000100800 */
[----:B------:R-:W-:Y:S04]  /*d6250*/  STL [R1+0x2734], R53 ;  /* 0x0027343501007387 */ /* 0x000fe80000100800 */
[----:B------:R-:W2:Y:S04]  /*d6260*/  LDL.LU R20, [R1+0x734] ;  /* 0x0007340001147983 */ /* 0x000ea80000300800 */
[----:B------:R-:W2:Y:S01]  /*d6270*/  LDL.LU R21, [R1+0x738] ;  /* 0x0007380001157983 */ /* 0x000ea20000300800 */
[----:B------:R-:W-:Y:S01]  /*d6280*/  IADD3 R14, P1, R14, R217, RZ ;  /* 0x000000d90e0e7210 */ /* 0x000fe20007f3e0ff */
[----:B------:R-:W-:-:S04]  /*d6290*/  IMAD.X R13, R13, 0x1, R2, P4 ;  /* 0x000000010d0d7824 */ /* 0x000fc800020e0602 */
[----:B------:R-:W-:Y:S04]  /*d62a0*/  STL [R1+0x2788], R14 ;  /* 0x0027880e01007387 */ /* 0x000fe80000100800 */
[----:B------:R-:W2:Y:S04]  /*d62b0*/  LDL.LU R16, [R1+0x71c] ;  /* 0x00071c0001107983 */ /* 0x000ea80000300800 */
[----:B------:R1:W-:Y:S04]  /*d62c0*/  STL [R1+0x273c], R13 ;  /* 0x00273c0d01007387 */ /* 0x0003e80000100800 */
[----:B------:R-:W2:Y:S04]  /*d62d0*/  LDL.LU R17, [R1+0x730] ;  /* 0x0007300001117983 */ /* 0x000ea80000300800 */
[----:B-1----:R-:W2:Y:S04]  /*d62e0*/  LDL.LU R13, [R1+0x714] ;  /* 0x00071400010d7983 */ /* 0x002ea80000300800 */
        /* <DEDUP_REMOVED lines=9> */
[----:B------:R-:W-:Y:S01]  /*d6380*/  STL [R1+0x2798], R142 ;  /* 0x0027988e01007387 */ /* 0x000fe20000100800 */
[----:B------:R-:W-:-:S03]  /*d6390*/  IMAD.X R208, R208, 0x1, R2, P4 ;  /* 0x00000001d0d07824 */ /* 0x000fc600020e0602 */
[----:B------:R-:W-:Y:S01]  /*d63a0*/  STL [R1+0x274c], R145 ;  /* 0x00274c9101007387 */ /* 0x000fe20000100800 */
[----:B------:R-:W-:-:S03]  /*d63b0*/  IADD3 R140, P4, R140, R217, RZ ;  /* 0x000000d98c8c7210 */ /* 0x000fc60007f9e0ff */
[----:B------:R-:W-:Y:S01]  /*d63c0*/  STL [R1+0x27a0], R78 ;  /* 0x0027a04e01007387 */ /* 0x000fe20000100800 */
[----:B------:R-:W-:-:S03]  /*d63d0*/  IMAD.X R143, R143, 0x1, R2, P3 ;  /* 0x000000018f8f7824 */ /* 0x000fc600018e0602 */
[----:B------:R-:W-:Y:S01]  /*d63e0*/  STL [R1+0x276c], R81 ;  /* 0x00276c5101007387 */ /* 0x000fe20000100800 */
[-C--:B------:R-:W-:Y:S01]  /*d63f0*/  IADD3 R76, P3, R76, R217.reuse, RZ ;  /* 0x000000d94c4c7210 */ /* 0x080fe20007f7e0ff */
[--C-:B------:R-:W-:Y:S02]  /*d6400*/  IMAD.X R79, R79, 0x1, R2.reuse, P6 ;  /* 0x000000014f4f7824 */ /* 0x100fe400030e0602 */
[--C-:B---3--:R-:W-:Y:S01]  /*d6410*/  IMAD.X R3, R3, 0x1, R2.reuse, P1 ;  /* 0x0000000103037824 */ /* 0x108fe200008e0602 */
[-C--:B------:R-:W-:Y:S01]  /*d6420*/  IADD3 R205, P1, R205, R217.reuse, RZ ;  /* 0x000000d9cdcd7210 */ /* 0x080fe20007f3e0ff */
[----:B----4-:R-:W-:Y:S01]  /*d6430*/  IMAD.X R27, R27, 0x1, R2, P2 ;  /* 0x000000011b1b7824 */ /* 0x010fe200010e0602 */
[-C--:B--2---:R-:W-:Y:S02]  /*d6440*/  IADD3 R12, P2, R12, R217.reuse, RZ ;  /* 0x000000d90c0c7210 */ /* 0x084fe40007f5e0ff */
[----:B------:R-:W-:-:S05]  /*d6450*/  IADD3 R28, P5, R28, R217, RZ ;  /* 0x000000d91c1c7210 */ /* 0x000fca0007fbe0ff */
[----:B------:R-:W-:Y:S04]  /*d6460*/  STL [R1+0x27b0], R28 ;  /* 0x0027b01c01007387 */ /* 0x000fe80000100800 */
[----:B------:R-:W-:Y:S04]  /*d6470*/  STL [R1+0x277c], R27 ;  /* 0x00277c1b01007387 */ /* 0x000fe80000100800 */
[----:B------:R1:W-:Y:S04]  /*d6480*/  STL [R1+0x27b8], R12 ;  /* 0x0027b80c01007387 */ /* 0x0003e80000100800 */
[----:B------:R-:W-:Y:S04]  /*d6490*/  STL [R1+0x2784], R3 ;  /* 0x0027840301007387 */ /* 0x000fe80000100800 */
[----:B------:R-:W-:Y:S04]  /*d64a0*/  STL [R1+0x27c0], R205 ;  /* 0x0027c0cd01007387 */ /* 0x000fe80000100800 */
[----:B------:R-:W-:Y:S04]  /*d64b0*/  STL [R1+0x278c], R208 ;  /* 0x00278cd001007387 */ /* 0x000fe80000100800 */
[----:B------:R-:W-:Y:S04]  /*d64c0*/  STL [R1+0x27c8], R140 ;  /* 0x0027c88c01007387 */ /* 0x000fe80000100800 */
[----:B------:R-:W-:Y:S04]  /*d64d0*/  STL [R1+0x2794], R143 ;  /* 0x0027948f01007387 */ /* 0x000fe80000100800 */
[----:B------:R-:W-:Y:S04]  /*d64e0*/  STL [R1+0x27d0], R76 ;  /* 0x0027d04c01007387 */ /* 0x000fe80000100800 */
[----:B------:R-:W-:Y:S01]  /*d64f0*/  STL [R1+0x279c], R79 ;  /* 0x00279c4f01007387 */ /* 0x000fe20000100800 */
[----:B------:R-:W-:Y:S01]  /*d6500*/  IMAD.MOV.U32 R49, RZ, RZ, R20 ;  /* 0x000000ffff317224 */ /* 0x000fe200078e0014 */
[----:B------:R-:W-:-:S05]  /*d6510*/  MOV R48, R21 ;  /* 0x0000001500307202 */ /* 0x000fca0000000f00 */
[----:B------:R2:W-:Y:S04]  /*d6520*/  STL.64 [R1+0x1930], R48 ;  /* 0x0019303001007387 */ /* 0x0005e80000100a00 */
[----:B------:R-:W3:Y:S04]  /*d6530*/  LDL.LU R40, [R1+0x70c] ;  /* 0x00070c0001287983 */ /* 0x000ee80000300800 */
        /* <DEDUP_REMOVED lines=29> */
[----:B------:R-:W2:Y:S01]  /*d6710*/  LDL.LU R21, [R1+0x16c] ;  /* 0x00016c0001157983 */ /* 0x000ea20000300800 */
[----:B------:R-:W-:-:S02]  /*d6720*/  IMAD.MOV.U32 R51, RZ, RZ, R16 ;  /* 0x000000ffff337224 */ /* 0x000fc400078e0010 */
[----:B------:R-:W-:Y:S01]  /*d6730*/  IMAD.MOV.U32 R50, RZ, RZ, R17 ;  /* 0x000000ffff327224 */ /* 0x000fe200078e0011 */
[----:B------:R-:W2:Y:S01]  /*d6740*/  LDL.LU R29, [R1+0xd4] ;  /* 0x0000d400011d7983 */ /* 0x000ea20000300800 */
[----:B------:R-:W-:-:S03]  /*d6750*/  IMAD.MOV.U32 R44, RZ, RZ, R206 ;  /* 0x000000ffff2c7224 */ /* 0x000fc600078e00ce */
[----:B------:R-:W2:Y:S04]  /*d6760*/  LDL.LU R16, [R1+0x130] ;  /* 0x0001300001107983 */ /* 0x000ea80000300800 */
[----:B------:R-:W2:Y:S04]  /*d6770*/  LDL.LU R17, [R1+0xd0] ;  /* 0x0000d00001117983 */ /* 0x000ea80000300800 */
[----:B------:R-:W2:Y:S04]  /*d6780*/  LDL.LU R206, [R1+0x104] ;  /* 0x0001040001ce7983 */ /* 0x000ea80000300800 */
[----:B------:R1:W-:Y:S04]  /*d6790*/  STL.64 [R1+0x1938], R50 ;  /* 0x0019383201007387 */ /* 0x0003e80000100a00 */
[----:B------:R1:W-:Y:S04]  /*d67a0*/  STL.64 [R1+0x1940], R44 ;  /* 0x0019402c01007387 */ /* 0x0003e80000100a00 */
[----:B------:R1:W-:Y:S04]  /*d67b0*/  LDGSTS.E [R4+0x20400], [R48.64], P0 ;  /* 0x2040000030047fae */ /* 0x0003e80008121844 */
[----:B------:R1:W-:Y:S04]  /*d67c0*/  LDGSTS.E [R4+0x21400], [R50.64], P0 ;  /* 0x2140000032047fae */ /* 0x0003e80008121844 */
[----:B------:R1:W-:Y:S01]  /*d67d0*/  LDGSTS.E [R4+0x22400], [R44.64], P0 ;  /* 0x224000002c047fae */ /* 0x0003e20008121844 */
[----:B---3--:R-:W-:Y:S01]  /*d67e0*/  IMAD.MOV.U32 R47, RZ, RZ, R40 ;  /* 0x000000ffff2f7224 */ /* 0x008fe200078e0028 */
[----:B----4-:R-:W-:Y:S01]  /*d67f0*/  MOV R46, R41 ;  /* 0x00000029002e7202 */ /* 0x010fe20000000f00 */
[----:B--2---:R-:W-:-:S02]  /*d6800*/  IMAD.MOV.U32 R25, RZ, RZ, R38 ;  /* 0x000000ffff197224 */ /* 0x004fc400078e0026 */
[----:B------:R-:W-:Y:S02]  /*d6810*/  IMAD.MOV.U32 R24, RZ, RZ, R39 ;  /* 0x000000ffff187224 */ /* 0x000fe400078e0027 */
[----:B------:R2:W-:Y:S01]  /*d6820*/  STL.64 [R1+0x1948], R46 ;  /* 0x0019482e01007387 */ /* 0x0005e20000100a00 */
[----:B------:R-:W-:Y:S02]  /*d6830*/  IMAD.MOV.U32 R41, RZ, RZ, R36 ;  /* 0x000000ffff297224 */ /* 0x000fe400078e0024 */
[----:B------:R-:W-:Y:S01]  /*d6840*/  IMAD.MOV.U32 R40, RZ, RZ, R37 ;  /* 0x000000ffff287224 */ /* 0x000fe200078e0025 */
[----:B------:R3:W-:Y:S01]  /*d6850*/  STL.64 [R1+0x1968], R24 ;  /* 0x0019681801007387 */ /* 0x0007e20000100a00 */
[----:B------:R-:W-:Y:S01]  /*d6860*/  IMAD.MOV.U32 R43, RZ, RZ, R34 ;  /* 0x000000ffff2b7224 */ /* 0x000fe200078e0022 */
[----:B------:R-:W-:Y:S02]  /*d6870*/  MOV R42, R35 ;  /* 0x00000023002a7202 */ /* 0x000fe40000000f00 */
[----:B------:R4:W-:Y:S01]  /*d6880*/  STL.64 [R1+0x1990], R40 ;  /* 0x0019902801007387 */ /* 0x0009e20000100a00 */
[----:B------:R-:W-:-:S03]  /*d6890*/  IMAD.MOV.U32 R37, RZ, RZ, R32 ;  /* 0x000000ffff257224 */ /* 0x000fc600078e0020 */
[----:B------:R2:W-:Y:S01]  /*d68a0*/  LDGSTS.E [R4+0x23400], [R46.64], P0 ;  /* 0x234000002e047fae */ /* 0x0005e20008121844 */
[----:B------:R-:W-:-:S03]  /*d68b0*/  IMAD.MOV.U32 R36, RZ, RZ, R33 ;  /* 0x000000ffff247224 */ /* 0x000fc600078e0021 */
        /* <DEDUP_REMOVED lines=13> */
[----:B------:R-:W-:Y:S01]  /*d6990*/  STL.64 [R1+0x1a40], R138 ;  /* 0x001a408a01007387 */ /* 0x000fe20000100a00 */
[----:B------:R-:W-:-:S03]  /*d69a0*/  IMAD.MOV.U32 R73, RZ, RZ, R30 ;  /* 0x000000ffff497224 */ /* 0x000fc600078e001e */
[----:B------:R4:W-:Y:S01]  /*d69b0*/  LDGSTS.E [R4+0x25400], [R40.64], P0 ;  /* 0x2540000028047fae */ /* 0x0009e20008121844 */
[----:B------:R-:W-:-:S03]  /*d69c0*/  MOV R72, R31 ;  /* 0x0000001f00487202 */ /* 0x000fc60000000f00 */
[----:B------:R-:W-:Y:S01]  /*d69d0*/  STL.64 [R1+0x1ab0], R74 ;  /* 0x001ab04a01007387 */ /* 0x000fe20000100a00 */
[----:B------:R-:W-:Y:S02]  /*d69e0*/  IMAD.MOV.U32 R31, RZ, RZ, R22 ;  /* 0x000000ffff1f7224 */ /* 0x000fe400078e0016 */
[----:B------:R-:W-:Y:S01]  /*d69f0*/  IMAD.MOV.U32 R30, RZ, RZ, R23 ;  /* 0x000000ffff1e7224 */ /* 0x000fe200078e0017 */
[----:B------:R-:W-:Y:S01]  /*d6a00*/  STL.64 [R1+0x1aa8], R72 ;  /* 0x001aa84801007387 */ /* 0x000fe20000100a00 */
[----:B------:R-:W-:Y:S02]  /*d6a10*/  IMAD.MOV.U32 R35, RZ, RZ, R18 ;  /* 0x000000ffff237224 */ /* 0x000fe400078e0012 */
[----:B------:R-:W-:Y:S01]  /*d6a20*/  IMAD.MOV.U32 R34, RZ, RZ, R19 ;  /* 0x000000ffff227224 */ /* 0x000fe200078e0013 */
[-C--:B------:R-:W-:Y:S01]  /*d6a30*/  LOP3.LUT R13, R13, R12.reuse, RZ, 0x3c, !PT ;  /* 0x0000000c0d0d7212 */ /* 0x080fe200078e3cff */
[----:B------:R1:W-:Y:S03]  /*d6a40*/  LDGSTS.E [R4+0x26400], [R42.64], P0 ;  /* 0x264000002a047fae */ /* 0x0003e60008121844 */
[C---:B------:R-:W-:Y:S01]  /*d6a50*/  LOP3.LUT R12, R13.reuse, R12, RZ, 0x3c, !PT ;  /* 0x0000000c0d0c7212 */ /* 0x040fe200078e3cff */
[----:B------:R-:W-:Y:S01]  /*d6a60*/  IMAD.MOV.U32 R23, RZ, RZ, R14 ;  /* 0x000000ffff177224 */ /* 0x000fe200078e000e */
[----:B------:R1:W-:Y:S02]  /*d6a70*/  STL.64 [R1+0x1aa0], R30 ;  /* 0x001aa01e01007387 */ /* 0x0003e40000100a00 */
[----:B------:R-:W-:-:S02]  /*d6a80*/  LOP3.LUT R13, R13, R12, RZ, 0x3c, !PT ;  /* 0x0000000c0d0d7212 */ /* 0x000fc400078e3cff */
[-C--:B------:R-:W-:Y:S01]  /*d6a90*/  LOP3.LUT R21, R21, R20.reuse, RZ, 0x3c, !PT ;  /* 0x0000001415157212 */ /* 0x080fe200078e3cff */
[----:B------:R1:W-:Y:S03]  /*d6aa0*/  LDGSTS.E [R4+0x27400], [R36.64], P0 ;  /* 0x2740000024047fae */ /* 0x0003e60008121844 */
[C---:B------:R-:W-:Y:S02]  /*d6ab0*/  LOP3.LUT R20, R21.reuse, R20, RZ, 0x3c, !PT ;  /* 0x0000001415147212 */ /* 0x040fe400078e3cff */
[----:B------:R-:W-:Y:S01]  /*d6ac0*/  MOV R22, R15 ;  /* 0x0000000f00167202 */ /* 0x000fe20000000f00 */
[----:B------:R1:W-:Y:S01]  /*d6ad0*/  STL.64 [R1+0x1a98], R34 ;  /* 0x001a982201007387 */ /* 0x0003e20000100a00 */
[----:B------:R-:W-:Y:S01]  /*d6ae0*/  LOP3.LUT R21, R21, R20, RZ, 0x3c, !PT ;  /* 0x0000001415157212 */ /* 0x000fe200078e3cff */
[----:B------:R-:W-:Y:S02]  /*d6af0*/  IMAD.MOV.U32 R18, RZ, RZ, R16 ;  /* 0x000000ffff127224 */ /* 0x000fe400078e0010 */
[----:B------:R-:W-:Y:S01]  /*d6b00*/  IMAD.MOV.U32 R19, RZ, RZ, R29 ;  /* 0x000000ffff137224 */ /* 0x000fe200078e001d */
[----:B------:R1:W-:Y:S01]  /*d6b10*/  STL.64 [R1+0x1af0], R12 ;  /* 0x001af00c01007387 */ /* 0x0003e20000100a00 */
[----:B------:R-:W-:Y:S01]  /*d6b20*/  IMAD.MOV.U32 R14, RZ, RZ, R9 ;  /* 0x000000ffff0e7224 */ /* 0x000fe200078e0009 */
[----:B------:R-:W-:Y:S01]  /*d6b30*/  MOV R15, R8 ;  /* 0x00000008000f7202 */ /* 0x000fe20000000f00 */
[----:B------:R-:W-:Y:S01]  /*d6b40*/  IMAD.MOV.U32 R16, RZ, RZ, R206 ;  /* 0x000000ffff107224 */ /* 0x000fe200078e00ce */
[----:B------:R-:W-:Y:S04]  /*d6b50*/  STL.64 [R1+0x1b00], R22 ;  /* 0x001b001601007387 */ /* 0x000fe80000100a00 */
[----:B------:R-:W-:Y:S04]  /*d6b60*/  STL.64 [R1+0x1af8], R20 ;  /* 0x001af81401007387 */ /* 0x000fe80000100a00 */
[----:B-1----:R1:W5:Y:S04]  /*d6b70*/  LDL.LU.64 R48, [R1+0x3ac0] ;  /* 0x003ac00001307983 */ /* 0x0023680000300a00 */
[----:B------:R-:W-:Y:S04]  /*d6b80*/  STL.64 [R1+0x1b48], R18 ;  /* 0x001b481201007387 */ /* 0x000fe80000100a00 */
[----:B------:R1:W5:Y:S04]  /*d6b90*/  LDL.LU.64 R50, [R1+0x3ab8] ;  /* 0x003ab80001327983 */ /* 0x0003680000300a00 */
[----:B------:R-:W-:Y:S04]  /*d6ba0*/  STL.64 [R1+0x1b70], R16 ;  /* 0x001b701001007387 */ /* 0x000fe80000100a00 */
[----:B------:R1:W5:Y:S04]  /*d6bb0*/  LDL.LU.64 R44, [R1+0x3ab0] ;  /* 0x003ab000012c7983 */ /* 0x0003680000300a00 */
[----:B------:R-:W-:Y:S04]  /*d6bc0*/  STL.64 [R1+0x1bd0], R14 ;  /* 0x001bd00e01007387 */ /* 0x000fe80000100a00 */
[----:B--2---:R1:W5:Y:S04]  /*d6bd0*/  LDL.LU.64 R46, [R1+0x3aa8] ;  /* 0x003aa800012e7983 */ /* 0x0043680000300a00 */
[----:B---3--:R1:W5:Y:S04]  /*d6be0*/  LDL.LU.64 R24, [R1+0x3aa0] ;  /* 0x003aa00001187983 */ /* 0x0083680000300a00 */
[----:B----4-:R1:W5:Y:S04]  /*d6bf0*/  LDL.LU.64 R40, [R1+0x3a98] ;  /* 0x003a980001287983 */ /* 0x0103680000300a00 */
[----:B------:R2:W-:Y:S04]  /*d6c00*/  LDGSTS.E [R4+0x28400], [R38.64], P0 ;  /* 0x2840000026047fae */ /* 0x0005e80008121844 */
[----:B------:R1:W5:Y:S04]  /*d6c10*/  LDL.LU.64 R42, [R1+0x3a90] ;  /* 0x003a9000012a7983 */ /* 0x0003680000300a00 */
[----:B------:R3:W-:Y:S04]  /*d6c20*/  LDGSTS.E [R4+0x29400], [R32.64], P0 ;  /* 0x2940000020047fae */ /* 0x0007e80008121844 */
[----:B------:R1:W5:Y:S04]  /*d6c30*/  LDL.LU.64 R36, [R1+0x3a88] ;  /* 0x003a880001247983 */ /* 0x0003680000300a00 */
[----:B------:R4:W-:Y:S04]  /*d6c40*/  LDGSTS.E [R4+0x2a400], [R138.64], P0 ;  /* 0x2a4000008a047fae */ /* 0x0009e80008121844 */
[----:B--2---:R1:W5:Y:S04]  /*d6c50*/  LDL.LU.64 R38, [R1+0x3a80] ;  /* 0x003a800001267983 */ /* 0x0043680000300a00 */
[----:B------:R3:W-:Y:S04]  /*d6c60*/  LDGSTS.E [R4+0x2b400], [R74.64], P0 ;  /* 0x2b4000004a047fae */ /* 0x0007e80008121844 */
[----:B---3--:R1:W5:Y:S04]  /*d6c70*/  LDL.LU.64 R32, [R1+0x3a78] ;  /* 0x003a780001207983 */ /* 0x0083680000300a00 */
[----:B------:R3:W-:Y:S04]  /*d6c80*/  LDGSTS.E [R4+0x2c400], [R72.64], P0 ;  /* 0x2c40000048047fae */ /* 0x0007e80008121844 */
[----:B------:R1:W-:Y:S04]  /*d6c90*/  LDGSTS.E [R4+0x2d400], [R30.64], P0 ;  /* 0x2d4000001e047fae */ /* 0x0003e80008121844 */
[----:B------:R-:W2:Y:S04]  /*d6ca0*/  LDL.LU R29, [R1+0x27ac] ;  /* 0x0027ac00011d7983 */ /* 0x000ea80000300800 */
[----:B------:R4:W-:Y:S04]  /*d6cb0*/  LDGSTS.E [R4+0x2e400], [R34.64], P0 ;  /* 0x2e40000022047fae */ /* 0x0009e80008121844 */
[----:B-1----:R-:W2:Y:S04]  /*d6cc0*/  LDL.LU R30, [R1+0x27e0] ;  /* 0x0027e000011e7983 */ /* 0x002ea80000300800 */
[----:B---3--:R-:W3:Y:S04]  /*d6cd0*/  LDL.LU R72, [R1+0x27f0] ;  /* 0x0027f00001487983 */ /* 0x008ee80000300800 */
[----:B----4-:R-:W4:Y:S04]  /*d6ce0*/  LDL.LU R138, [R1+0x27f8] ;  /* 0x0027f800018a7983 */ /* 0x010f280000300800 */
[----:B------:R-:W3:Y:S04]  /*d6cf0*/  LDL.LU R74, [R1+0x2800] ;  /* 0x00280000014a7983 */ /* 0x000ee80000300800 */
[----:B------:R1:W5:Y:S04]  /*d6d00*/  LDL.LU.64 R34, [R1+0x3a70] ;  /* 0x003a700001227983 */ /* 0x0003680000300a00 */
[----:B------:R-:W3:Y:S04]  /*d6d10*/  LDL.LU R9, [R1+0x27e8] ;  /* 0x0027e80001097983 */ /* 0x000ee80000300800 */
[----:B------:R1:W-:Y:S04]  /*d6d20*/  LDGSTS.E [R4+0x2f400], [R12.64], P0 ;  /* 0x2f4000000c047fae */ /* 0x0003e80008121844 */
[----:B------:R-:W4:Y:S04]  /*d6d30*/  LDL.LU R3, [R1+0x27b4] ;  /* 0x0027b40001037983 */ /* 0x000f280000300800 */
[----:B------:R2:W-:Y:S04]  /*d6d40*/  LDGSTS.E [R4+0x30400], [R22.64], P0 ;  /* 0x3040000016047fae */ /* 0x0005e80008121844 */
[----:B-1----:R-:W4:Y:S04]  /*d6d50*/  LDL.64 R12, [R1+0x2000] ;  /* 0x00200000010c7983 */ /* 0x002f280000100a00 */
        /* <DEDUP_REMOVED lines=8> */
[----:B------:R1:W-:Y:S04]  /*d6de0*/  LDGSTS.E [R4+0x31400], [R20.64], P0 ;  /* 0x3140000014047fae */ /* 0x0003e80008121844 */
[----:B------:R1:W-:Y:S04]  /*d6df0*/  LDGSTS.E [R4+0x32400], [R18.64], P0 ;  /* 0x3240000012047fae */ /* 0x0003e80008121844 */
[----:B------:R1:W-:Y:S04]  /*d6e00*/  LDGSTS.E [R4+0x33400], [R16.64], P0 ;  /* 0x3340000010047fae */ /* 0x0003e80008121844 */
[----:B------:R1:W-:Y:S01]  /*d6e10*/  LDGSTS.E [R4+0x34400], [R14.64], P0 ;  /* 0x344000000e047fae */ /* 0x0003e20008121844 */
[----:B--2---:R-:W-:Y:S01]  /*d6e20*/  IMAD.X R29, R29, 0x1, R2, P5 ;  /* 0x000000011d1d7824 */ /* 0x004fe200028e0602 */
[----:B------:R-:W-:-:S05]  /*d6e30*/  IADD3 R30, P6, R30, R217, RZ ;  /* 0x000000d91e1e7210 */ /* 0x000fca0007fde0ff */
[----:B------:R-:W-:Y:S04]  /*d6e40*/  STL [R1+0x27e0], R30 ;  /* 0x0027e01e01007387 */ /* 0x000fe80000100800 */
[----:B------:R-:W-:Y:S01]  /*d6e50*/  STL [R1+0x27ac], R29 ;  /* 0x0027ac1d01007387 */ /* 0x000fe20000100800 */
[-C--:B---3--:R-:W-:Y:S01]  /*d6e60*/  IADD3 R9, P5, R9, R217.reuse, RZ ;  /* 0x000000d909097210 */ /* 0x088fe20007fbe0ff */
[----:B----4-:R-:W-:Y:S01]  /*d6e70*/  IMAD.X R3, R3, 0x1, R2, P2 ;  /* 0x0000000103037824 */ /* 0x010fe200010e0602 */
[----:B------:R-:W-:-:S03]  /*d6e80*/  IADD3 R72, P2, R72, R217, RZ ;  /* 0x000000d948487210 */ /* 0x000fc60007f5e0ff */
[----:B------:R-:W-:Y:S04]  /*d6e90*/  STL [R1+0x27e8], R9 ;  /* 0x0027e80901007387 */ /* 0x000fe80000100800 */
[----:B------:R2:W-:Y:S01]  /*d6ea0*/  STL [R1+0x27b4], R3 ;  /* 0x0027b40301007387 */ /* 0x0005e20000100800 */
[--C-:B------:R-:W-:Y:S01]  /*d6eb0*/  IMAD.X R206, R206, 0x1, R2.reuse, P1 ;  /* 0x00000001cece7824 */ /* 0x100fe200008e0602 */
[-C--:B------:R-:W-:Y:S01]  /*d6ec0*/  IADD3 R138, P1, R138, R217.reuse, RZ ;  /* 0x000000d98a8a7210 */ /* 0x080fe20007f3e0ff */
[--C-:B------:R-:W-:Y:S01]  /*d6ed0*/  IMAD.X R141, R141, 0x1, R2.reuse, P4 ;  /* 0x000000018d8d7824 */ /* 0x100fe200020e0602 */
[----:B------:R-:W-:Y:S01]  /*d6ee0*/  IADD3 R74, P4, R74, R217, RZ ;  /* 0x000000d94a4a7210 */ /* 0x000fe20007f9e0ff */
[----:B------:R1:W-:Y:S01]  /*d6ef0*/  STL [R1+0x27f0], R72 ;  /* 0x0027f04801007387 */ /* 0x0003e20000100800 */
[----:B------:R-:W-:-:S03]  /*d6f00*/  IMAD.X R77, R77, 0x1, R2, P3 ;  /* 0x000000014d4d7824 */ /* 0x000fc600018e0602 */
[----:B------:R1:W-:Y:S01]  /*d6f10*/  STL [R1+0x27bc], R206 ;  /* 0x0027bcce01007387 */ /* 0x0003e20000100800 */
[----:B------:R-:W-:-:S03]  /*d6f20*/  IMAD.X R8, R8, 0x1, R2, P5 ;  /* 0x0000000108087824 */ /* 0x000fc600028e0602 */
[----:B------:R1:W-:Y:S01]  /*d6f30*/  STL [R1+0x27f8], R138 ;  /* 0x0027f88a01007387 */ /* 0x0003e20000100800 */
[----:B------:R-:W-:-:S03]  /*d6f40*/  IADD3.X R31, R31, R2, RZ, P6, !PT ;  /* 0x000000021f1f7210 */ /* 0x000fc600037fe4ff */
[----:B------:R1:W-:Y:S01]  /*d6f50*/  STL [R1+0x27c4], R141 ;  /* 0x0027c48d01007387 */ /* 0x0003e20000100800 */
[----:B------:R-:W-:-:S03]  /*d6f60*/  IMAD.X R73, R73, 0x1, R2, P2 ;  /* 0x0000000149497824 */ /* 0x000fc600010e0602 */
[----:B------:R1:W-:Y:S01]  /*d6f70*/  STL [R1+0x2800], R74 ;  /* 0x0028004a01007387 */ /* 0x0003e20000100800 */
[----:B------:R-:W-:-:S03]  /*d6f80*/  IMAD.X R139, R139, 0x1, R2, P1 ;  /* 0x000000018b8b7824 */ /* 0x000fc600008e0602 */
[----:B------:R1:W-:Y:S01]  /*d6f90*/  STL [R1+0x27cc], R77 ;  /* 0x0027cc4d01007387 */ /* 0x0003e20000100800 */
[----:B------:R-:W-:-:S03]  /*d6fa0*/  IMAD.X R75, R75, 0x1, R2, P4 ;  /* 0x000000014b4b7824 */ /* 0x000fc600020e0602 */
[----:B------:R1:W-:Y:S04]  /*d6fb0*/  STL [R1+0x27dc], R31 ;  /* 0x0027dc1f01007387 */ /* 0x0003e80000100800 */
[----:B------:R1:W-:Y:S04]  /*d6fc0*/  STL [R1+0x27e4], R8 ;  /* 0x0027e40801007387 */ /* 0x0003e80000100800 */
[----:B------:R1:W-:Y:S04]  /*d6fd0*/  STL [R1+0x27fc], R75 ;  /* 0x0027fc4b01007387 */ /* 0x0003e80000100800 */
[----:B------:R1:W-:Y:S04]  /*d6fe0*/  STL [R1+0x27ec], R73 ;  /* 0x0027ec4901007387 */ /* 0x0003e80000100800 */
[----:B------:R1:W-:Y:S01]  /*d6ff0*/  STL [R1+0x27f4], R139 ;  /* 0x0027f48b01007387 */ /* 0x0003e20000100800 */
[----:B--2---:R-:W-:-:S03]  /*d7000*/  IADD3 R3, P3, R12, R217, RZ ;  /* 0x000000d90c037210 */ /* 0x004fc60007f7e0ff */
[----:B------:R2:W-:Y:S04]  /*d7010*/  STL.64 [R1+0x3ae0], R78 ;  /* 0x003ae04e01007387 */ /* 0x0005e80000100a00 */
[----:B-1----:R-:W3:Y:S01]  /*d7020*/  LDL.LU.64 R8, [R1+0x1ff8] ;  /* 0x001ff80001087983 */ /* 0x002ee20000300a00 */
[----:B--2---:R-:W-:Y:S01]  /*d7030*/  IMAD.MOV.U32 R78, RZ, RZ, R11 ;  /* 0x000000ffff4e7224 */ /* 0x004fe200078e000b */
[----:B------:R-:W-:-:S02]  /*d7040*/  MOV R79, R10 ;  /* 0x0000000a004f7202 */ /* 0x000fc40000000f00 */
[----:B------:R-:W2:Y:S04]  /*d7050*/  LDL.LU.64 R10, [R1+0x1ff0] ;  /* 0x001ff000010a7983 */ /* 0x000ea80000300a00 */
[----:B------:R-:W4:Y:S04]  /*d7060*/  LDL.LU.64 R12, [R1+0x1fe8] ;  /* 0x001fe800010c7983 */ /* 0x000f280000300a00 */
[----:B------:R-:W2:Y:S04]  /*d7070*/  LDL.LU.64 R14, [R1+0x1fe0] ;  /* 0x001fe000010e7983 */ /* 0x000ea80000300a00 */
[----:B------:R-:W2:Y:S04]  /*d7080*/  LDL.LU.64 R16, [R1+0x1fd8] ;  /* 0x001fd80001107983 */ /* 0x000ea80000300a00 */
[----:B------:R-:W2:Y:S04]  /*d7090*/  LDL.LU.64 R18, [R1+0x1fd0] ;  /* 0x001fd00001127983 */ /* 0x000ea80000300a00 */
[----:B------:R-:W2:Y:S04]  /*d70a0*/  LDL.LU.64 R20, [R1+0x1fc8] ;  /* 0x001fc80001147983 */ /* 0x000ea80000300a00 */
[----:B------:R-:W2:Y:S04]  /*d70b0*/  LDL.LU.64 R22, [R1+0x1fc0] ;  /* 0x001fc00001167983 */ /* 0x000ea80000300a00 */
[----:B------:R1:W-:Y:S04]  /*d70c0*/  STL.64 [R1+0x3ad8], R76 ;  /* 0x003ad84c01007387 */ /* 0x0003e80000100a00 */
[----:B-1----:R-:W2:Y:S04]  /*d70d0*/  LDL R76, [R1+0x2168] ;  /* 0x00216800014c7983 */ /* 0x002ea80000100800 */
[----:B------:R1:W-:Y:S04]  /*d70e0*/  STL.64 [R1+0x3ad0], R74 ;  /* 0x003ad04a01007387 */ /* 0x0003e80000100a00 */
[----:B-1----:R-:W2:Y:S04]  /*d70f0*/  LDL.LU.64 R74, [R1+0x2000] ;  /* 0x00200000014a7983 */ /* 0x002ea80000300a00 */
[----:B------:R1:W-:Y:S04]  /*d7100*/  STL.64 [R1+0x3ac8], R250 ;  /* 0x003ac8fa01007387 */ /* 0x0003e80000100a00 */
[----:B-1----:R-:W4:Y:S01]  /*d7110*/  LDL.LU.64 R250, [R1+0x1fb8] ;  /* 0x001fb80001fa7983 */ /* 0x002f220000300a00 */
[----:B------:R-:W-:Y:S01]  /*d7120*/  IMAD.MOV.U32 R77, RZ, RZ, R5 ;  /* 0x000000ffff4d7224 */ /* 0x000fe200078e0005 */
[----:B-----5:R-:W-:-:S02]  /*d7130*/  LOP3.LUT R25, R25, R24, RZ, 0x3c, !PT ;  /* 0x0000001819197212 */ /* 0x020fc400078e3cff */
[----:B------:R-:W-:Y:S02]  /*d7140*/  STL.64 [R1+0x3ac0], R248 ;  /* 0x003ac0f801007387 */ /* 0x000fe40000100a00 */
[C---:B------:R-:W-:Y:S02]  /*d7150*/  LOP3.LUT R24, R25.reuse, R24, RZ, 0x3c, !PT ;  /* 0x0000001819187212 */ /* 0x040fe400078e3cff */
[----:B------:R1:W-:Y:S04]  /*d7160*/  STL.64 [R1+0x3ab8], R50 ;  /* 0x003ab83201007387 */ /* 0x0003e80000100a00 */
[----:B------:R-:W-:Y:S01]  /*d7170*/  STL.64 [R1+0x3ab0], R48 ;  /* 0x003ab03001007387 */ /* 0x000fe20000100a00 */
[----:B------:R-:W-:-:S03]  /*d7180*/  LOP3.LUT R25, R25, R24, RZ, 0x3c, !PT ;  /* 0x0000001819197212 */ /* 0x000fc600078e3cff */
        /* <DEDUP_REMOVED lines=9> */
[----:B-1----:R-:W4:Y:S04]  /*d7220*/  LDL R50, [R1+0x2024] ;  /* 0x0020240001327983 */ /* 0x002f280000100800 */
[----:B------:R-:W4:Y:S04]  /*d7230*/  LDL R51, [R1+0x2028] ;  /* 0x0020280001337983 */ /* 0x000f280000100800 */
[----:B------:R-:W4:Y:S04]  /*d7240*/  LDL R248, [R1+0x2064] ;  /* 0x0020640001f87983 */ /* 0x000f280000100800 */
[----:B------:R-:W4:Y:S04]  /*d7250*/  LDL R249, [R1+0x2068] ;  /* 0x0020680001f97983 */ /* 0x000f280000100800 */
[----:B------:R1:W-:Y:S01]  /*d7260*/  LDGSTS.E [R4+0x35400], [R24.64], P0 ;  /* 0x3540000018047fae */ /* 0x0003e20008121844 */
[----:B--2---:R-:W-:-:S02]  /*d7270*/  IMAD.X R5, R75, 0x1, R2, P3 ;  /* 0x000000014b057824 */ /* 0x004fc400018e0602 */
[----:B------:R-:W-:Y:S01]  /*d7280*/  IMAD.MOV.U32 R75, RZ, RZ, R77 ;  /* 0x000000ffff4b7224 */ /* 0x000fe200078e004d */
[----:B------:R-:W-:Y:S02]  /*d7290*/  MOV R77, R6 ;  /* 0x00000006004d7202 */ /* 0x000fe40000000f00 */
[-C--:B---3--:R-:W-:Y:S01]  /*d72a0*/  IADD3 R6, P1, R8, R217.reuse, RZ ;  /* 0x000000d908067210 */ /* 0x088fe20007f3e0ff */
[----:B------:R-:W-:Y:S02]  /*d72b0*/  IMAD.MOV.U32 R74, RZ, RZ, R76 ;  /* 0x000000ffff4a7224 */ /* 0x000fe400078e004c */
[----:B------:R-:W-:Y:S02]  /*d72c0*/  IMAD.MOV.U32 R76, RZ, RZ, R7 ;  /* 0x000000ffff4c7224 */ /* 0x000fe400078e0007 */
[----:B------:R-:W-:Y:S01]  /*d72d0*/  IMAD.X R7, R9, 0x1, R2, P1 ;  /* 0x0000000109077824 */ /* 0x000fe200008e0602 */
[----:B------:R-:W-:-:S05]  /*d72e0*/  IADD3 R8, P1, R10, R217, RZ ;  /* 0x000000d90a087210 */ /* 0x000fca0007f3e0ff */
[----:B------:R-:W-:Y:S01]  /*d72f0*/  IMAD.X R9, R11, 0x1, R2, P1 ;  /* 0x000000010b097824 */ /* 0x000fe200008e0602 */
[----:B----4-:R-:W-:-:S05]  /*d7300*/  IADD3 R10, P1, R12, R217, RZ ;  /* 0x000000d90c0a7210 */ /* 0x010fca0007f3e0ff */
[----:B------:R-:W-:Y:S01]  /*d7310*/  IMAD.X R11, R13, 0x1, R2, P1 ;  /* 0x000000010d0b7824 */ /* 0x000fe200008e0602 */
[----:B------:R-:W-:-:S05]  /*d7320*/  IADD3 R12, P1, R14, R217, RZ ;  /* 0x000000d90e0c7210 */ /* 0x000fca0007f3e0ff */
[----:B------:R-:W-:Y:S01]  /*d7330*/  IMAD.X R13, R15, 0x1, R2, P1 ;  /* 0x000000010f0d7824 */ /* 0x000fe200008e0602 */
[----:B------:R-:W-:-:S05]  /*d7340*/  IADD3 R14, P1, R16, R217, RZ ;  /* 0x000000d9100e7210 */ /* 0x000fca0007f3e0ff */
[----:B------:R-:W-:Y:S01]  /*d7350*/  IMAD.X R15, R17, 0x1, R2, P1 ;  /* 0x00000001110f7824 */ /* 0x000fe200008e0602 */
[----:B------:R-:W-:-:S04]  /*d7360*/  IADD3 R16, P1, R18, R217, RZ ;  /* 0x000000d912107210 */ /* 0x000fc80007f3e0ff */
[----:B------:R-:W-:Y:S02]  /*d7370*/  IADD3.X R17, R19, R2, RZ, P1, !PT ;  /* 0x0000000213117210 */ /* 0x000fe40000ffe4ff */
[----:B------:R-:W-:-:S05]  /*d7380*/  IADD3 R18, P1, R20, R217, RZ ;  /* 0x000000d914127210 */ /* 0x000fca0007f3e0ff */
[----:B------:R-:W-:Y:S01]  /*d7390*/  IMAD.X R19, R21, 0x1, R2, P1 ;  /* 0x0000000115137824 */ /* 0x000fe200008e0602 */
[----:B------:R-:W-:-:S05]  /*d73a0*/  IADD3 R20, P1, R22, R217, RZ ;  /* 0x000000d916147210 */ /* 0x000fca0007f3e0ff */
[--C-:B------:R-:W-:Y:S01]  /*d73b0*/  IMAD.X R21, R23, 0x1, R2.reuse, P1 ;  /* 0x0000000117157824 */ /* 0x100fe200008e0602 */
[----:B------:R-:W-:Y:S02]  /*d73c0*/  IADD3 R22, P1, R250, R217, RZ ;  /* 0x000000d9fa167210 */ /* 0x000fe40007f3e0ff */
[----:B------:R-:W2:Y:S03]  /*d73d0*/  LDL R250, [R1+0x20a4] ;  /* 0x0020a40001fa7983 */ /* 0x000ea60000100800 */
[----:B------:R-:W-:Y:S02]  /*d73e0*/  IMAD.X R23, R251, 0x1, R2, P1 ;  /* 0x00000001fb177824 */ /* 0x000fe400008e0602 */
[----:B------:R-:W3:Y:S01]  /*d73f0*/  LDL R251, [R1+0x20a8] ;  /* 0x0020a80001fb7983 */ /* 0x000ee20000100800 */
[----:B-1----:R-:W-:Y:S02]  /*d7400*/  IMAD.MOV.U32 R24, RZ, RZ, R3 ;  /* 0x000000ffff187224 */ /* 0x002fe400078e0003 */
[----:B------:R-:W-:-:S05]  /*d7410*/  IMAD.MOV.U32 R25, RZ, RZ, R5 ;  /* 0x000000ffff197224 */ /* 0x000fca00078e0005 */
[----:B------:R1:W-:Y:S04]  /*d7420*/  STL.64 [R1+0x2000], R24 ;  /* 0x0020001801007387 */ /* 0x0003e80000100a00 */
        /* <DEDUP_REMOVED lines=9> */
[----:B------:R-:W4:Y:S04]  /*d74c0*/  LDL R36, [R1+0x21a4] ;  /* 0x0021a40001247983 */ /* 0x000f280000100800 */
[----:B------:R-:W4:Y:S04]  /*d74d0*/  LDL R37, [R1+0x21a8] ;  /* 0x0021a80001257983 */ /* 0x000f280000100800 */
[----:B------:R-:W1:Y:S04]  /*d74e0*/  S2R R49, SR_TID.X ;  /* 0x0000000000317919 */ /* 0x000e680000002100 */
[----:B------:R-:W4:Y:S04]  /*d74f0*/  LDL R38, [R1+0x21e4] ;  /* 0x0021e40001267983 */ /* 0x000f280000100800 */
[----:B------:R-:W4:Y:S04]  /*d7500*/  LDL R39, [R1+0x21e8] ;  /* 0x0021e80001277983 */ /* 0x000f280000100800 */
[----:B------:R-:W4:Y:S04]  /*d7510*/  LDL R40, [R1+0x2224] ;  /* 0x0022240001287983 */ /* 0x000f280000100800 */
[----:B------:R-:W4:Y:S04]  /*d7520*/  LDL R41, [R1+0x2228] ;  /* 0x0022280001297983 */ /* 0x000f280000100800 */
[----:B------:R-:W4:Y:S04]  /*d7530*/  LDL R42, [R1+0x2264] ;  /* 0x00226400012a7983 */ /* 0x000f280000100800 */
[----:B------:R-:W4:Y:S01]  /*d7540*/  LDL R43, [R1+0x2268] ;  /* 0x00226800012b7983 */ /* 0x000f220000100800 */
[----:B-1----:R-:W-:-:S03]  /*d7550*/  LOP3.LUT R49, R49, 0x7f, RZ, 0xc0, !PT ;  /* 0x0000007f31317812 */ /* 0x002fc600078ec0ff */
[----:B------:R-:W4:Y:S04]  /*d7560*/  LDL R44, [R1+0x22a4] ;  /* 0x0022a400012c7983 */ /* 0x000f280000100800 */
[----:B------:R-:W4:Y:S01]  /*d7570*/  LDL R45, [R1+0x22a8] ;  /* 0x0022a800012d7983 */ /* 0x000f220000100800 */
[----:B------:R-:W-:-:S03]  /*d7580*/  SHF.L.U32 R49, R49, 0x2, RZ ;  /* 0x0000000231317819 */ /* 0x000fc600000006ff */
[----:B------:R-:W4:Y:S04]  /*d7590*/  LDL R46, [R1+0x22e4] ;  /* 0x0022e400012e7983 */ /* 0x000f280000100800 */
[----:B------:R-:W4:Y:S04]  /*d75a0*/  LDL R47, [R1+0x22e8] ;  /* 0x0022e800012f7983 */ /* 0x000f280000100800 */
[----:B------:R1:W-:Y:S04]  /*d75b0*/  LDGSTS.E [R4+0x36400], [R24.64], P0 ;  /* 0x3640000018047fae */ /* 0x0003e80008121844 */
[----:B------:R1:W-:Y:S04]  /*d75c0*/  LDGSTS.E [R4+0x37400], [R6.64], P0 ;  /* 0x3740000006047fae */ /* 0x0003e80008121844 */
[----:B------:R1:W-:Y:S04]  /*d75d0*/  LDGSTS.E [R4+0x38400], [R8.64], P0 ;  /* 0x3840000008047fae */ /* 0x0003e80008121844 */
[----:B------:R1:W-:Y:S02]  /*d75e0*/  LDGSTS.E [R4+0x39400], [R10.64], P0 ;  /* 0x394000000a047fae */ /* 0x0003e40008121844 */
[----:B-1----:R-:W-:-:S02]  /*d75f0*/  LOP3.LUT R24, R49, 0x30, RZ, 0x3c, !PT ;  /* 0x0000003031187812 */ /* 0x002fc400078e3cff */
[----:B------:R1:W-:Y:S04]  /*d7600*/  LDGSTS.E [R4+0x3a400], [R12.64], P0 ;  /* 0x3a4000000c047fae */ /* 0x0003e80008121844 */
[----:B------:R1:W-:Y:S04]  /*d7610*/  LDGSTS.E [R4+0x3b400], [R14.64], P0 ;  /* 0x3b4000000e047fae */ /* 0x0003e80008121844 */
[----:B------:R-:W4:Y:S04]  /*d7620*/  LDL R48, [R1+0x2324] ;  /* 0x0023240001307983 */ /* 0x000f280000100800 */
[----:B------:R-:W4:Y:S04]  /*d7630*/  LDL R49, [R1+0x2328] ;  /* 0x0023280001317983 */ /* 0x000f280000100800 */
[----:B------:R1:W-:Y:S01]  /*d7640*/  LDGSTS.E [R4+0x3c400], [R16.64], P0 ;  /* 0x3c40000010047fae */ /* 0x0003e20008121844 */
[----:B------:R-:W-:-:S03]  /*d7650*/  IMAD R3, R203, 0x40000, R24 ;  /* 0x00040000cb037824 */ /* 0x000fc600078e0218 */
[----:B------:R1:W-:Y:S01]  /*d7660*/  LDGSTS.E [R4+0x3d400], [R18.64], P0 ;  /* 0x3d40000012047fae */ /* 0x0003e20008121844 */
[----:B------:R-:W-:-:S03]  /*d7670*/  IMAD.MOV.U32 R5, RZ, RZ, R50 ;  /* 0x000000ffff057224 */ /* 0x000fc600078e0032 */
[----:B------:R1:W-:Y:S04]  /*d7680*/  LDGSTS.E [R4+0x3e400], [R20.64], P0 ;  /* 0x3e40000014047fae */ /* 0x0003e80008121844 */
[----:B------:R1:W-:Y:S04]  /*d7690*/  LDGSTS.E [R4+0x3f400], [R22.64], P0 ;  /* 0x3f40000016047fae */ /* 0x0003e80008121844 */
[----:B------:R-:W4:Y:S01]  /*d76a0*/  LDL R50, [R1+0x2364] ;  /* 0x0023640001327983 */ /* 0x000f220000100800 */
[----:B-1----:R-:W-:-:S03]  /*d76b0*/  IMAD.MOV.U32 R4, RZ, RZ, R51 ;  /* 0x000000ffff047224 */ /* 0x002fc600078e0033 */
[----:B------:R-:W4:Y:S04]  /*d76c0*/  LDL R51, [R1+0x2368] ;  /* 0x0023680001337983 */ /* 0x000f280000100800 */
[----:B------:R1:W-:Y:S02]  /*d76d0*/  LDGSTS.E [R3+0x600], [R4.64], P0 ;  /* 0x0060000004037fae */ /* 0x0003e40008121844 */
[----:B-1----:R-:W-:Y:S02]  /*d76e0*/  IMAD.MOV.U32 R4, RZ, RZ, R249 ;  /* 0x000000ffff047224 */ /* 0x002fe400078e00f9 */
[----:B------:R-:W-:Y:S01]  /*d76f0*/  IMAD.MOV.U32 R5, RZ, RZ, R248 ;  /* 0x000000ffff057224 */ /* 0x000fe200078e00f8 */
[----:B------:R-:W4:Y:S04]  /*d7700*/  LDL R249, [R1+0x23a8] ;  /* 0x0023a80001f97983 */ /* 0x000f280000100800 */
[----:B------:R-:W4:Y:S04]  /*d7710*/  LDL R248, [R1+0x23a4] ;  /* 0x0023a40001f87983 */ /* 0x000f280000100800 */
[----:B------:R2:W-:Y:S01]  /*d7720*/  LDGSTS.E [R3+0x1600], [R4.64], P0 ;  /* 0x0160000004037fae */ /* 0x0005e20008121844 */
[----:B------:R-:W-:-:S02]  /*d7730*/  IMAD.MOV.U32 R35, RZ, RZ, R74 ;  /* 0x000000ffff237224 */ /* 0x000fc400078e004a */
[----:B------:R-:W-:Y:S01]  /*d7740*/  IMAD.MOV.U32 R24, RZ, RZ, R75 ;  /* 0x000000ffff187224 */ /* 0x000fe200078e004b */
[----:B------:R-:W4:Y:S04]  /*d7750*/  LDL R74, [R1+0x2424] ;  /* 0x00242400014a7983 */ /* 0x000f280000100800 */
[----:B------:R-:W4:Y:S01]  /*d7760*/  LDL R75, [R1+0x2428] ;  /* 0x00242800014b7983 */ /* 0x000f220000100800 */
[----:B------:R-:W-:Y:S02]  /*d7770*/  IMAD.MOV.U32 R25, RZ, RZ, R76 ;  /* 0x000000ffff197224 */ /* 0x000fe400078e004c */
[----:B------:R-:W-:Y:S01]  /*d7780*/  IMAD.MOV.U32 R33, RZ, RZ, R77 ;  /* 0x000000ffff217224 */ /* 0x000fe200078e004d */
[----:B------:R-:W4:Y:S04]  /*d7790*/  LDL R76, [R1+0x2464] ;  /* 0x00246400014c7983 */ /* 0x000f280000100800 */
[----:B------:R-:W4:Y:S01]  /*d77a0*/  LDL R77, [R1+0x2468] ;  /* 0x00246800014d7983 */ /* 0x000f220000100800 */
[----:B------:R-:W-:Y:S01]  /*d77b0*/  MOV R32, R78 ;  /* 0x0000004e00207202 */ /* 0x000fe20000000f00 */
[----:B------:R-:W-:-:S02]  /*d77c0*/  IMAD.MOV.U32 R34, RZ, RZ, R79 ;  /* 0x000000ffff227224 */ /* 0x000fc400078e004f */
[----:B------:R-:W4:Y:S04]  /*d77d0*/  LDL R78, [R1+0x24a4] ;  /* 0x0024a400014e7983 */ /* 0x000f280000100800 */
[----:B------:R-:W4:Y:S01]  /*d77e0*/  LDL R79, [R1+0x24a8] ;  /* 0x0024a800014f7983 */ /* 0x000f220000100800 */
[----:B--2---:R-:W-:-:S03]  /*d77f0*/  IMAD.MOV.U32 R5, RZ, RZ, R250 ;  /* 0x000000ffff057224 */ /* 0x004fc600078e00fa */
[----:B------:R-:W2:Y:S01]  /*d7800*/  LDL R250, [R1+0x23e4] ;  /* 0x0023e40001fa7983 */ /* 0x000ea20000100800 */
[----:B---3--:R-:W-:-:S03]  /*d7810*/  MOV R4, R251 ;  /* 0x000000fb00047202 */ /* 0x008fc60000000f00 */
[----:B------:R-:W3:Y:S04]  /*d7820*/  LDL R251, [R1+0x23e8] ;  /* 0x0023e80001fb7983 */ /* 0x000ee80000100800 */
[----:B------:R1:W-:Y:S04]  /*d7830*/  LDGSTS.E [R3+0x2600], [R4.64], P0 ;  /* 0x0260000004037fae */ /* 0x0003e80008121844 */
[----:B----4-:R-:W4:Y:S04]  /*d7840*/  LDL.LU.64 R6, [R1+0x1fb0] ;  /* 0x001fb00001067983 */ /* 0x010f280000300a00 */
[----:B------:R-:W4:Y:S01]  /*d7850*/  LDL.LU.64 R8, [R1+0x1fa8] ;  /* 0x001fa80001087983 */ /* 0x000f220000300a00 */
[----:B-1----:R-:W-:-:S03]  /*d7860*/  IMAD.MOV.U32 R4, RZ, RZ, R24 ;  /* 0x000000ffff047224 */ /* 0x002fc600078e0018 */
[----:B------:R-:W4:Y:S01]  /*d7870*/  LDL.LU.64 R10, [R1+0x1fa0] ;  /* 0x001fa000010a7983 */ /* 0x000f220000300a00 */
[----:B------:R-:W-:-:S03]  /*d7880*/  IMAD.MOV.U32 R5, RZ, RZ, R25 ;  /* 0x000000ffff057224 */ /* 0x000fc600078e0019 */
[----:B------:R-:W4:Y:S04]  /*d7890*/  LDL.LU.64 R12, [R1+0x1ef8] ;  /* 0x001ef800010c7983 */ /* 0x000f280000300a00 */
[----:B------:R1:W-:Y:S04]  /*d78a0*/  LDGSTS.E [R3+0x3600], [R4.64], P0 ;  /* 0x0360000004037fae */ /* 0x0003e80008121844 */
[----:B------:R-:W4:Y:S04]  /*d78b0*/  LDL.LU.64 R14, [R1+0x1f98] ;  /* 0x001f9800010e7983 */ /* 0x000f280000300a00 */
        /* <DEDUP_REMOVED lines=8> */
[----:B-1----:R-:W-:Y:S01]  /*d7940*/  MOV R4, R35 ;  /* 0x0000002300047202 */ /* 0x002fe20000000f00 */
[----:B------:R-:W-:-:S05]  /*d7950*/  IMAD.MOV.U32 R5, RZ, RZ, R34 ;  /* 0x000000ffff057224 */ /* 0x000fca00078e0022 */
[----:B------:R1:W-:Y:S02]  /*d7960*/  LDGSTS.E [R3+0x5600], [R4.64], P0 ;  /* 0x0560000004037fae */ /* 0x0003e40008121844 */
[----:B-1----:R-:W-:Y:S02]  /*d7970*/  IMAD.MOV.U32 R4, RZ, RZ, R37 ;  /* 0x000000ffff047224 */ /* 0x002fe400078e0025 */
[----:B------:R-:W-:-:S05]  /*d7980*/  IMAD.MOV.U32 R5, RZ, RZ, R36 ;  /* 0x000000ffff057224 */ /* 0x000fca00078e0024 */
        /* <DEDUP_REMOVED lines=25> */
[----:B--2---:R-:W-:Y:S02]  /*d7b20*/  IMAD.MOV.U32 R5, RZ, RZ, R250 ;  /* 0x000000ffff057224 */ /* 0x004fe400078e00fa */
[----:B---3--:R-:W-:-:S05]  /*d7b30*/  IMAD.MOV.U32 R4, RZ, RZ, R251 ;  /* 0x000000ffff047224 */ /* 0x008fca00078e00fb */
        /* <DEDUP_REMOVED lines=41> */
[----:B------:R-:W-:Y:S02]  /*d7dd0*/  IMAD.MOV.U32 R5, RZ, RZ, R27 ;  /* 0x000000ffff057224 */ /* 0x000fe400078e001b */
[----:B------:R-:W2:Y:S04]  /*d7de0*/  LDL.LU.64 R26, [R1+0x1f68] ;  /* 0x001f6800011a7983 */ /* 0x000ea80000300a00 */
[----:B------:R1:W-:Y:S02]  /*d7df0*/  LDGSTS.E [R3+0x1d600], [R4.64], P0 ;  /* 0x1d60000004037fae */ /* 0x0003e40008121844 */
[----:B-1----:R-:W-:-:S02]  /*d7e00*/  IMAD.MOV.U32 R4, RZ, RZ, R28 ;  /* 0x000000ffff047224 */ /* 0x002fc400078e001c */
[----:B------:R-:W-:Y:S02]  /*d7e10*/  IMAD.MOV.U32 R5, RZ, RZ, R29 ;  /* 0x000000ffff057224 */ /* 0x000fe400078e001d */
[----:B------:R-:W3:Y:S04]  /*d7e20*/  LDL.LU.64 R28, [R1+0x1f60] ;  /* 0x001f6000011c7983 */ /* 0x000ee80000300a00 */
[----:B------:R1:W-:Y:S02]  /*d7e30*/  LDGSTS.E [R3+0x1e600], [R4.64], P0 ;  /* 0x1e60000004037fae */ /* 0x0003e40008121844 */
[----:B-1----:R-:W-:Y:S02]  /*d7e40*/  IMAD.MOV.U32 R4, RZ, RZ, R30 ;  /* 0x000000ffff047224 */ /* 0x002fe400078e001e */
[----:B------:R-:W-:-:S02]  /*d7e50*/  IMAD.MOV.U32 R5, RZ, RZ, R31 ;  /* 0x000000ffff057224 */ /* 0x000fc400078e001f */
[----:B------:R-:W3:Y:S04]  /*d7e60*/  LDL.LU.64 R30, [R1+0x1f58] ;  /* 0x001f5800011e7983 */ /* 0x000ee80000300a00 */
[----:B------:R-:W3:Y:S04]  /*d7e70*/  LDL.LU.64 R34, [R1+0x1f50] ;  /* 0x001f500001227983 */ /* 0x000ee80000300a00 */
[----:B------:R-:W3:Y:S04]  /*d7e80*/  LDL.LU.64 R32, [R1+0x1f48] ;  /* 0x001f480001207983 */ /* 0x000ee80000300a00 */
[----:B------:R4:W-:Y:S04]  /*d7e90*/  LDGSTS.E [R3+0x1f600], [R4.64], P0 ;  /* 0x1f60000004037fae */ /* 0x0009e80008121844 */
[----:B------:R-:W3:Y:S04]  /*d7ea0*/  LDL.LU.64 R56, [R1+0x1f40] ;  /* 0x001f400001387983 */ /* 0x000ee80000300a00 */
[----:B------:R-:W3:Y:S01]  /*d7eb0*/  LDL.LU.64 R58, [R1+0x1f38] ;  /* 0x001f3800013a7983 */ /* 0x000ee20000300a00 */
[----:B----4-:R-:W-:-:S03]  /*d7ec0*/  IADD3 R4, P1, R6, R217, RZ ;  /* 0x000000d906047210 */ /* 0x010fc60007f3e0ff */
[----:B------:R-:W4:Y:S01]  /*d7ed0*/  LDL.LU.64 R44, [R1+0x1f30] ;  /* 0x001f3000012c7983 */ /* 0x000f220000300a00 */
[----:B------:R-:W-:-:S03]  /*d7ee0*/  IADD3.X R5, R7, R2, RZ, P1, !PT ;  /* 0x0000000207057210 */ /* 0x000fc60000ffe4ff */
[----:B------:R-:W4:Y:S01]  /*d7ef0*/  LDL.LU.64 R42, [R1+0x1f28] ;  /* 0x001f2800012a7983 */ /* 0x000f220000300a00 */
[----:B------:R-:W-:-:S03]  /*d7f00*/  IADD3 R6, P1, R8, R217, RZ ;  /* 0x000000d908067210 */ /* 0x000fc60007f3e0ff */
[----:B------:R-:W4:Y:S02]  /*d7f10*/  LDL.LU.64 R40, [R1+0x1f20] ;  /* 0x001f200001287983 */ /* 0x000f240000300a00 */
[--C-:B------:R-:W-:Y:S01]  /*d7f20*/  IMAD.X R7, R9, 0x1, R2.reuse, P1 ;  /* 0x0000000109077824 */ /* 0x100fe200008e0602 */
[-C--:B------:R-:W-:Y:S01]  /*d7f30*/  IADD3 R8, P1, R10, R217.reuse, RZ ;  /* 0x000000d90a087210 */ /* 0x080fe20007f3e0ff */
[----:B------:R-:W4:Y:S04]  /*d7f40*/  LDL.LU.64 R38, [R1+0x1f18] ;  /* 0x001f180001267983 */ /* 0x000f280000300a00 */
[--C-:B------:R-:W-:Y:S01]  /*d7f50*/  IMAD.X R9, R11, 0x1, R2.reuse, P1 ;  /* 0x000000010b097824 */ /* 0x100fe200008e0602 */
[-C--:B------:R-:W-:Y:S01]  /*d7f60*/  IADD3 R10, P1, R12, R217.reuse, RZ ;  /* 0x000000d90c0a7210 */ /* 0x080fe20007f3e0ff */
[----:B------:R-:W4:Y:S04]  /*d7f70*/  LDL.LU.64 R36, [R1+0x1f10] ;  /* 0x001f100001247983 */ /* 0x000f280000300a00 */
[--C-:B------:R-:W-:Y:S01]  /*d7f80*/  IMAD.X R11, R13, 0x1, R2.reuse, P1 ;  /* 0x000000010d0b7824 */ /* 0x100fe200008e0602 */
[-C--:B------:R-:W-:Y:S01]  /*d7f90*/  IADD3 R12, P1, R14, R217.reuse, RZ ;  /* 0x000000d90e0c7210 */ /* 0x080fe20007f3e0ff */
[----:B------:R-:W4:Y:S04]  /*d7fa0*/  LDL.LU R78, [R1+0xb24] ;  /* 0x000b2400014e7983 */ /* 0x000f280000300800 */
[--C-:B------:R-:W-:Y:S01]  /*d7fb0*/  IMAD.X R13, R15, 0x1, R2.reuse, P1 ;  /* 0x000000010f0d7824 */ /* 0x100fe200008e0602 */
[-C--:B------:R-:W-:Y:S01]  /*d7fc0*/  IADD3 R14, P1, R16, R217.reuse, RZ ;  /* 0x000000d9100e7210 */ /* 0x080fe20007f3e0ff */
[----:B------:R-:W4:Y:S04]  /*d7fd0*/  LDL.LU R79, [R1+0xb28] ;  /* 0x000b2800014f7983 */ /* 0x000f280000300800 */
[----:B------:R-:W-:Y:S01]  /*d7fe0*/  IMAD.X R15, R17, 0x1, R2, P1 ;  /* 0x00000001110f7824 */ /* 0x000fe200008e0602 */
[-C--:B------:R-:W-:Y:S01]  /*d7ff0*/  IADD3 R16, P1, R18, R217.reuse, RZ ;  /* 0x000000d912107210 */ /* 0x080fe20007f3e0ff */
[----:B------:R-:W4:Y:S03]  /*d8000*/  LDL.LU R76, [R1+0xb0c] ;  /* 0x000b0c00014c7983 */ /* 0x000f260000300800 */
[----:B------:R-:W-:Y:S01]  /*d8010*/  IADD3.X R17, R19, R2, RZ, P1, !PT ;  /* 0x0000000213117210 */ /* 0x000fe20000ffe4ff */
[----:B------:R-:W4:Y:S01]  /*d8020*/  LDL.LU R77, [R1+0xb20] ;  /* 0x000b2000014d7983 */ /* 0x000f220000300800 */
[----:B------:R-:W-:-:S03]  /*d8030*/  IADD3 R18, P1, R20, R217, RZ ;  /* 0x000000d914127210 */ /* 0x000fc60007f3e0ff */
[----:B------:R-:W4:Y:S02]  /*d8040*/  LDL.LU R74, [R1+0xb00] ;  /* 0x000b0000014a7983 */ /* 0x000f240000300800 */
[--C-:B------:R-:W-:Y:S01]  /*d8050*/  IMAD.X R19, R21, 0x1, R2.reuse, P1 ;  /* 0x0000000115137824 */ /* 0x100fe200008e0602 */
[-C--:B------:R-:W-:Y:S01]  /*d8060*/  IADD3 R20, P1, R22, R217.reuse, RZ ;  /* 0x000000d916147210 */ /* 0x080fe20007f3e0ff */
[----:B------:R-:W4:Y:S04]  /*d8070*/  LDL.LU R75, [R1+0xb04] ;  /* 0x000b0400014b7983 */ /* 0x000f280000300800 */
[--C-:B------:R-:W-:Y:S01]  /*d8080*/  IMAD.X R21, R23, 0x1, R2.reuse, P1 ;  /* 0x0000000117157824 */ /* 0x100fe200008e0602 */
[----:B------:R-:W-:Y:S01]  /*d8090*/  IADD3 R22, P1, R24, R217, RZ ;  /* 0x000000d918167210 */ /* 0x000fe20007f3e0ff */
[----:B------:R-:W4:Y:S04]  /*d80a0*/  LDL.LU R250, [R1+0x9bc] ;  /* 0x0009bc0001fa7983 */ /* 0x000f280000300800 */
[----:B------:R-:W4:Y:S01]  /*d80b0*/  LDL.LU R251, [R1+0xb08] ;  /* 0x000b080001fb7983 */ /* 0x000f220000300800 */
[----:B------:R-:W-:-:S03]  /*d80c0*/  IMAD.X R23, R25, 0x1, R2, P1 ;  /* 0x0000000119177824 */ /* 0x000fc600008e0602 */
        /* <DEDUP_REMOVED lines=8> */
[----:B--2---:R-:W-:-:S05]  /*d8150*/  IADD3 R24, P1, R26, R217, RZ ;  /* 0x000000d91a187210 */ /* 0x004fca0007f3e0ff */
[----:B------:R-:W-:Y:S01]  /*d8160*/  IMAD.X R25, R27, 0x1, R2, P1 ;  /* 0x000000011b197824 */ /* 0x000fe200008e0602 */
[----:B---3--:R-:W-:-:S05]  /*d8170*/  IADD3 R26, P1, R28, R217, RZ ;  /* 0x000000d91c1a7210 */ /* 0x008fca0007f3e0ff */
[----:B------:R-:W-:Y:S01]  /*d8180*/  IMAD.X R27, R29, 0x1, R2, P1 ;  /* 0x000000011d1b7824 */ /* 0x000fe200008e0602 */
[----:B------:R-:W-:-:S04]  /*d8190*/  IADD3 R28, P1, R30, R217, RZ ;  /* 0x000000d91e1c7210 */ /* 0x000fc80007f3e0ff */
[----:B------:R-:W-:Y:S02]  /*d81a0*/  IADD3.X R29, R31, R2, RZ, P1, !PT ;  /* 0x000000021f1d7210 */ /* 0x000fe40000ffe4ff */
[----:B------:R-:W-:-:S05]  /*d81b0*/  IADD3 R30, P1, R34, R217, RZ ;  /* 0x000000d9221e7210 */ /* 0x000fca0007f3e0ff */
[--C-:B------:R-:W-:Y:S01]  /*d81c0*/  IMAD.X R31, R35, 0x1, R2.reuse, P1 ;  /* 0x00000001231f7824 */ /* 0x100fe200008e0602 */
[-C--:B------:R-:W-:Y:S01]  /*d81d0*/  IADD3 R52, P1, R32, R217.reuse, RZ ;  /* 0x000000d920347210 */ /* 0x080fe20007f3e0ff */
[----:B------:R-:W2:Y:S04]  /*d81e0*/  LDL.LU.64 R34, [R1+0x1f08] ;  /* 0x001f080001227983 */ /* 0x000ea80000300a00 */
[----:B------:R-:W-:Y:S02]  /*d81f0*/  IMAD.X R53, R33, 0x1, R2, P1 ;  /* 0x0000000121357824 */ /* 0x000fe400008e0602 */
[----:B------:R-:W2:Y:S01]  /*d8200*/  LDL.LU.64 R32, [R1+0x1f00] ;  /* 0x001f000001207983 */ /* 0x000ea20000300a00 */
[----:B------:R-:W-:-:S05]  /*d8210*/  IADD3 R54, P1, R56, R217, RZ ;  /* 0x000000d938367210 */ /* 0x000fca0007f3e0ff */
[----:B------:R-:W-:Y:S01]  /*d8220*/  IMAD.X R55, R57, 0x1, R2, P1 ;  /* 0x0000000139377824 */ /* 0x000fe200008e0602 */
[----:B------:R-:W-:-:S05]  /*d8230*/  IADD3 R56, P1, R58, R217, RZ ;  /* 0x000000d93a387210 */ /* 0x000fca0007f3e0ff */
[----:B------:R-:W-:Y:S01]  /*d8240*/  IMAD.X R57, R59, 0x1, R2, P1 ;  /* 0x000000013b397824 */ /* 0x000fe200008e0602 */
[----:B----4-:R-:W-:-:S05]  /*d8250*/  IADD3 R58, P1, R44, R217, RZ ;  /* 0x000000d92c3a7210 */ /* 0x010fca0007f3e0ff */
[----:B------:R-:W-:Y:S01]  /*d8260*/  IMAD.X R59, R45, 0x1, R2, P1 ;  /* 0x000000012d3b7824 */ /* 0x000fe200008e0602 */
[----:B------:R-:W-:-:S04]  /*d8270*/  IADD3 R60, P1, R42, R217, RZ ;  /* 0x000000d92a3c7210 */ /* 0x000fc80007f3e0ff */
[----:B------:R-:W-:Y:S02]  /*d8280*/  IADD3.X R61, R43, R2, RZ, P1, !PT ;  /* 0x000000022b3d7210 */ /* 0x000fe40000ffe4ff */
[----:B------:R-:W-:Y:S02]  /*d8290*/  IADD3 R62, P1, R40, R217, RZ ;  /* 0x000000d9283e7210 */ /* 0x000fe40007f3e0ff */
[----:B------:R-:W-:-:S04]  /*d82a0*/  LOP3.LUT R79, R79, R78, RZ, 0x3c, !PT ;  /* 0x0000004e4f4f7212 */ /* 0x000fc800078e3cff */
[----:B------:R-:W-:Y:S02]  /*d82b0*/  LOP3.LUT R78, R79, R78, RZ, 0x3c, !PT ;  /* 0x0000004e4f4e7212 */ /* 0x000fe400078e3cff */
[----:B------:R-:W-:-:S04]  /*d82c0*/  LOP3.LUT R77, R77, R76, RZ, 0x3c, !PT ;  /* 0x0000004c4d4d7212 */ /* 0x000fc800078e3cff */
[----:B------:R-:W-:Y:S02]  /*d82d0*/  LOP3.LUT R76, R77, R76, RZ, 0x3c, !PT ;  /* 0x0000004c4d4c7212 */ /* 0x000fe400078e3cff */
[----:B------:R-:W-:Y:S02]  /*d82e0*/  LOP3.LUT R75, R75, R74, RZ, 0x3c, !PT ;  /* 0x0000004a4b4b7212 */ /* 0x000fe400078e3cff */
[----:B------:R-:W-:Y:S02]  /*d82f0*/  LOP3.LUT R79, R79, R78, RZ, 0x3c, !PT ;  /* 0x0000004e4f4f7212 */ /* 0x000fe400078e3cff */
[----:B------:R-:W-:Y:S02]  /*d8300*/  LOP3.LUT R74, R75, R74, RZ, 0x3c, !PT ;  /* 0x0000004a4b4a7212 */ /* 0x000fe400078e3cff */
[----:B------:R-:W-:Y:S02]  /*d8310*/  LOP3.LUT R251, R251, R250, RZ, 0x3c, !PT ;  /* 0x000000fafbfb7212 */ /* 0x000fe400078e3cff */
[----:B------:R-:W-:-:S02]  /*d8320*/  LOP3.LUT R249, R249, R248, RZ, 0x3c, !PT ;  /* 0x000000f8f9f97212 */ /* 0x000fc400078e3cff */
[----:B------:R-:W-:Y:S02]  /*d8330*/  LOP3.LUT R49, R49, R48, RZ, 0x3c, !PT ;  /* 0x0000003031317212 */ /* 0x000fe400078e3cff */
[----:B------:R-:W-:Y:S01]  /*d8340*/  LOP3.LUT R47, R47, R46, RZ, 0x3c, !PT ;  /* 0x0000002e2f2f7212 */ /* 0x000fe200078e3cff */
[----:B------:R-:W-:Y:S01]  /*d8350*/  IMAD.X R63, R41, 0x1, R2, P1 ;  /* 0x00000001293f7824 */ /* 0x000fe200008e0602 */
[----:B------:R-:W-:Y:S01]  /*d8360*/  LOP3.LUT R250, R251, R250, RZ, 0x3c, !PT ;  /* 0x000000fafbfa7212 */ /* 0x000fe200078e3cff */
[----:B------:R-:W-:Y:S01]  /*d8370*/  IMAD.MOV.U32 R45, RZ, RZ, R50 ;  /* 0x000000ffff2d7224 */ /* 0x000fe200078e0032 */
[----:B------:R-:W-:Y:S02]  /*d8380*/  LOP3.LUT R248, R249, R248, RZ, 0x3c, !PT ;  /* 0x000000f8f9f87212 */ /* 0x000fe400078e3cff */
[----:B------:R-:W-:Y:S01]  /*d8390*/  MOV R44, R51 ;  /* 0x00000033002c7202 */ /* 0x000fe20000000f00 */
[----:B------:R-:W-:Y:S01]  /*d83a0*/  IMAD.MOV.U32 R42, RZ, RZ, R56 ;  /* 0x000000ffff2a7224 */ /* 0x000fe200078e0038 */
[----:B------:R-:W-:Y:S01]  /*d83b0*/  LOP3.LUT R77, R77, R76, RZ, 0x3c, !PT ;  /* 0x0000004c4d4d7212 */ /* 0x000fe200078e3cff */
[----:B------:R-:W-:Y:S01]  /*d83c0*/  IMAD.MOV.U32 R43, RZ, RZ, R57 ;  /* 0x000000ffff2b7224 */ /* 0x000fe200078e0039 */
[----:B------:R-:W-:Y:S01]  /*d83d0*/  LOP3.LUT R48, R49, R48, RZ, 0x3c, !PT ;  /* 0x0000003031307212 */ /* 0x000fe200078e3cff */
[----:B------:R1:W-:Y:S01]  /*d83e0*/  LDGSTS.E [R3+0x20600], [R78.64], P0 ;  /* 0x206000004e037fae */ /* 0x0003e20008121844 */
[----:B------:R-:W-:-:S02]  /*d83f0*/  LOP3.LUT R75, R75, R74, RZ, 0x3c, !PT ;  /* 0x0000004a4b4b7212 */ /* 0x000fc400078e3cff */
[----:B------:R-:W-:Y:S02]  /*d8400*/  LOP3.LUT R46, R47, R46, RZ, 0x3c, !PT ;  /* 0x0000002e2f2e7212 */ /* 0x000fe400078e3cff */
[----:B------:R-:W-:Y:S01]  /*d8410*/  LOP3.LUT R251, R251, R250, RZ, 0x3c, !PT ;  /* 0x000000fafbfb7212 */ /* 0x000fe200078e3cff */
[----:B------:R1:W-:Y:S01]  /*d8420*/  STL.64 [R1+0x18f0], R78 ;  /* 0x0018f04e01007387 */ /* 0x0003e20000100a00 */
[----:B------:R-:W-:Y:S02]  /*d8430*/  LOP3.LUT R249, R249, R248, RZ, 0x3c, !PT ;  /* 0x000000f8f9f97212 */ /* 0x000fe400078e3cff */
[----:B------:R-:W-:Y:S01]  /*d8440*/  LOP3.LUT R49, R49, R48, RZ, 0x3c, !PT ;  /* 0x0000003031317212 */ /* 0x000fe200078e3cff */
[----:B------:R4:W-:Y:S01]  /*d8450*/  STL.64 [R1+0x18f8], R76 ;  /* 0x0018f84c01007387 */ /* 0x0009e20000100a00 */
[----:B------:R-:W-:Y:S02]  /*d8460*/  LOP3.LUT R47, R47, R46, RZ, 0x3c, !PT ;  /* 0x0000002e2f2f7212 */ /* 0x000fe400078e3cff */
[----:B------:R-:W-:Y:S01]  /*d8470*/  IADD3 R64, P1, R38, R217, RZ ;  /* 0x000000d926407210 */ /* 0x000fe20007f3e0ff */
[----:B------:R1:W-:Y:S04]  /*d8480*/  STL.64 [R1+0x1900], R74 ;  /* 0x0019004a01007387 */ /* 0x0003e80000100a00 */
[----:B------:R1:W-:Y:S01]  /*d8490*/  STL.64 [R1+0x1908], R250 ;  /* 0x001908fa01007387 */ /* 0x0003e20000100a00 */
[----:B------:R-:W-:-:S03]  /*d84a0*/  IMAD.X R65, R39, 0x1, R2, P1 ;  /* 0x0000000127417824 */ /* 0x000fc600008e0602 */
[----:B------:R1:W-:Y:S01]  /*d84b0*/  STL.64 [R1+0x1910], R248 ;  /* 0x001910f801007387 */ /* 0x0003e20000100a00 */
[----:B------:R-:W-:-:S03]  /*d84c0*/  IADD3 R66, P1, R36, R217, RZ ;  /* 0x000000d924427210 */ /* 0x000fc60007f3e0ff */
[----:B------:R-:W-:Y:S04]  /*d84d0*/  STL.64 [R1+0x1918], R48 ;  /* 0x0019183001007387 */ /* 0x000fe80000100a00 */
[----:B------:R-:W-:Y:S04]  /*d84e0*/  STL.64 [R1+0x1920], R46 ;  /* 0x0019202e01007387 */ /* 0x000fe80000100a00 */
[----:B------:R1:W-:Y:S04]  /*d84f0*/  STL.64 [R1+0x1928], R44 ;  /* 0x0019282c01007387 */ /* 0x0003e80000100a00 */
[----:B------:R-:W-:Y:S04]  /*d8500*/  STL.64 [R1+0x1fb0], R4 ;  /* 0x001fb00401007387 */ /* 0x000fe80000100a00 */
[----:B------:R-:W-:Y:S01]  /*d8510*/  STL.64 [R1+0x1fa8], R6 ;  /* 0x001fa80601007387 */ /* 0x000fe20000100a00 */
[----:B------:R-:W-:-:S03]  /*d8520*/  IMAD.X R67, R37, 0x1, R2, P1 ;  /* 0x0000000125437824 */ /* 0x000fc600008e0602 */
        /* <DEDUP_REMOVED lines=8> */
[----:B------:R-:W-:Y:S01]  /*d85b0*/  STL.64 [R1+0x1f70], R22 ;  /* 0x001f701601007387 */ /* 0x000fe20000100a00 */
[----:B------:R-:W-:-:S03]  /*d85c0*/  IMAD.MOV.U32 R51, RZ, RZ, R59 ;  /* 0x000000ffff337224 */ /* 0x000fc600078e003b */
[----:B------:R-:W-:Y:S01]  /*d85d0*/  STL.64 [R1+0x1f68], R24 ;  /* 0x001f681801007387 */ /* 0x000fe20000100a00 */
[----:B------:R-:W-:-:S03]  /*d85e0*/  MOV R40, R62 ;  /* 0x0000003e00287202 */ /* 0x000fc60000000f00 */
[----:B------:R-:W-:Y:S01]  /*d85f0*/  STL.64 [R1+0x1f60], R26 ;  /* 0x001f601a01007387 */ /* 0x000fe20000100a00 */
[----:B------:R-:W-:-:S03]  /*d8600*/  IMAD.MOV.U32 R41, RZ, RZ, R63 ;  /* 0x000000ffff297224 */ /* 0x000fc600078e003f */
        /* <DEDUP_REMOVED lines=8> */
[----:B------:R1:W-:Y:S04]  /*d8690*/  STL.64 [R1+0x1f38], R42 ;  /* 0x001f382a01007387 */ /* 0x0003e80000100a00 */
[----:B------:R1:W-:Y:S04]  /*d86a0*/  STL.64 [R1+0x1f30], R50 ;  /* 0x001f303201007387 */ /* 0x0003e80000100a00 */
[----:B------:R-:W-:Y:S04]  /*d86b0*/  STL.64 [R1+0x1f28], R60 ;  /* 0x001f283c01007387 */ /* 0x000fe80000100a00 */
[----:B------:R2:W-:Y:S04]  /*d86c0*/  STL.64 [R1+0x1f20], R40 ;  /* 0x001f202801007387 */ /* 0x0005e80000100a00 */
[----:B------:R-:W-:Y:S04]  /*d86d0*/  STL.64 [R1+0x1f18], R38 ;  /* 0x001f182601007387 */ /* 0x000fe80000100a00 */
[----:B-1----:R-:W3:Y:S04]  /*d86e0*/  LDL.LU.64 R78, [R1+0x3ae0] ;  /* 0x003ae000014e7983 */ /* 0x002ee80000300a00 */
[----:B------:R-:W-:Y:S04]  /*d86f0*/  STL.64 [R1+0x1f10], R36 ;  /* 0x001f102401007387 */ /* 0x000fe80000100a00 */
[----:B------:R4:W-:Y:S04]  /*d8700*/  LDGSTS.E [R3+0x21600], [R76.64], P0 ;  /* 0x216000004c037fae */ /* 0x0009e80008121844 */
[----:B------:R1:W-:Y:S04]  /*d8710*/  LDGSTS.E [R3+0x22600], [R74.64], P0 ;  /* 0x226000004a037fae */ /* 0x0003e80008121844 */
[----:B------:R1:W-:Y:S04]  /*d8720*/  LDGSTS.E [R3+0x23600], [R250.64], P0 ;  /* 0x23600000fa037fae */ /* 0x0003e80008121844 */
[----:B----4-:R-:W4:Y:S04]  /*d8730*/  LDL.LU.64 R76, [R1+0x3ad8] ;  /* 0x003ad800014c7983 */ /* 0x010f280000300a00 */
        /* <DEDUP_REMOVED lines=12> */
[----:B--2---:R-:W-:-:S03]  /*d8800*/  IADD3 R68, P1, R34, R217, RZ ;  /* 0x000000d922447210 */ /* 0x004fc60007f3e0ff */
[----:B------:R2:W-:Y:S02]  /*d8810*/  LDGSTS.E [R3+0x30600], [R22.64], P0 ;  /* 0x3060000016037fae */ /* 0x0005e40008121844 */
[--C-:B------:R-:W-:Y:S01]  /*d8820*/  IMAD.X R69, R35, 0x1, R2.reuse, P1 ;  /* 0x0000000123457824 */ /* 0x100fe200008e0602 */
[----:B------:R-:W-:Y:S01]  /*d8830*/  IADD3 R70, P1, R32, R217, RZ ;  /* 0x000000d920467210 */ /* 0x000fe20007f3e0ff */
[----:B------:R1:W-:Y:S01]  /*d8840*/  LDGSTS.E [R3+0x31600], [R24.64], P0 ;  /* 0x3160000018037fae */ /* 0x0003e20008121844 */
[----:B------:R-:W-:Y:S01]  /*d8850*/  MOV R34, R68 ;  /* 0x0000004400227202 */ /* 0x000fe20000000f00 */
[----:B------:R-:W-:Y:S02]  /*d8860*/  IMAD.MOV.U32 R35, RZ, RZ, R69 ;  /* 0x000000ffff237224 */ /* 0x000fe400078e0045 */
[----:B------:R-:W-:Y:S01]  /*d8870*/  IMAD.X R71, R33, 0x1, R2, P1 ;  /* 0x0000000121477824 */ /* 0x000fe200008e0602 */
[----:B------:R2:W-:Y:S01]  /*d8880*/  LDGSTS.E [R3+0x32600], [R26.64], P0 ;  /* 0x326000001a037fae */ /* 0x0005e20008121844 */
[----:B------:R-:W-:-:S02]  /*d8890*/  IMAD.MOV.U32 R32, RZ, RZ, R70 ;  /* 0x000000ffff207224 */ /* 0x000fc400078e0046 */
[----:B------:R-:W-:Y:S01]  /*d88a0*/  IMAD.MOV.U32 R33, RZ, RZ, R71 ;  /* 0x000000ffff217224 */ /* 0x000fe200078e0047 */
[----:B------:R-:W-:Y:S04]  /*d88b0*/  STL.64 [R1+0x1f08], R34 ;  /* 0x001f082201007387 */ /* 0x000fe80000100a00 */
[----:B-1----:R-:W2:Y:S04]  /*d88c0*/  LDL.LU.64 R74, [R1+0x3ad0] ;  /* 0x003ad000014a7983 */ /* 0x002ea80000300a00 */
[----:B------:R1:W-:Y:S04]  /*d88d0*/  STL.64 [R1+0x1f00], R32 ;  /* 0x001f002001007387 */ /* 0x0003e80000100a00 */
[----:B------:R1:W5:Y:S04]  /*d88e0*/  LDL.LU.64 R250, [R1+0x3ac8] ;  /* 0x003ac80001fa7983 */ /* 0x0003680000300a00 */
[----:B------:R1:W5:Y:S04]  /*d88f0*/  LDL.LU.64 R248, [R1+0x3ac0] ;  /* 0x003ac00001f87983 */ /* 0x0003680000300a00 */
[----:B------:R-:W2:Y:S04]  /*d8900*/  LDL R44, [R1+0x202c] ;  /* 0x00202c00012c7983 */ /* 0x000ea80000100800 */
[----:B------:R-:W3:Y:S04]  /*d8910*/  LDL R45, [R1+0x2030] ;  /* 0x00203000012d7983 */ /* 0x000ee80000100800 */
[----:B------:R-:W4:Y:S04]  /*d8920*/  LDL R46, [R1+0x206c] ;  /* 0x00206c00012e7983 */ /* 0x000f280000100800 */
[----:B------:R-:W4:Y:S04]  /*d8930*/  LDL R47, [R1+0x2070] ;  /* 0x00207000012f7983 */ /* 0x000f280000100800 */
[----:B------:R-:W4:Y:S04]  /*d8940*/  LDL R48, [R1+0x20ac] ;  /* 0x0020ac0001307983 */ /* 0x000f280000100800 */
[----:B------:R-:W4:Y:S04]  /*d8950*/  LDL R49, [R1+0x20b0] ;  /* 0x0020b00001317983 */ /* 0x000f280000100800 */
[----:B------:R1:W-:Y:S04]  /*d8960*/  LDGSTS.E [R3+0x33600], [R28.64], P0 ;  /* 0x336000001c037fae */ /* 0x0003e80008121844 */
[----:B------:R1:W-:Y:S04]  /*d8970*/  LDGSTS.E [R3+0x34600], [R30.64], P0 ;  /* 0x346000001e037fae */ /* 0x0003e80008121844 */
[----:B------:R1:W-:Y:S04]  /*d8980*/  LDGSTS.E [R3+0x35600], [R52.64], P0 ;  /* 0x3560000034037fae */ /* 0x0003e80008121844 */
[----:B------:R1:W-:Y:S04]  /*d8990*/  LDGSTS.E [R3+0x36600], [R54.64], P0 ;  /* 0x3660000036037fae */ /* 0x0003e80008121844 */
[----:B------:R1:W-:Y:S04]  /*d89a0*/  LDGSTS.E [R3+0x37600], [R42.64], P0 ;  /* 0x376000002a037fae */ /* 0x0003e80008121844 */
[----:B------:R1:W-:Y:S04]  /*d89b0*/  LDGSTS.E [R3+0x38600], [R50.64], P0 ;  /* 0x3860000032037fae */ /* 0x0003e80008121844 */
[----:B------:R2:W-:Y:S04]  /*d89c0*/  LDGSTS.E [R3+0x39600], [R60.64], P0 ;  /* 0x396000003c037fae */ /* 0x0005e80008121844 */
[----:B-1----:R-:W1:Y:S04]  /*d89d0*/  S2R R43, SR_TID.X ;  /* 0x00000000002b7919 */ /* 0x002e680000002100 */
[----:B------:R-:W4:Y:S04]  /*d89e0*/  LDL R50, [R1+0x20ec] ;  /* 0x0020ec0001327983 */ /* 0x000f280000100800 */
[----:B------:R-:W4:Y:S04]  /*d89f0*/  LDL R51, [R1+0x20f0] ;  /* 0x0020f00001337983 */ /* 0x000f280000100800 */
[----:B------:R1:W-:Y:S04]  /*d8a00*/  LDGSTS.E [R3+0x3a600], [R40.64], P0 ;  /* 0x3a60000028037fae */ /* 0x0003e80008121844 */
[----:B------:R-:W4:Y:S04]  /*d8a10*/  LDL R9, [R1+0x216c] ;  /* 0x00216c0001097983 */ /* 0x000f280000100800 */
[----:B------:R-:W4:Y:S04]  /*d8a20*/  LDL R5, [R1+0x2170] ;  /* 0x0021700001057983 */ /* 0x000f280000100800 */
[----:B-1----:R-:W4:Y:S01]  /*d8a30*/  LDL R40, [R1+0x212c] ;  /* 0x00212c0001287983 */ /* 0x002f220000100800 */
[----:B------:R-:W-:-:S03]  /*d8a40*/  LOP3.LUT R43, R43, 0x7f, RZ, 0xc0, !PT ;  /* 0x0000007f2b2b7812 */ /* 0x000fc600078ec0ff */
[----:B------:R-:W4:Y:S02]  /*d8a50*/  LDL R41, [R1+0x2130] ;  /* 0x0021300001297983 */ /* 0x000f240000100800 */
[----:B------:R-:W-:Y:S02]  /*d8a60*/  IMAD.SHL.U32 R43, R43, 0x4, RZ ;  /* 0x000000042b2b7824 */ /* 0x000fe400078e00ff */
[----:B------:R1:W-:Y:S04]  /*d8a70*/  LDGSTS.E [R3+0x3b600], [R38.64], P0 ;  /* 0x3b60000026037fae */ /* 0x0003e80008121844 */
[----:B------:R1:W-:Y:S01]  /*d8a80*/  LDGSTS.E [R3+0x3c600], [R36.64], P0 ;  /* 0x3c60000024037fae */ /* 0x0003e20008121844 */
[----:B------:R-:W-:-:S03]  /*d8a90*/  LOP3.LUT R43, R43, 0x40, RZ, 0x3c, !PT ;  /* 0x000000402b2b7812 */ /* 0x000fc600078e3cff */
[----:B------:R1:W-:Y:S04]  /*d8aa0*/  LDGSTS.E [R3+0x3d600], [R34.64], P0 ;  /* 0x3d60000022037fae */ /* 0x0003e80008121844 */
[----:B------:R1:W-:Y:S01]  /*d8ab0*/  LDGSTS.E [R3+0x3e600], [R32.64], P0 ;  /* 0x3e60000020037fae */ /* 0x0003e20008121844 */
[----:B------:R-:W-:-:S03]  /*d8ac0*/  IMAD R4, R203, 0x40000, R43 ;  /* 0x00040000cb047824 */ /* 0x000fc600078e022b */
[----:B------:R-:W4:Y:S04]  /*d8ad0*/  LDL R42, [R1+0x21ec] ;  /* 0x0021ec00012a7983 */ /* 0x000f280000100800 */
[----:B------:R-:W4:Y:S04]  /*d8ae0*/  LDL R43, [R1+0x21f0] ;  /* 0x0021f000012b7983 */ /* 0x000f280000100800 */
[----:B-1----:R-:W4:Y:S04]  /*d8af0*/  LDL R32, [R1+0x21ac] ;  /* 0x0021ac0001207983 */ /* 0x002f280000100800 */
[----:B------:R-:W4:Y:S04]  /*d8b00*/  LDL R33, [R1+0x21b0] ;  /* 0x0021b00001217983 */ /* 0x000f280000100800 */
[----:B------:R1:W-:Y:S04]  /*d8b10*/  LDGSTS.E [R3+0x3f600], [R10.64], P0 ;  /* 0x3f6000000a037fae */ /* 0x0003e80008121844 */
[----:B------:R-:W4:Y:S04]  /*d8b20*/  LDL R34, [R1+0x22ac] ;  /* 0x0022ac0001227983 */ /* 0x000f280000100800 */
[----:B------:R-:W4:Y:S04]  /*d8b30*/  LDL R35, [R1+0x22b0] ;  /* 0x0022b00001237983 */ /* 0x000f280000100800 */
[----:B------:R-:W4:Y:S04]  /*d8b40*/  LDL R36, [R1+0x232c] ;  /* 0x00232c0001247983 */ /* 0x000f280000100800 */
[----:B------:R-:W4:Y:S04]  /*d8b50*/  LDL R37, [R1+0x2330] ;  /* 0x0023300001257983 */ /* 0x000f280000100800 */
[----:B------:R-:W4:Y:S04]  /*d8b60*/  LDL R38, [R1+0x23ac] ;  /* 0x0023ac0001267983 */ /* 0x000f280000100800 */
[----:B------:R-:W4:Y:S01]  /*d8b70*/  LDL R39, [R1+0x23b0] ;  /* 0x0023b00001277983 */ /* 0x000f220000100800 */
[----:B--2---:R-:W-:-:S03]  /*d8b80*/  IMAD.MOV.U32 R7, RZ, RZ, R44 ;  /* 0x000000ffff077224 */ /* 0x004fc600078e002c */
[----:B------:R-:W2:Y:S01]  /*d8b90*/  LDL R44, [R1+0x222c] ;  /* 0x00222c00012c7983 */ /* 0x000ea20000100800 */
[----:B---3--:R-:W-:-:S03]  /*d8ba0*/  MOV R6, R45 ;  /* 0x0000002d00067202 */ /* 0x008fc60000000f00 */
[----:B------:R-:W3:Y:S04]  /*d8bb0*/  LDL R45, [R1+0x2230] ;  /* 0x00223000012d7983 */ /* 0x000ee80000100800 */
[----:B------:R4:W-:Y:S02]  /*d8bc0*/  LDGSTS.E [R4+0x800], [R6.64], P0 ;  /* 0x0080000006047fae */ /* 0x0009e40008121844 */
[----:B----4-:R-:W-:Y:S02]  /*d8bd0*/  IMAD.MOV.U32 R6, RZ, RZ, R47 ;  /* 0x000000ffff067224 */ /* 0x010fe400078e002f */
[----:B------:R-:W-:Y:S01]  /*d8be0*/  IMAD.MOV.U32 R7, RZ, RZ, R46 ;  /* 0x000000ffff077224 */ /* 0x000fe200078e002e */
[----:B------:R-:W4:Y:S04]  /*d8bf0*/  LDL R47, [R1+0x2270] ;  /* 0x00227000012f7983 */ /* 0x000f280000100800 */
[----:B------:R-:W4:Y:S04]  /*d8c00*/  LDL R46, [R1+0x226c] ;  /* 0x00226c00012e7983 */ /* 0x000f280000100800 */
[----:B------:R1:W-:Y:S02]  /*d8c10*/  LDGSTS.E [R4+0x1800], [R6.64], P0 ;  /* 0x0180000006047fae */ /* 0x0003e40008121844 */
[----:B-1----:R-:W-:-:S02]  /*d8c20*/  IMAD.MOV.U32 R6, RZ, RZ, R49 ;  /* 0x000000ffff067224 */ /* 0x002fc400078e0031 */
[----:B------:R-:W-:Y:S01]  /*d8c30*/  IMAD.MOV.U32 R7, RZ, RZ, R48 ;  /* 0x000000ffff077224 */ /* 0x000fe200078e0030 */
[----:B------:R-:W4:Y:S04]  /*d8c40*/  LDL R49, [R1+0x22f0] ;  /* 0x0022f00001317983 */ /* 0x000f280000100800 */
[----:B------:R-:W4:Y:S04]  /*d8c50*/  LDL R48, [R1+0x22ec] ;  /* 0x0022ec0001307983 */ /* 0x000f280000100800 */
[----:B------:R1:W-:Y:S02]  /*d8c60*/  LDGSTS.E [R4+0x2800], [R6.64], P0 ;  /* 0x0280000006047fae */ /* 0x0003e40008121844 */
[----:B-1----:R-:W-:Y:S01]  /*d8c70*/  MOV R6, R51 ;  /* 0x0000003300067202 */ /* 0x002fe20000000f00 */
[----:B------:R-:W-:Y:S01]  /*d8c80*/  IMAD.MOV.U32 R7, RZ, RZ, R50 ;  /* 0x000000ffff077224 */ /* 0x000fe200078e0032 */
[----:B------:R-:W4:Y:S04]  /*d8c90*/  LDL R51, [R1+0x2370] ;  /* 0x0023700001337983 */ /* 0x000f280000100800 */
[----:B------:R-:W4:Y:S04]  /*d8ca0*/  LDL R50, [R1+0x236c] ;  /* 0x00236c0001327983 */ /* 0x000f280000100800 */
[----:B------:R1:W-:Y:S02]  /*d8cb0*/  LDGSTS.E [R4+0x3800], [R6.64], P0 ;  /* 0x0380000006047fae */ /* 0x0003e40008121844 */
[----:B-1----:R-:W-:-:S02]  /*d8cc0*/  IMAD.MOV.U32 R6, RZ, RZ, R41 ;  /* 0x000000ffff067224 */ /* 0x002fc400078e0029 */
[----:B------:R-:W-:Y:S01]  /*d8cd0*/  IMAD.MOV.U32 R7, RZ, RZ, R40 ;  /* 0x000000ffff077224 */ /* 0x000fe200078e0028 */
[----:B------:R-:W4:Y:S04]  /*d8ce0*/  LDL R41, [R1+0x23f0] ;  /* 0x0023f00001297983 */ /* 0x000f280000100800 */
[----:B------:R1:W-:Y:S04]  /*d8cf0*/  LDGSTS.E [R4+0x4800], [R6.64], P0 ;  /* 0x0480000006047fae */ /* 0x0003e80008121844 */
[----:B------:R-:W4:Y:S01]  /*d8d00*/  LDL R40, [R1+0x23ec] ;  /* 0x0023ec0001287983 */ /* 0x000f220000100800 */
[----:B-1----:R-:W-:-:S02]  /*d8d10*/  IMAD.MOV.U32 R6, RZ, RZ, R5 ;  /* 0x000000ffff067224 */ /* 0x002fc400078e0005 */
[----:B------:R-:W-:Y:S01]  /*d8d20*/  IMAD.MOV.U32 R7, RZ, RZ, R9 ;  /* 0x000000ffff077224 */ /* 0x000fe200078e0009 */
[----:B------:R-:W4:Y:S04]  /*d8d30*/  LDL R5, [R1+0x2570] ;  /* 0x0025700001057983 */ /* 0x000f280000100800 */
[----:B------:R1:W-:Y:S04]  /*d8d40*/  LDGSTS.E [R4+0x5800], [R6.64], P0 ;  /* 0x0580000006047fae */ /* 0x0003e80008121844 */
[----:B------:R-:W4:Y:S01]  /*d8d50*/  LDL R9, [R1+0x256c] ;  /* 0x00256c0001097983 */ /* 0x000f220000100800 */
[----:B-1----:R-:W-:Y:S01]  /*d8d60*/  MOV R6, R33 ;  /* 0x0000002100067202 */ /* 0x002fe20000000f00 */
[----:B------:R-:W-:-:S02]  /*d8d70*/  IMAD.MOV.U32 R7, RZ, RZ, R32 ;  /* 0x000000ffff077224 */ /* 0x000fc400078e0020 */
[----:B------:R-:W4:Y:S04]  /*d8d80*/  LDL R33, [R1+0x25b0] ;  /* 0x0025b00001217983 */ /* 0x000f280000100800 */
[----:B------:R1:W-:Y:S04]  /*d8d90*/  LDGSTS.E [R4+0x6800], [R6.64], P0 ;  /* 0x0680000006047fae */ /* 0x0003e80008121844 */
[----:B------:R-:W4:Y:S01]  /*d8da0*/  LDL R32, [R1+0x25ac] ;  /* 0x0025ac0001207983 */ /* 0x000f220000100800 */
[----:B-1----:R-:W-:Y:S02]  /*d8db0*/  IMAD.MOV.U32 R6, RZ, RZ, R43 ;  /* 0x000000ffff067224 */ /* 0x002fe400078e002b */
[----:B------:R-:W-:Y:S01]  /*d8dc0*/  IMAD.MOV.U32 R7, RZ, RZ, R42 ;  /* 0x000000ffff077224 */ /* 0x000fe200078e002a */
[----:B------:R-:W4:Y:S04]  /*d8dd0*/  LDL R43, [R1+0x2430] ;  /* 0x00243000012b7983 */ /* 0x000f280000100800 */
[----:B------:R2:W-:Y:S04]  /*d8de0*/  LDGSTS.E [R4+0x7800], [R6.64], P0 ;  /* 0x0780000006047fae */ /* 0x0005e80008121844 */
[----:B------:R-:W4:Y:S01]  /*d8df0*/  LDL R42, [R1+0x242c] ;  /* 0x00242c00012a7983 */ /* 0x000f220000100800 */
[----:B--2---:R-:W-:-:S03]  /*d8e00*/  IMAD.MOV.U32 R7, RZ, RZ, R44 ;  /* 0x000000ffff077224 */ /* 0x004fc600078e002c */
[----:B------:R-:W2:Y:S01]  /*d8e10*/  LDL R44, [R1+0x246c] ;  /* 0x00246c00012c7983 */ /* 0x000ea20000100800 */
[----:B---3--:R-:W-:-:S03]  /*d8e20*/  IMAD.MOV.U32 R6, RZ, RZ, R45 ;  /* 0x000000ffff067224 */ /* 0x008fc600078e002d */
[----:B------:R-:W3:Y:S04]  /*d8e30*/  LDL R45, [R1+0x2470] ;  /* 0x00247000012d7983 */ /* 0x000ee80000100800 */
[----:B------:R4:W-:Y:S02]  /*d8e40*/  LDGSTS.E [R4+0x8800], [R6.64], P0 ;  /* 0x0880000006047fae */ /* 0x0009e40008121844 */
[----:B----4-:R-:W-:Y:S02]  /*d8e50*/  MOV R6, R47 ;  /* 0x0000002f00067202 */ /* 0x010fe40000000f00 */
[----:B------:R-:W4:Y:S01]  /*d8e60*/  LDL R47, [R1+0x24b0] ;  /* 0x0024b000012f7983 */ /* 0x000f220000100800 */
[----:B------:R-:W-:-:S03]  /*d8e70*/  IMAD.MOV.U32 R7, RZ, RZ, R46 ;  /* 0x000000ffff077224 */ /* 0x000fc600078e002e */
[----:B------:R-:W4:Y:S04]  /*d8e80*/  LDL R46, [R1+0x24ac] ;  /* 0x0024ac00012e7983 */ /* 0x000f280000100800 */
[----:B------:R1:W-:Y:S02]  /*d8e90*/  LDGSTS.E [R4+0x9800], [R6.64], P0 ;  /* 0x0980000006047fae */ /* 0x0003e40008121844 */
[----:B-1----:R-:W-:Y:S02]  /*d8ea0*/  IMAD.MOV.U32 R6, RZ, RZ, R35 ;  /* 0x000000ffff067224 */ /* 0x002fe400078e0023 */
        /* <DEDUP_REMOVED lines=42> */
[----:B------:R-:W2:Y:S04]  /*d9150*/  LDL R46, [R1+0x2784] ;  /* 0x00278400012e7983 */ /* 0x000ea80000100800 */
[----:B------:R1:W-:Y:S02]  /*d9160*/  LDGSTS.E [R4+0x12800], [R6.64], P0 ;  /* 0x1280000006047fae */ /* 0x0003e40008121844 */
[----:B-1----:R-:W-:Y:S02]  /*d9170*/  IMAD.MOV.U32 R6, RZ, RZ, R49 ;  /* 0x000000ffff067224 */ /* 0x002fe400078e0031 */
[----:B------:R-:W2:Y:S01]  /*d9180*/  LDL R49, [R1+0x27b8] ;  /* 0x0027b80001317983 */ /* 0x000ea20000100800 */
        /* <DEDUP_REMOVED lines=8> */
[----:B-1----:R-:W-:Y:S01]  /*d9210*/  MOV R6, R5 ;  /* 0x0000000500067202 */ /* 0x002fe20000000f00 */
[----:B------:R-:W-:-:S05]  /*d9220*/  IMAD.MOV.U32 R7, RZ, RZ, R9 ;  /* 0x000000ffff077224 */ /* 0x000fca00078e0009 */
[----:B------:R1:W-:Y:S02]  /*d9230*/  LDGSTS.E [R4+0x15800], [R6.64], P0 ;  /* 0x1580000006047fae */ /* 0x0003e40008121844 */
[----:B-1----:R-:W-:Y:S02]  /*d9240*/  IMAD.MOV.U32 R6, RZ, RZ, R33 ;  /* 0x000000ffff067224 */ /* 0x002fe400078e0021 */
[----:B------:R-:W-:Y:S02]  /*d9250*/  IMAD.MOV.U32 R7, RZ, RZ, R32 ;  /* 0x000000ffff077224 */ /* 0x000fe400078e0020 */
[----:B------:R-:W2:Y:S04]  /*d9260*/  LDL.LU.64 R32, [R1+0x1ed8] ;  /* 0x001ed80001207983 */ /* 0x000ea80000300a00 */
        /* <DEDUP_REMOVED lines=11> */
[----:B------:R-:W4:Y:S04]  /*d9320*/  LDL.LU.64 R30, [R1+0x1e38] ;  /* 0x001e3800011e7983 */ /* 0x000f280000300a00 */
[----:B------:R1:W-:Y:S02]  /*d9330*/  LDGSTS.E [R4+0x16800], [R6.64], P0 ;  /* 0x1680000006047fae */ /* 0x0003e40008121844 */
[----:B-1----:R-:W-:-:S02]  /*d9340*/  IMAD.MOV.U32 R6, RZ, RZ, R35 ;  /* 0x000000ffff067224 */ /* 0x002fc400078e0023 */
[----:B------:R-:W-:Y:S02]  /*d9350*/  IMAD.MOV.U32 R7, RZ, RZ, R34 ;  /* 0x000000ffff077224 */ /* 0x000fe400078e0022 */
[----:B------:R-:W4:Y:S04]  /*d9360*/  LDL.LU.64 R34, [R1+0x1e30] ;  /* 0x001e300001227983 */ /* 0x000f280000300a00 */
[----:B------:R1:W-:Y:S02]  /*d9370*/  LDGSTS.E [R4+0x17800], [R6.64], P0 ;  /* 0x1780000006047fae */ /* 0x0003e40008121844 */
[----:B-1----:R-:W-:Y:S01]  /*d9380*/  MOV R6, R37 ;  /* 0x0000002500067202 */ /* 0x002fe20000000f00 */
[----:B------:R-:W-:-:S05]  /*d9390*/  IMAD.MOV.U32 R7, RZ, RZ, R36 ;  /* 0x000000ffff077224 */ /* 0x000fca00078e0024 */
[----:B------:R1:W-:Y:S02]  /*d93a0*/  LDGSTS.E [R4+0x18800], [R6.64], P0 ;  /* 0x1880000006047fae */ /* 0x0003e40008121844 */
[----:B-1----:R-:W-:Y:S02]  /*d93b0*/  IMAD.MOV.U32 R6, RZ, RZ, R39 ;  /* 0x000000ffff067224 */ /* 0x002fe400078e0027 */
[----:B------:R-:W-:-:S05]  /*d93c0*/  IMAD.MOV.U32 R7, RZ, RZ, R38 ;  /* 0x000000ffff077224 */ /* 0x000fca00078e0026 */
[----:B------:R1:W-:Y:S01]  /*d93d0*/  LDGSTS.E [R4+0x19800], [R6.64], P0 ;  /* 0x1980000006047fae */ /* 0x0003e20008121844 */
[----:B--2---:R-:W-:-:S05]  /*d93e0*/  IADD3 R3, P1, R32, R217, RZ ;  /* 0x000000d920037210 */ /* 0x004fca0007f3e0ff */
[----:B------:R-:W-:Y:S02]  /*d93f0*/  IMAD.X R5, R33, 0x1, R2, P1 ;  /* 0x0000000121057824 */ /* 0x000fe400008e0602 */
[----:B------:R-:W2:Y:S01]  /*d9400*/  LDL.LU.64 R32, [R1+0x1e28] ;  /* 0x001e280001207983 */ /* 0x000ea20000300a00 */
[----:B-1----:R-:W-:Y:S02]  /*d9410*/  IMAD.MOV.U32 R6, RZ, RZ, R41 ;  /* 0x000000ffff067224 */ /* 0x002fe400078e0029 */
[----:B------:R-:W-:Y:S01]  /*d9420*/  IMAD.MOV.U32 R7, RZ, RZ, R40 ;  /* 0x000000ffff077224 */ /* 0x000fe200078e0028 */
[----:B------:R-:W2:Y:S04]  /*d9430*/  LDL.LU.64 R56, [R1+0x1e20] ;  /* 0x001e200001387983 */ /* 0x000ea80000300a00 */
[----:B------:R1:W-:Y:S04]  /*d9440*/  LDGSTS.E [R4+0x1a800], [R6.64], P0 ;  /* 0x1a80000006047fae */ /* 0x0003e80008121844 */
[----:B------:R-:W2:Y:S04]  /*d9450*/  LDL.LU.64 R58, [R1+0x1e18] ;  /* 0x001e1800013a7983 */ /* 0x000ea80000300a00 */
[----:B------:R-:W2:Y:S01]  /*d9460*/  LDL.LU.64 R60, [R1+0x1e10] ;  /* 0x001e1000013c7983 */ /* 0x000ea20000300a00 */
[----:B-1----:R-:W-:Y:S01]  /*d9470*/  MOV R6, R43 ;  /* 0x0000002b00067202 */ /* 0x002fe20000000f00 */
[----:B------:R-:W-:-:S02]  /*d9480*/  IMAD.MOV.U32 R7, RZ, RZ, R42 ;  /* 0x000000ffff077224 */ /* 0x000fc400078e002a */
[----:B------:R-:W2:Y:S04]  /*d9490*/  LDL.LU.64 R62, [R1+0x1e08] ;  /* 0x001e0800013e7983 */ /* 0x000ea80000300a00 */
[----:B------:R3:W-:Y:S04]  /*d94a0*/  LDGSTS.E [R4+0x1b800], [R6.64], P0 ;  /* 0x1b80000006047fae */ /* 0x0007e80008121844 */
[----:B------:R-:W2:Y:S04]  /*d94b0*/  LDL.LU.64 R64, [R1+0x1e00] ;  /* 0x001e000001407983 */ /* 0x000ea80000300a00 */
[----:B------:R-:W2:Y:S01]  /*d94c0*/  LDL.LU.64 R66, [R1+0x1df8] ;  /* 0x001df80001427983 */ /* 0x000ea20000300a00 */
[----:B---3--:R-:W-:-:S03]  /*d94d0*/  IMAD.MOV.U32 R6, RZ, RZ, R45 ;  /* 0x000000ffff067224 */ /* 0x008fc600078e002d */
[----:B------:R-:W3:Y:S01]  /*d94e0*/  LDL.LU.64 R68, [R1+0x1df0] ;  /* 0x001df00001447983 */ /* 0x000ee20000300a00 */
[----:B------:R-:W-:-:S05]  /*d94f0*/  IMAD.MOV.U32 R7, RZ, RZ, R44 ;  /* 0x000000ffff077224 */ /* 0x000fca00078e002c */
[----:B------:R4:W-:Y:S02]  /*d9500*/  LDGSTS.E [R4+0x1c800], [R6.64], P0 ;  /* 0x1c80000006047fae */ /* 0x0009e40008121844 */
[----:B----4-:R-:W-:Y:S02]  /*d9510*/  IMAD.MOV.U32 R6, RZ, RZ, R47 ;  /* 0x000000ffff067224 */ /* 0x010fe400078e002f */
[----:B------:R-:W-:-:S05]  /*d9520*/  IMAD.MOV.U32 R7, RZ, RZ, R46 ;  /* 0x000000ffff077224 */ /* 0x000fca00078e002e */
[----:B------:R1:W-:Y:S02]  /*d9530*/  LDGSTS.E [R4+0x1d800], [R6.64], P0 ;  /* 0x1d80000006047fae */ /* 0x0003e40008121844 */
[----:B-1----:R-:W-:Y:S01]  /*d9540*/  MOV R6, R49 ;  /* 0x0000003100067202 */ /* 0x002fe20000000f00 */
[----:B------:R-:W-:-:S05]  /*d9550*/  IMAD.MOV.U32 R7, RZ, RZ, R48 ;  /* 0x000000ffff077224 */ /* 0x000fca00078e0030 */
[----:B------:R1:W-:Y:S02]  /*d9560*/  LDGSTS.E [R4+0x1e800], [R6.64], P0 ;  /* 0x1e80000006047fae */ /* 0x0003e40008121844 */
[----:B-1----:R-:W-:Y:S02]  /*d9570*/  IMAD.MOV.U32 R6, RZ, RZ, R51 ;  /* 0x000000ffff067224 */ /* 0x002fe400078e0033 */
[----:B------:R-:W-:Y:S02]  /*d9580*/  IMAD.MOV.U32 R7, RZ, RZ, R50 ;  /* 0x000000ffff077224 */ /* 0x000fe400078e0032 */
[----:B------:R-:W4:Y:S04]  /*d9590*/  LDL.LU R50, [R1+0xd5c] ;  /* 0x000d5c0001327983 */ /* 0x000f280000300800 */
[----:B------:R1:W-:Y:S04]  /*d95a0*/  LDGSTS.E [R4+0x1f800], [R6.64], P0 ;  /* 0x1f80000006047fae */ /* 0x0003e80008121844 */
[----:B------:R-:W4:Y:S04]  /*d95b0*/  LDL.LU R51, [R1+0xd60] ;  /* 0x000d600001337983 */ /* 0x000f280000300800 */
[----:B------:R-:W4:Y:S01]  /*d95c0*/  LDL.LU R48, [R1+0xd54] ;  /* 0x000d540001307983 */ /* 0x000f220000300800 */
[----:B-1----:R-:W-:-:S03]  /*d95d0*/  IADD3 R6, P1, R8, R217, RZ ;  /* 0x000000d908067210 */ /* 0x002fc60007f3e0ff */
[----:B------:R-:W4:Y:S02]  /*d95e0*/  LDL.LU R49, [R1+0xd58] ;  /* 0x000d580001317983 */ /* 0x000f240000300800 */
        /* <DEDUP_REMOVED lines=32> */
[----:B------:R-:W-:Y:S01]  /*d97f0*/  IMAD.X R27, R29, 0x1, R2, P1 ;  /* 0x000000011d1b7824 */ /* 0x000fe200008e0602 */
[----:B------:R-:W-:-:S05]  /*d9800*/  IADD3 R28, P1, R30, R217, RZ ;  /* 0x000000d91e1c7210 */ /* 0x000fca0007f3e0ff */
[----:B------:R-:W-:Y:S01]  /*d9810*/  IMAD.X R29, R31, 0x1, R2, P1 ;  /* 0x000000011f1d7824 */ /* 0x000fe200008e0602 */
[----:B------:R-:W-:-:S05]  /*d9820*/  IADD3 R30, P1, R34, R217, RZ ;  /* 0x000000d9221e7210 */ /* 0x000fca0007f3e0ff */
[----:B------:R-:W-:Y:S02]  /*d9830*/  IMAD.X R31, R35, 0x1, R2, P1 ;  /* 0x00000001231f7824 */ /* 0x000fe400008e0602 */
[----:B------:R-:W4:Y:S01]  /*d9840*/  LDL.LU.64 R34, [R1+0x1de8] ;  /* 0x001de80001227983 */ /* 0x000f220000300a00 */
[----:B--2---:R-:W-:-:S04]  /*d9850*/  IADD3 R52, P1, R32, R217, RZ ;  /* 0x000000d920347210 */ /* 0x004fc80007f3e0ff */
[----:B------:R-:W-:Y:S02]  /*d9860*/  IADD3.X R53, R33, R2, RZ, P1, !PT ;  /* 0x0000000221357210 */ /* 0x000fe40000ffe4ff */
[----:B------:R-:W2:Y:S01]  /*d9870*/  LDL.LU.64 R32, [R1+0x1de0] ;  /* 0x001de00001207983 */ /* 0x000ea20000300a00 */
[----:B------:R-:W-:-:S05]  /*d9880*/  IADD3 R54, P1, R56, R217, RZ ;  /* 0x000000d938367210 */ /* 0x000fca0007f3e0ff */
[----:B------:R-:W-:Y:S01]  /*d9890*/  IMAD.X R55, R57, 0x1, R2, P1 ;  /* 0x0000000139377824 */ /* 0x000fe200008e0602 */
        /* <DEDUP_REMOVED lines=8> */
[----:B------:R-:W-:-:S04]  /*d9920*/  IADD3 R64, P1, R66, R217, RZ ;  /* 0x000000d942407210 */ /* 0x000fc80007f3e0ff */
[----:B------:R-:W-:Y:S02]  /*d9930*/  IADD3.X R65, R67, R2, RZ, P1, !PT ;  /* 0x0000000243417210 */ /* 0x000fe40000ffe4ff */
[----:B---3--:R-:W-:-:S05]  /*d9940*/  IADD3 R66, P1, R68, R217, RZ ;  /* 0x000000d944427210 */ /* 0x008fca0007f3e0ff */
[----:B------:R-:W-:Y:S01]  /*d9950*/  IMAD.X R67, R69, 0x1, R2, P1 ;  /* 0x0000000145437824 */ /* 0x000fe200008e0602 */
[----:B----4-:R-:W-:-:S04]  /*d9960*/  LOP3.LUT R51, R51, R50, RZ, 0x3c, !PT ;  /* 0x0000003233337212 */ /* 0x010fc800078e3cff */
[----:B------:R-:W-:Y:S02]  /*d9970*/  LOP3.LUT R50, R51, R50, RZ, 0x3c, !PT ;  /* 0x0000003233327212 */ /* 0x000fe400078e3cff */
[----:B------:R-:W-:-:S04]  /*d9980*/  LOP3.LUT R49, R49, R48, RZ, 0x3c, !PT ;  /* 0x0000003031317212 */ /* 0x000fc800078e3cff */
[----:B------:R-:W-:Y:S02]  /*d9990*/  LOP3.LUT R48, R49, R48, RZ, 0x3c, !PT ;  /* 0x0000003031307212 */ /* 0x000fe400078e3cff */
[----:B------:R-:W-:Y:S02]  /*d99a0*/  LOP3.LUT R47, R47, R46, RZ, 0x3c, !PT ;  /* 0x0000002e2f2f7212 */ /* 0x000fe400078e3cff */
[----:B------:R-:W-:Y:S02]  /*d99b0*/  LOP3.LUT R51, R51, R50, RZ, 0x3c, !PT ;  /* 0x0000003233337212 */ /* 0x000fe400078e3cff */
[----:B------:R-:W-:Y:S02]  /*d99c0*/  LOP3.LUT R46, R47, R46, RZ, 0x3c, !PT ;  /* 0x0000002e2f2e7212 */ /* 0x000fe400078e3cff */
[----:B------:R-:W-:Y:S01]  /*d99d0*/  LOP3.LUT R45, R45, R44, RZ, 0x3c, !PT ;  /* 0x0000002c2d2d7212 */ /* 0x000fe200078e3cff */
[----:B------:R1:W-:Y:S01]  /*d99e0*/  LDGSTS.E [R4+0x20800], [R50.64], P0 ;  /* 0x2080000032047fae */ /* 0x0003e20008121844 */
[----:B------:R-:W-:-:S02]  /*d99f0*/  LOP3.LUT R49, R49, R48, RZ, 0x3c, !PT ;  /* 0x0000003031317212 */ /* 0x000fc400078e3cff */
[----:B------:R-:W-:Y:S02]  /*d9a00*/  LOP3.LUT R44, R45, R44, RZ, 0x3c, !PT ;  /* 0x0000002c2d2c7212 */ /* 0x000fe400078e3cff */
[----:B------:R-:W-:Y:S02]  /*d9a10*/  LOP3.LUT R47, R47, R46, RZ, 0x3c, !PT ;  /* 0x0000002e2f2f7212 */ /* 0x000fe400078e3cff */
[-C--:B------:R-:W-:Y:S01]  /*d9a20*/  LOP3.LUT R43, R43, R42.reuse, RZ, 0x3c, !PT ;  /* 0x0000002a2b2b7212 */ /* 0x080fe200078e3cff */
[----:B------:R1:W-:Y:S03]  /*d9a30*/  STL.64 [R1+0x18b0], R50 ;  /* 0x0018b03201007387 */ /* 0x0003e60000100a00 */
        /* <DEDUP_REMOVED lines=8> */
[----:B------:R4:W-:Y:S01]  /*d9ac0*/  LDGSTS.E [R4+0x22800], [R46.64], P0 ;  /* 0x228000002e047fae */ /* 0x0009e20008121844 */
[----:B------:R-:W-:Y:S02]  /*d9ad0*/  LOP3.LUT R37, R37, R36, RZ, 0x3c, !PT ;  /* 0x0000002425257212 */ /* 0x000fe400078e3cff */
[----:B------:R-:W-:Y:S01]  /*d9ae0*/  LOP3.LUT R43, R43, R42, RZ, 0x3c, !PT ;  /* 0x0000002a2b2b7212 */ /* 0x000fe200078e3cff */
[----:B------:R4:W-:Y:S01]  /*d9af0*/  STL.64 [R1+0x18c0], R46 ;  /* 0x0018c02e01007387 */ /* 0x0009e20000100a00 */
[----:B------:R-:W-:-:S02]  /*d9b00*/  LOP3.LUT R36, R37, R36, RZ, 0x3c, !PT ;  /* 0x0000002425247212 */ /* 0x000fc400078e3cff */
[----:B------:R-:W-:Y:S02]  /*d9b10*/  LOP3.LUT R41, R41, R40, RZ, 0x3c, !PT ;  /* 0x0000002829297212 */ /* 0x000fe400078e3cff */
[----:B------:R-:W-:Y:S01]  /*d9b20*/  LOP3.LUT R39, R39, R38, RZ, 0x3c, !PT ;  /* 0x0000002627277212 */ /* 0x000fe200078e3cff */
[----:B------:R1:W-:Y:S01]  /*d9b30*/  STL.64 [R1+0x18c8], R44 ;  /* 0x0018c82c01007387 */ /* 0x0003e20000100a00 */
[----:B------:R-:W-:Y:S02]  /*d9b40*/  LOP3.LUT R37, R37, R36, RZ, 0x3c, !PT ;  /* 0x0000002425257212 */ /* 0x000fe400078e3cff */
[----:B------:R-:W-:Y:S01]  /*d9b50*/  IADD3 R68, P1, R34, R217, RZ ;  /* 0x000000d922447210 */ /* 0x000fe20007f3e0ff */
[----:B------:R-:W-:Y:S01]  /*d9b60*/  IMAD.MOV.U32 R34, RZ, RZ, R3 ;  /* 0x000000ffff227224 */ /* 0x000fe200078e0003 */
[----:B------:R1:W-:Y:S03]  /*d9b70*/  STL.64 [R1+0x18d0], R42 ;  /* 0x0018d02a01007387 */ /* 0x0003e60000100a00 */
[----:B------:R-:W-:Y:S01]  /*d9b80*/  IMAD.X R69, R35, 0x1, R2, P1 ;  /* 0x0000000123457824 */ /* 0x000fe200008e0602 */
[----:B------:R1:W-:Y:S01]  /*d9b90*/  LDGSTS.E [R4+0x23800], [R44.64], P0 ;  /* 0x238000002c047fae */ /* 0x0003e20008121844 */
[----:B------:R-:W-:-:S03]  /*d9ba0*/  IMAD.MOV.U32 R35, RZ, RZ, R5 ;  /* 0x000000ffff237224 */ /* 0x000fc600078e0005 */
        /* <DEDUP_REMOVED lines=23> */
[----:B------:R-:W1:Y:S04]  /*d9d20*/  S2R R3, SR_TID.X ;  /* 0x0000000000037919 */ /* 0x000e680000002100 */
[----:B------:R1:W-:Y:S04]  /*d9d30*/  LDGSTS.E [R4+0x31800], [R24.64], P0 ;  /* 0x3180000018047fae */ /* 0x0003e80008121844 */
[----:B------:R1:W-:Y:S01]  /*d9d40*/  LDGSTS.E [R4+0x32800], [R26.64], P0 ;  /* 0x328000001a047fae */ /* 0x0003e20008121844 */
[----:B--2---:R-:W-:-:S03]  /*d9d50*/  IADD3 R70, P1, R32, R217, RZ ;  /* 0x000000d920467210 */ /* 0x004fc60007f3e0ff */
[----:B------:R2:W-:Y:S01]  /*d9d60*/  LDGSTS.E [R4+0x33800], [R28.64], P0 ;  /* 0x338000001c047fae */ /* 0x0005e20008121844 */
[----:B------:R-:W-:Y:S01]  /*d9d70*/  MOV R32, R18 ;  /* 0x0000001200207202 */ /* 0x000fe20000000f00 */
[----:B------:R-:W-:Y:S02]  /*d9d80*/  IMAD.X R71, R33, 0x1, R2, P1 ;  /* 0x0000000121477824 */ /* 0x000fe400008e0602 */
[----:B------:R2:W-:Y:S01]  /*d9d90*/  LDGSTS.E [R4+0x34800], [R30.64], P0 ;  /* 0x348000001e047fae */ /* 0x0005e20008121844 */
[----:B------:R-:W-:-:S03]  /*d9da0*/  IMAD.MOV.U32 R33, RZ, RZ, R19 ;  /* 0x000000ffff217224 */ /* 0x000fc600078e0013 */
[----:B------:R2:W-:Y:S04]  /*d9db0*/  LDGSTS.E [R4+0x35800], [R52.64], P0 ;  /* 0x3580000034047fae */ /* 0x0005e80008121844 */
        /* <DEDUP_REMOVED lines=14> */
[----:B-1----:R1:W5:Y:S04]  /*d9ea0*/  LDL.LU.64 R50, [R1+0x3ab8] ;  /* 0x003ab80001327983 */ /* 0x0023680000300a00 */
[----:B------:R1:W-:Y:S04]  /*d9eb0*/  STL.64 [R1+0x1df0], R66 ;  /* 0x001df04201007387 */ /* 0x0003e80000100a00 */
[----:B---3--:R3:W5:Y:S04]  /*d9ec0*/  LDL.LU.64 R48, [R1+0x3ab0] ;  /* 0x003ab00001307983 */ /* 0x0087680000300a00 */
[----:B------:R1:W-:Y:S04]  /*d9ed0*/  STL.64 [R1+0x1de8], R68 ;  /* 0x001de84401007387 */ /* 0x0003e80000100a00 */
[----:B----4-:R3:W5:Y:S04]  /*d9ee0*/  LDL.LU.64 R46, [R1+0x3aa8] ;  /* 0x003aa800012e7983 */ /* 0x0107680000300a00 */
[----:B------:R4:W-:Y:S04]  /*d9ef0*/  STL.64 [R1+0x1de0], R70 ;  /* 0x001de04601007387 */ /* 0x0009e80000100a00 */
[----:B------:R3:W5:Y:S04]  /*d9f00*/  LDL.LU.64 R44, [R1+0x3aa0] ;  /* 0x003aa000012c7983 */ /* 0x0007680000300a00 */
[----:B------:R3:W5:Y:S04]  /*d9f10*/  LDL.LU.64 R42, [R1+0x3a98] ;  /* 0x003a9800012a7983 */ /* 0x0007680000300a00 */
[----:B------:R3:W5:Y:S04]  /*d9f20*/  LDL.LU.64 R40, [R1+0x3a90] ;  /* 0x003a900001287983 */ /* 0x0007680000300a00 */
[----:B------:R3:W5:Y:S04]  /*d9f30*/  LDL.LU.64 R38, [R1+0x3a88] ;  /* 0x003a880001267983 */ /* 0x0007680000300a00 */
        /* <DEDUP_REMOVED lines=20> */
[----:B------:R-:W4:Y:S01]  /*da080*/  LDL R7, [R1+0x2274] ;  /* 0x0022740001077983 */ /* 0x000f220000100800 */
[----:B------:R-:W-:-:S03]  /*da090*/  LOP3.LUT R3, R3, 0x7f, RZ, 0xc0, !PT ;  /* 0x0000007f03037812 */ /* 0x000fc600078ec0ff */
[----:B------:R2:W-:Y:S02]  /*da0a0*/  LDGSTS.E [R4+0x36800], [R54.64], P0 ;  /* 0x3680000036047fae */ /* 0x0005e40008121844 */
[----:B------:R-:W-:Y:S02]  /*da0b0*/  IMAD.SHL.U32 R3, R3, 0x4, RZ ;  /* 0x0000000403037824 */ /* 0x000fe400078e00ff */
[----:B------:R2:W-:Y:S04]  /*da0c0*/  LDGSTS.E [R4+0x37800], [R56.64], P0 ;  /* 0x3780000038047fae */ /* 0x0005e80008121844 */
[----:B------:R2:W-:Y:S01]  /*da0d0*/  LDGSTS.E [R4+0x38800], [R58.64], P0 ;  /* 0x388000003a047fae */ /* 0x0005e20008121844 */
[----:B------:R-:W-:-:S03]  /*da0e0*/  LOP3.LUT R3, R3, 0x50, RZ, 0x3c, !PT ;  /* 0x0000005003037812 */ /* 0x000fc600078e3cff */
        /* <DEDUP_REMOVED lines=8> */
[----:B-1----:R1:W5:Y:S01]  /*da170*/  LDL.LU.64 R32, [R1+0x3a70] ;  /* 0x003a700001207983 */ /* 0x0023620000300a00 */
[----:B--2---:R-:W-:Y:S02]  /*da180*/  IMAD.MOV.U32 R4, RZ, RZ, R5 ;  /* 0x000000ffff047224 */ /* 0x004fe400078e0005 */
[----:B---3--:R-:W-:-:S05]  /*da190*/  IMAD.MOV.U32 R5, RZ, RZ, R22 ;  /* 0x000000ffff057224 */ /* 0x008fca00078e0016 */
[----:B------:R4:W-:Y:S02]  /*da1a0*/  LDGSTS.E [R3+0xa00], [R4.64], P0 ;  /* 0x00a0000004037fae */ /* 0x0009e40008121844 */
[----:B----4-:R-:W-:Y:S01]  /*da1b0*/  MOV R4, R20 ;  /* 0x0000001400047202 */ /* 0x010fe20000000f00 */
[----:B------:R-:W-:-:S05]  /*da1c0*/  IMAD.MOV.U32 R5, RZ, RZ, R23 ;  /* 0x000000ffff057224 */ /* 0x000fca00078e0017 */
[----:B------:R2:W-:Y:S02]  /*da1d0*/  LDGSTS.E [R3+0x1a00], [R4.64], P0 ;  /* 0x01a0000004037fae */ /* 0x0005e40008121844 */
[----:B--2---:R-:W-:Y:S02]  /*da1e0*/  IMAD.MOV.U32 R4, RZ, RZ, R18 ;  /* 0x000000ffff047224 */ /* 0x004fe400078e0012 */
[----:B------:R-:W-:-:S05]  /*da1f0*/  IMAD.MOV.U32 R5, RZ, RZ, R21 ;  /* 0x000000ffff057224 */ /* 0x000fca00078e0015 */
[----:B------:R2:W-:Y:S02]  /*da200*/  LDGSTS.E [R3+0x2a00], [R4.64], P0 ;  /* 0x02a0000004037fae */ /* 0x0005e40008121844 */
[----:B--2---:R-:W-:Y:S02]  /*da210*/  IMAD.MOV.U32 R4, RZ, RZ, R16 ;  /* 0x000000ffff047224 */ /* 0x004fe400078e0010 */
[----:B------:R-:W-:-:S05]  /*da220*/  IMAD.MOV.U32 R5, RZ, RZ, R19 ;  /* 0x000000ffff057224 */ /* 0x000fca00078e0013 */
[----:B------:R2:W-:Y:S02]  /*da230*/  LDGSTS.E [R3+0x3a00], [R4.64], P0 ;  /* 0x03a0000004037fae */ /* 0x0005e40008121844 */
[----:B--2---:R-:W-:Y:S01]  /*da240*/  MOV R4, R14 ;  /* 0x0000000e00047202 */ /* 0x004fe20000000f00 */
        /* <DEDUP_REMOVED lines=15> */
[----:B------:R-:W-:Y:S02]  /*da340*/  IMAD.MOV.U32 R5, RZ, RZ, R7 ;  /* 0x000000ffff057224 */ /* 0x000fe400078e0007 */
[----:B------:R-:W2:Y:S04]  /*da350*/  LDL.LU.64 R6, [R1+0x1ef0] ;  /* 0x001ef00001067983 */ /* 0x000ea80000300a00 */
[----:B------:R3:W-:Y:S04]  /*da360*/  LDGSTS.E [R3+0x9a00], [R4.64], P0 ;  /* 0x09a0000004037fae */ /* 0x0007e80008121844 */
[----:B------:R-:W4:Y:S04]  /*da370*/  LDL.LU.64 R8, [R1+0x1ed0] ;  /* 0x001ed00001087983 */ /* 0x000f280000300a00 */
[----:B------:R-:W2:Y:S01]  /*da380*/  LDL.LU.64 R10, [R1+0x1eb0] ;  /* 0x001eb000010a7983 */ /* 0x000ea20000300a00 */
[----:B---3--:R-:W-:Y:S01]  /*da390*/  MOV R4, R246 ;  /* 0x000000f600047202 */ /* 0x008fe20000000f00 */
[----:B------:R-:W-:-:S02]  /*da3a0*/  IMAD.MOV.U32 R5, RZ, RZ, R247 ;  /* 0x000000ffff057224 */ /* 0x000fc400078e00f7 */
[----:B------:R-:W2:Y:S04]  /*da3b0*/  LDL.LU.64 R12, [R1+0x1e90] ;  /* 0x001e9000010c7983 */ /* 0x000ea80000300a00 */
[----:B------:R1:W-:Y:S04]  /*da3c0*/  LDGSTS.E [R3+0xaa00], [R4.64], P0 ;  /* 0x0aa0000004037fae */ /* 0x0003e80008121844 */
[----:B------:R-:W2:Y:S04]  /*da3d0*/  LDL.LU.64 R14, [R1+0x1dd0] ;  /* 0x001dd000010e7983 */ /* 0x000ea80000300a00 */
[----:B------:R-:W2:Y:S01]  /*da3e0*/  LDL.LU.64 R16, [R1+0x1db8] ;  /* 0x001db80001107983 */ /* 0x000ea20000300a00 */
[----:B-1----:R-:W-:-:S03]  /*da3f0*/  IMAD.MOV.U32 R4, RZ, RZ, R244 ;  /* 0x000000ffff047224 */ /* 0x002fc600078e00f4 */
[----:B------:R-:W2:Y:S01]  /*da400*/  LDL.LU.64 R18, [R1+0x1da0] ;  /* 0x001da00001127983 */ /* 0x000ea20000300a00 */
[----:B------:R-:W-:-:S03]  /*da410*/  IMAD.MOV.U32 R5, RZ, RZ, R245 ;  /* 0x000000ffff057224 */ /* 0x000fc600078e00f5 */
        /* <DEDUP_REMOVED lines=76> */
[----:B------:R-:W3:Y:S04]  /*da8e0*/  LDL.LU.64 R72, [R1+0x1cd8] ;  /* 0x001cd80001487983 */ /* 0x000ee80000300a00 */
[----:B------:R-:W3:Y:S04]  /*da8f0*/  LDL.LU.64 R212, [R1+0x1cd0] ;  /* 0x001cd00001d47983 */ /* 0x000ee80000300a00 */
        /* <DEDUP_REMOVED lines=14> */
[----:B------:R2:W-:Y:S02]  /*da9e0*/  LDGSTS.E [R3+0x1fa00], [R4.64], P0 ;  /* 0x1fa0000004037fae */ /* 0x0005e40008121844 */
[----:B--2---:R-:W-:-:S05]  /*da9f0*/  IADD3 R4, P1, R6, R217, RZ ;  /* 0x000000d906047210 */ /* 0x004fca0007f3e0ff */
        /* <DEDUP_REMOVED lines=47> */
[----:B------:R-:W-:Y:S02]  /*dacf0*/  IADD3 R72, P1, R212, R217, RZ ;  /* 0x000000d9d4487210 */ /* 0x000fe40007f3e0ff */
[----:B------:R-:W-:-:S04]  /*dad00*/  LOP3.LUT R221, R221, R220, RZ, 0x3c, !PT ;  /* 0x000000dcdddd7212 */ /* 0x000fc800078e3cff */
[----:B------:R-:W-:Y:S02]  /*dad10*/  LOP3.LUT R220, R221, R220, RZ, 0x3c, !PT ;  /* 0x000000dcdddc7212 */ /* 0x000fe400078e3cff */
[----:B------:R-:W-:-:S04]  /*dad20*/  LOP3.LUT R219, R219, R218, RZ, 0x3c, !PT ;  /* 0x000000dadbdb7212 */ /* 0x000fc800078e3cff */
[----:B------:R-:W-:Y:S02]  /*dad30*/  LOP3.LUT R218, R219, R218, RZ, 0x3c, !PT ;  /* 0x000000dadbda7212 */ /* 0x000fe400078e3cff */
[----:B------:R-:W-:Y:S01]  /*dad40*/  LOP3.LUT R221, R221, R220, RZ, 0x3c, !PT ;  /* 0x000000dcdddd7212 */ /* 0x000fe200078e3cff */
[----:B------:R-:W-:Y:S01]  /*dad50*/  IMAD.X R73, R213, 0x1, R2, P1 ;  /* 0x00000001d5497824 */ /* 0x000fe200008e0602 */
[----:B------:R-:W-:Y:S01]  /*dad60*/  LOP3.LUT R219, R219, R218, RZ, 0x3c, !PT ;  /* 0x000000dadbdb7212 */ /* 0x000fe200078e3cff */
[----:B------:R-:W-:Y:S02]  /*dad70*/  IMAD.MOV.U32 R214, RZ, RZ, R223 ;  /* 0x000000ffffd67224 */ /* 0x000fe400078e00df */
[----:B------:R-:W-:Y:S01]  /*dad80*/  IMAD.MOV.U32 R215, RZ, RZ, R222 ;  /* 0x000000ffffd77224 */ /* 0x000fe200078e00de */
[----:B------:R-:W-:Y:S01]  /*dad90*/  MOV R213, R216 ;  /* 0x000000d800d57202 */ /* 0x000fe20000000f00 */
[----:B------:R-:W-:Y:S01]  /*dada0*/  STL.64 [R1+0x1878], R220 ;  /* 0x001878dc01007387 */ /* 0x000fe20000100a00 */
[----:B------:R-:W-:Y:S01]  /*dadb0*/  IMAD.MOV.U32 R212, RZ, RZ, R208 ;  /* 0x000000ffffd47224 */ /* 0x000fe200078e00d0 */
[----:B------:R-:W-:-:S02]  /*dadc0*/  LOP3.LUT R211, R211, R210, RZ, 0x3c, !PT ;  /* 0x000000d2d3d37212 */ /* 0x000fc400078e3cff */
[----:B------:R1:W-:Y:S02]  /*dadd0*/  LDGSTS.E [R3+0x20a00], [R220.64], P0 ;  /* 0x20a00000dc037fae */ /* 0x0003e40008121844 */
[C---:B------:R-:W-:Y:S02]  /*dade0*/  LOP3.LUT R210, R211.reuse, R210, RZ, 0x3c, !PT ;  /* 0x000000d2d3d27212 */ /* 0x040fe400078e3cff */
[----:B------:R-:W-:Y:S02]  /*dadf0*/  STL.64 [R1+0x1880], R218 ;  /* 0x001880da01007387 */ /* 0x000fe40000100a00 */
[----:B------:R-:W-:Y:S01]  /*dae00*/  LOP3.LUT R211, R211, R210, RZ, 0x3c, !PT ;  /* 0x000000d2d3d37212 */ /* 0x000fe200078e3cff */
[----:B------:R-:W-:Y:S01]  /*dae10*/  IMAD.MOV.U32 R208, RZ, RZ, R205 ;  /* 0x000000ffffd07224 */ /* 0x000fe200078e00cd */
[-C--:B------:R-:W-:Y:S01]  /*dae20*/  LOP3.LUT R207, R207, R206.reuse, RZ, 0x3c, !PT ;  /* 0x000000cecfcf7212 */ /* 0x080fe200078e3cff */
[----:B------:R1:W-:Y:S03]  /*dae30*/  LDGSTS.E [R3+0x21a00], [R218.64], P0 ;  /* 0x21a00000da037fae */ /* 0x0003e60008121844 */
[C---:B------:R-:W-:Y:S01]  /*dae40*/  LOP3.LUT R206, R207.reuse, R206, RZ, 0x3c, !PT ;  /* 0x000000cecfce7212 */ /* 0x040fe200078e3cff */
[----:B------:R-:W-:Y:S03]  /*dae50*/  STL.64 [R1+0x1888], R214 ;  /* 0x001888d601007387 */ /* 0x000fe60000100a00 */
[----:B------:R-:W-:Y:S01]  /*dae60*/  LOP3.LUT R207, R207, R206, RZ, 0x3c, !PT ;  /* 0x000000cecfcf7212 */ /* 0x000fe200078e3cff */
        /* <DEDUP_REMOVED lines=10> */
[----:B------:R1:W-:Y:S04]  /*daf10*/  LDGSTS.E [R3+0x22a00], [R214.64], P0 ;  /* 0x22a00000d6037fae */ /* 0x0003e80008121844 */
        /* <DEDUP_REMOVED lines=16> */
[----:B------:R1:W-:Y:S04]  /*db020*/  STL.64 [R1+0x1d20], R52 ;  /* 0x001d203401007387 */ /* 0x0003e80000100a00 */
        /* <DEDUP_REMOVED lines=21> */
[----:B------:R3:W-:Y:S04]  /*db180*/  LDGSTS.E [R3+0x36a00], [R54.64], P0 ;  /* 0x36a0000036037fae */ /* 0x0007e80008121844 */
[----:B------:R3:W-:Y:S04]  /*db190*/  LDGSTS.E [R3+0x37a00], [R56.64], P0 ;  /* 0x37a0000038037fae */ /* 0x0007e80008121844 */
[----:B-1----:R-:W4:Y:S01]  /*db1a0*/  LDL.LU.64 R52, [R1+0x1ee8] ;  /* 0x001ee80001347983 */ /* 0x002f220000300a00 */
[----:B--2---:R-:W-:-:S03]  /*db1b0*/  IMAD R4, R203, 0x40000, R204 ;  /* 0x00040000cb047824 */ /* 0x004fc600078e02cc */
[----:B------:R4:W-:Y:S01]  /*db1c0*/  LDGSTS.E [R3+0x38a00], [R58.64], P0 ;  /* 0x38a000003a037fae */ /* 0x0009e20008121844 */
[----:B---3--:R-:W-:-:S03]  /*db1d0*/  IMAD.MOV.U32 R6, RZ, RZ, R200 ;  /* 0x000000ffff067224 */ /* 0x008fc600078e00c8 */
        /* <DEDUP_REMOVED lines=9> */
[----:B------:R-:W2:Y:S04]  /*db270*/  LDL.LU.64 R8, [R1+0x1ec8] ;  /* 0x001ec80001087983 */ /* 0x000ea80000300a00 */
[----:B------:R-:W3:Y:S01]  /*db280*/  LDL.LU.64 R10, [R1+0x1ea8] ;  /* 0x001ea800010a7983 */ /* 0x000ee20000300a00 */
[----:B-1----:R-:W-:Y:S01]  /*db290*/  IMAD.MOV.U32 R6, RZ, RZ, R198 ;  /* 0x000000ffff067224 */ /* 0x002fe200078e00c6 */
[----:B------:R-:W-:-:S02]  /*db2a0*/  MOV R7, R199 ;  /* 0x000000c700077202 */ /* 0x000fc40000000f00 */
        /* <DEDUP_REMOVED lines=16> */
[----:B------:R-:W2:Y:S01]  /*db3b0*/  LDL.LU.64 R30, [R1+0x1ca8] ;  /* 0x001ca800011e7983 */ /* 0x000ea20000300a00 */
[----:B-1----:R-:W-:Y:S01]  /*db3c0*/  IMAD.MOV.U32 R6, RZ, RZ, R192 ;  /* 0x000000ffff067224 */ /* 0x002fe200078e00c0 */
[----:B------:R-:W-:-:S05]  /*db3d0*/  MOV R7, R193 ;  /* 0x000000c100077202 */ /* 0x000fca0000000f00 */
[----:B------:R1:W-:Y:S02]  /*db3e0*/  LDGSTS.E [R4+0x4c00], [R6.64], P0 ;  /* 0x04c0000006047fae */ /* 0x0003e40008121844 */
[----:B-1----:R-:W-:Y:S02]  /*db3f0*/  IMAD.MOV.U32 R6, RZ, RZ, R190 ;  /* 0x000000ffff067224 */ /* 0x002fe400078e00be */
[----:B------:R-:W-:-:S05]  /*db400*/  IMAD.MOV.U32 R7, RZ, RZ, R191 ;  /* 0x000000ffff077224 */ /* 0x000fca00078e00bf */
[----:B------:R1:W-:Y:S02]  /*db410*/  LDGSTS.E [R4+0x5c00], [R6.64], P0 ;  /* 0x05c0000006047fae */ /* 0x0003e40008121844 */
[----:B-1----:R-:W-:Y:S02]  /*db420*/  IMAD.MOV.U32 R6, RZ, RZ, R188 ;  /* 0x000000ffff067224 */ /* 0x002fe400078e00bc */
[----:B------:R-:W-:-:S05]  /*db430*/  IMAD.MOV.U32 R7, RZ, RZ, R189 ;  /* 0x000000ffff077224 */ /* 0x000fca00078e00bd */
[----:B------:R1:W-:Y:S02]  /*db440*/  LDGSTS.E [R4+0x6c00], [R6.64], P0 ;  /* 0x06c0000006047fae */ /* 0x0003e40008121844 */
        /* <DEDUP_REMOVED lines=38> */
[----:B------:R1:W-:Y:S01]  /*db6b0*/  LDGSTS.E [R4+0x13c00], [R6.64], P0 ;  /* 0x13c0000006047fae */ /* 0x0003e20008121844 */
[----:B----4-:R-:W-:Y:S01]  /*db6c0*/  IADD3 R3, P1, R52, R217, RZ ;  /* 0x000000d934037210 */ /* 0x010fe20007f3e0ff */
[----:B-1----:R-:W-:Y:S02]  /*db6d0*/  IMAD.MOV.U32 R6, RZ, RZ, R160 ;  /* 0x000000ffff067224 */ /* 0x002fe400078e00a0 */
[----:B------:R-:W-:-:S05]  /*db6e0*/  IMAD.MOV.U32 R7, RZ, RZ, R161 ;  /* 0x000000ffff077224 */ /* 0x000fca00078e00a1 */
[----:B------:R1:W-:Y:S01]  /*db6f0*/  LDGSTS.E [R4+0x14c00], [R6.64], P0 ;  /* 0x14c0000006047fae */ /* 0x0003e20008121844 */
[----:B------:R-:W-:-:S03]  /*db700*/  IMAD.X R5, R53, 0x1, R2, P1 ;  /* 0x0000000135057824 */ /* 0x000fc600008e0602 */
[----:B------:R-:W3:Y:S04]  /*db710*/  LDL.LU.64 R52, [R1+0x1c98] ;  /* 0x001c980001347983 */ /* 0x000ee80000300a00 */
[----:B------:R-:W3:Y:S01]  /*db720*/  LDL.LU.64 R54, [R1+0x1c88] ;  /* 0x001c880001367983 */ /* 0x000ee20000300a00 */
[----:B-1----:R-:W-:-:S03]  /*db730*/  IMAD.MOV.U32 R6, RZ, RZ, R158 ;  /* 0x000000ffff067224 */ /* 0x002fc600078e009e */
[----:B------:R-:W3:Y:S01]  /*db740*/  LDL.LU.64 R56, [R1+0x1c78] ;  /* 0x001c780001387983 */ /* 0x000ee20000300a00 */
[----:B------:R-:W-:-:S03]  /*db750*/  IMAD.MOV.U32 R7, RZ, RZ, R159 ;  /* 0x000000ffff077224 */ /* 0x000fc600078e009f */
[----:B------:R-:W3:Y:S04]  /*db760*/  LDL.LU.64 R58, [R1+0x1c68] ;  /* 0x001c6800013a7983 */ /* 0x000ee80000300a00 */
[----:B------:R1:W-:Y:S04]  /*db770*/  LDGSTS.E [R4+0x15c00], [R6.64], P0 ;  /* 0x15c0000006047fae */ /* 0x0003e80008121844 */
[----:B------:R-:W3:Y:S04]  /*db780*/  LDL.LU.64 R60, [R1+0x1c58] ;  /* 0x001c5800013c7983 */ /* 0x000ee80000300a00 */
[----:B------:R-:W3:Y:S01]  /*db790*/  LDL.LU.64 R62, [R1+0x1c50] ;  /* 0x001c5000013e7983 */ /* 0x000ee20000300a00 */
[----:B-1----:R-:W-:Y:S01]  /*db7a0*/  IMAD.MOV.U32 R6, RZ, RZ, R156 ;  /* 0x000000ffff067224 */ /* 0x002fe200078e009c */
[----:B------:R-:W-:-:S02]  /*db7b0*/  MOV R7, R157 ;  /* 0x0000009d00077202 */ /* 0x000fc40000000f00 */
[----:B------:R-:W3:Y:S04]  /*db7c0*/  LDL.LU.64 R64, [R1+0x1c48] ;  /* 0x001c480001407983 */ /* 0x000ee80000300a00 */
[----:B------:R1:W-:Y:S04]  /*db7d0*/  LDGSTS.E [R4+0x16c00], [R6.64], P0 ;  /* 0x16c0000006047fae */ /* 0x0003e80008121844 */
[----:B------:R-:W3:Y:S04]  /*db7e0*/  LDL.LU.64 R66, [R1+0x1c40] ;  /* 0x001c400001427983 */ /* 0x000ee80000300a00 */
[----:B------:R-:W3:Y:S01]  /*db7f0*/  LDL.LU.64 R68, [R1+0x1c38] ;  /* 0x001c380001447983 */ /* 0x000ee20000300a00 */
[----:B-1----:R-:W-:-:S03]  /*db800*/  IMAD.MOV.U32 R6, RZ, RZ, R154 ;  /* 0x000000ffff067224 */ /* 0x002fc600078e009a */
[----:B------:R-:W3:Y:S01]  /*db810*/  LDL.LU.64 R70, [R1+0x1c30] ;  /* 0x001c300001467983 */ /* 0x000ee20000300a00 */
[----:B------:R-:W-:-:S03]  /*db820*/  IMAD.MOV.U32 R7, RZ, RZ, R155 ;  /* 0x000000ffff077224 */ /* 0x000fc600078e009b */
[----:B------:R-:W3:Y:S04]  /*db830*/  LDL.LU.64 R72, [R1+0x1c28] ;  /* 0x001c280001487983 */ /* 0x000ee80000300a00 */
        /* <DEDUP_REMOVED lines=23> */
[----:B------:R-:W-:Y:S02]  /*db9b0*/  MOV R7, R139 ;  /* 0x0000008b00077202 */ /* 0x000fe40000000f00 */
        /* <DEDUP_REMOVED lines=15> */
[----:B------:R2:W-:Y:S02]  /*dbab0*/  LDGSTS.E [R4+0x1fc00], [R6.64], P0 ;  /* 0x1fc0000006047fae */ /* 0x0005e40008121844 */
[----:B--2---:R-:W-:-:S05]  /*dbac0*/  IADD3 R6, P1, R8, R217, RZ ;  /* 0x000000d908067210 */ /* 0x004fca0007f3e0ff */
[----:B------:R-:W-:Y:S01]  /*dbad0*/  IMAD.X R7, R9, 0x1, R2, P1 ;  /* 0x0000000109077824 */ /* 0x000fe200008e0602 */
[----:B---3--:R-:W-:-:S05]  /*dbae0*/  IADD3 R8, P1, R10, R217, RZ ;  /* 0x000000d90a087210 */ /* 0x008fca0007f3e0ff */
        /* <DEDUP_REMOVED lines=43> */
[----:B----4-:R-:W-:Y:S01]  /*dbda0*/  IADD3 R72, P1, R138, R217, RZ ;  /* 0x000000d98a487210 */ /* 0x010fe20007f3e0ff */
[----:B------:R-:W-:Y:S02]  /*dbdb0*/  IMAD.MOV.U32 R153, RZ, RZ, R223 ;  /* 0x000000ffff997224 */ /* 0x000fe400078e00df */
[----:B------:R-:W-:Y:S02]  /*dbdc0*/  IMAD.MOV.U32 R152, RZ, RZ, R216 ;  /* 0x000000ffff987224 */ /* 0x000fe400078e00d8 */
[----:B------:R-:W-:-:S03]  /*dbdd0*/  IMAD.MOV.U32 R151, RZ, RZ, R218 ;  /* 0x000000ffff977224 */ /* 0x000fc600078e00da */
[----:B------:R1:W-:Y:S01]  /*dbde0*/  LDGSTS.E [R4+0x20c00], [R152.64], P0 ;  /* 0x20c0000098047fae */ /* 0x0003e20008121844 */
[----:B------:R-:W-:Y:S02]  /*dbdf0*/  IMAD.MOV.U32 R150, RZ, RZ, R219 ;  /* 0x000000ffff967224 */ /* 0x000fe400078e00db */
[----:B------:R-:W-:-:S03]  /*dbe00*/  IMAD.MOV.U32 R149, RZ, RZ, R208 ;  /* 0x000000ffff957224 */ /* 0x000fc600078e00d0 */
[----:B------:R1:W-:Y:S01]  /*dbe10*/  LDGSTS.E [R4+0x21c00], [R150.64], P0 ;  /* 0x21c0000096047fae */ /* 0x0003e20008121844 */
[----:B------:R-:W-:Y:S01]  /*dbe20*/  MOV R148, R209 ;  /* 0x000000d100947202 */ /* 0x000fe20000000f00 */
[----:B------:R-:W-:Y:S02]  /*dbe30*/  IMAD.X R73, R139, 0x1, R2, P1 ;  /* 0x000000018b497824 */ /* 0x000fe400008e0602 */
[----:B------:R-:W-:Y:S02]  /*dbe40*/  IMAD.MOV.U32 R147, RZ, RZ, R210 ;  /* 0x000000ffff937224 */ /* 0x000fe400078e00d2 */
[----:B------:R1:W-:Y:S01]  /*dbe50*/  LDGSTS.E [R4+0x22c00], [R148.64], P0 ;  /* 0x22c0000094047fae */ /* 0x0003e20008121844 */
[----:B------:R-:W-:Y:S02]  /*dbe60*/  IMAD.MOV.U32 R146, RZ, RZ, R211 ;  /* 0x000000ffff927224 */ /* 0x000fe400078e00d3 */
[----:B------:R-:W-:-:S03]  /*dbe70*/  IMAD.MOV.U32 R145, RZ, RZ, R204 ;  /* 0x000000ffff917224 */ /* 0x000fc600078e00cc */
[----:B------:R1:W-:Y:S01]  /*dbe80*/  LDGSTS.E [R4+0x23c00], [R146.64], P0 ;  /* 0x23c0000092047fae */ /* 0x0003e20008121844 */
[----:B------:R-:W-:Y:S02]  /*dbe90*/  IMAD.MOV.U32 R144, RZ, RZ, R205 ;  /* 0x000000ffff907224 */ /* 0x000fe400078e00cd */
[----:B------:R-:W-:Y:S02]  /*dbea0*/  IMAD.MOV.U32 R138, RZ, RZ, R3 ;  /* 0x000000ffff8a7224 */ /* 0x000fe400078e0003 */
[----:B------:R-:W-:Y:S01]  /*dbeb0*/  IMAD.MOV.U32 R143, RZ, RZ, R206 ;  /* 0x000000ffff8f7224 */ /* 0x000fe200078e00ce */
[----:B------:R1:W-:Y:S01]  /*dbec0*/  LDGSTS.E [R4+0x24c00], [R144.64], P0 ;  /* 0x24c0000090047fae */ /* 0x0003e20008121844 */
[----:B------:R-:W-:Y:S01]  /*dbed0*/  IMAD.MOV.U32 R139, RZ, RZ, R5 ;  /* 0x000000ffff8b7224 */ /* 0x000fe200078e0005 */
[----:B------:R-:W-:Y:S01]  /*dbee0*/  MOV R142, R207 ;  /* 0x000000cf008e7202 */ /* 0x000fe20000000f00 */
[----:B------:R-:W-:-:S04]  /*dbef0*/  IMAD.MOV.U32 R141, RZ, RZ, R200 ;  /* 0x000000ffff8d7224 */ /* 0x000fc800078e00c8 */
[----:B------:R1:W-:Y:S01]  /*dbf00*/  LDGSTS.E [R4+0x25c00], [R142.64], P0 ;  /* 0x25c000008e047fae */ /* 0x0003e20008121844 */
[----:B------:R-:W-:-:S05]  /*dbf10*/  IMAD.MOV.U32 R140, RZ, RZ, R201 ;  /* 0x000000ffff8c7224 */ /* 0x000fca00078e00c9 */
        /* <DEDUP_REMOVED lines=23> */
[----:B------:R1:W-:Y:S01]  /*dc090*/  LDGSTS.E [R4+0x3cc00], [R66.64], P0 ;  /* 0x3cc0000042047fae */ /* 0x0003e20008121844 */
[----:B------:R-:W-:-:S03]  /*dc0a0*/  LEA R3, R203, R3, 0x12 ;  /* 0x00000003cb037211 */ /* 0x000fc600078e90ff */
[----:B------:R1:W-:Y:S01]  /*dc0b0*/  LDGSTS.E [R4+0x3dc00], [R68.64], P0 ;  /* 0x3dc0000044047fae */ /* 0x0003e20008121844 */
[----:B------:R-:W-:-:S03]  /*dc0c0*/  IMAD.MOV.U32 R5, RZ, RZ, R137 ;  /* 0x000000ffff057224 */ /* 0x000fc600078e0089 */
[----:B------:R1:W-:Y:S04]  /*dc0d0*/  LDGSTS.E [R4+0x3ec00], [R70.64], P0 ;  /* 0x3ec0000046047fae */ /* 0x0003e80008121844 */
[----:B------:R1:W-:Y:S02]  /*dc0e0*/  LDGSTS.E [R4+0x3fc00], [R72.64], P0 ;  /* 0x3fc0000048047fae */ /* 0x0003e40008121844 */
[----:B-1----:R-:W-:-:S05]  /*dc0f0*/  IMAD.MOV.U32 R4, RZ, RZ, R136 ;  /* 0x000000ffff047224 */ /* 0x002fca00078e0088 */
[----:B------:R1:W-:Y:S02]  /*dc100*/  LDGSTS.E [R3+0xe00], [R4.64], P0 ;  /* 0x00e0000004037fae */ /* 0x0003e40008121844 */
[----:B-1----:R-:W-:Y:S02]  /*dc110*/  IMAD.MOV.U32 R4, RZ, RZ, R134 ;  /* 0x000000ffff047224 */ /* 0x002fe400078e0086 */
[----:B------:R-:W-:-:S05]  /*dc120*/  IMAD.MOV.U32 R5, RZ, RZ, R135 ;  /* 0x000000ffff057224 */ /* 0x000fca00078e0087 */
[----:B------:R1:W-:Y:S02]  /*dc130*/  LDGSTS.E [R3+0x1e00], [R4.64], P0 ;  /* 0x01e0000004037fae */ /* 0x0003e40008121844 */
[----:B-1----:R-:W-:Y:S01]  /*dc140*/  IMAD.MOV.U32 R4, RZ, RZ, R132 ;  /* 0x000000ffff047224 */ /* 0x002fe200078e0084 */
[----:B------:R-:W-:-:S05]  /*dc150*/  MOV R5, R133 ;  /* 0x0000008500057202 */ /* 0x000fca0000000f00 */
[----:B------:R1:W-:Y:S04]  /*dc160*/  LDGSTS.E [R3+0x2e00], [R4.64], P0 ;  /* 0x02e0000004037fae */ /* 0x0003e80008121844 */
[----:B------:R-:W-:Y:S01]  /*dc170*/  STL.64 [R1+0x1840], R152 ;  /* 0x0018409801007387 */ /* 0x000fe20000100a00 */
[----:B-1----:R-:W-:Y:S02]  /*dc180*/  IMAD.MOV.U32 R4, RZ, RZ, R130 ;  /* 0x000000ffff047224 */ /* 0x002fe400078e0082 */
[----:B------:R-:W-:Y:S01]  /*dc190*/  IMAD.MOV.U32 R5, RZ, RZ, R131 ;  /* 0x000000ffff057224 */ /* 0x000fe200078e0083 */
[----:B------:R-:W-:Y:S04]  /*dc1a0*/  STL.64 [R1+0x1848], R150 ;  /* 0x0018489601007387 */ /* 0x000fe80000100a00 */
[----:B------:R1:W-:Y:S04]  /*dc1b0*/  LDGSTS.E [R3+0x3e00], [R4.64], P0 ;  /* 0x03e0000004037fae */ /* 0x0003e80008121844 */
[----:B------:R-:W-:Y:S04]  /*dc1c0*/  STL.64 [R1+0x1850], R148 ;  /* 0x0018509401007387 */ /* 0x000fe80000100a00 */
[----:B------:R-:W-:Y:S01]  /*dc1d0*/  STL.64 [R1+0x1858], R146 ;  /* 0x0018589201007387 */ /* 0x000fe20000100a00 */
[----:B-1----:R-:W-:-:S02]  /*dc1e0*/  IMAD.MOV.U32 R4, RZ, RZ, R128 ;  /* 0x000000ffff047224 */ /* 0x002fc400078e0080 */
[----:B------:R-:W-:Y:S01]  /*dc1f0*/  IMAD.MOV.U32 R5, RZ, RZ, R129 ;  /* 0x000000ffff057224 */ /* 0x000fe200078e0081 */
[----:B------:R-:W-:Y:S04]  /*dc200*/  STL.64 [R1+0x1860], R144 ;  /* 0x0018609001007387 */ /* 0x000fe80000100a00 */
[----:B------:R-:W-:Y:S04]  /*dc210*/  STL.64 [R1+0x1868], R142 ;  /* 0x0018688e01007387 */ /* 0x000fe80000100a00 */
[----:B------:R-:W-:Y:S04]  /*dc220*/  STL.64 [R1+0x1870], R140 ;  /* 0x0018708c01007387 */ /* 0x000fe80000100a00 */
[----:B------:R1:W-:Y:S04]  /*dc230*/  LDGSTS.E [R3+0x4e00], [R4.64], P0 ;  /* 0x04e0000004037fae */ /* 0x0003e80008121844 */
[----:B------:R-:W-:Y:S04]  /*dc240*/  STL.64 [R1+0x1ee8], R138 ;  /* 0x001ee88a01007387 */ /* 0x000fe80000100a00 */
[----:B------:R2:W-:Y:S01]  /*dc250*/  STL.64 [R1+0x1ec8], R6 ;  /* 0x001ec80601007387 */ /* 0x0005e20000100a00 */
[----:B-1----:R-:W-:Y:S01]  /*dc260*/  IMAD.MOV.U32 R4, RZ, RZ, R126 ;  /* 0x000000ffff047224 */ /* 0x002fe200078e007e */
[----:B------:R-:W-:-:S02]  /*dc270*/  MOV R5, R127 ;  /* 0x0000007f00057202 */ /* 0x000fc40000000f00 */
[----:B------:R1:W-:Y:S04]  /*dc280*/  STL.64 [R1+0x1ea8], R8 ;  /* 0x001ea80801007387 */ /* 0x0003e80000100a00 */
[----:B------:R3:W-:Y:S04]  /*dc290*/  STL.64 [R1+0x1e88], R10 ;  /* 0x001e880a01007387 */ /* 0x0007e80000100a00 */
[----:B------:R4:W-:Y:S04]  /*dc2a0*/  STL.64 [R1+0x1dc8], R12 ;  /* 0x001dc80c01007387 */ /* 0x0009e80000100a00 */
[----:B------:R1:W-:Y:S04]  /*dc2b0*/  STL.64 [R1+0x1db0], R14 ;  /* 0x001db00e01007387 */ /* 0x0003e80000100a00 */
[----:B------:R1:W-:Y:S04]  /*dc2c0*/  LDGSTS.E [R3+0x5e00], [R4.64], P0 ;  /* 0x05e0000004037fae */ /* 0x0003e80008121844 */
[----:B------:R2:W-:Y:S04]  /*dc2d0*/  STL.64 [R1+0x1d98], R16 ;  /* 0x001d981001007387 */ /* 0x0005e80000100a00 */
[----:B------:R2:W-:Y:S01]  /*dc2e0*/  STL.64 [R1+0x1d80], R18 ;  /* 0x001d801201007387 */ /* 0x0005e20000100a00 */
[----:B-1----:R-:W-:-:S02]  /*dc2f0*/  IMAD.MOV.U32 R4, RZ, RZ, R124 ;  /* 0x000000ffff047224 */ /* 0x002fc400078e007c */
[----:B------:R-:W-:Y:S01]  /*dc300*/  IMAD.MOV.U32 R5, RZ, RZ, R125 ;  /* 0x000000ffff057224 */ /* 0x000fe200078e007d */
        /* <DEDUP_REMOVED lines=24> */
[----:B--2---:R-:W2:Y:S01]  /*dc490*/  LDL.LU.64 R6, [R1+0x1ee0] ;  /* 0x001ee00001067983 */ /* 0x004ea20000300a00 */
[----:B-1----:R-:W-:-:S03]  /*dc4a0*/  IMAD.MOV.U32 R4, RZ, RZ, R118 ;  /* 0x000000ffff047224 */ /* 0x002fc600078e0076 */
[----:B------:R-:W2:Y:S01]  /*dc4b0*/  LDL.LU.64 R8, [R1+0x1ec0] ;  /* 0x001ec00001087983 */ /* 0x000ea20000300a00 */
[----:B------:R-:W-:-:S03]  /*dc4c0*/  IMAD.MOV.U32 R5, RZ, RZ, R119 ;  /* 0x000000ffff057224 */ /* 0x000fc600078e0077 */
[----:B---3--:R-:W3:Y:S04]  /*dc4d0*/  LDL.LU.64 R10, [R1+0x1ea0] ;  /* 0x001ea000010a7983 */ /* 0x008ee80000300a00 */
[----:B------:R1:W-:Y:S04]  /*dc4e0*/  LDGSTS.E [R3+0x9e00], [R4.64], P0 ;  /* 0x09e0000004037fae */ /* 0x0003e80008121844 */
[----:B----4-:R-:W2:Y:S04]  /*dc4f0*/  LDL.LU.64 R12, [R1+0x1e80] ;  /* 0x001e8000010c7983 */ /* 0x010ea80000300a00 */
        /* <DEDUP_REMOVED lines=84> */
[----:B------:R-:W-:Y:S02]  /*dca40*/  IMAD.MOV.U32 R5, RZ, RZ, R75 ;  /* 0x000000ffff057224 */ /* 0x000fe400078e004b */
        /* <DEDUP_REMOVED lines=18> */
[----:B------:R-:W-:-:S04]  /*dcb70*/  IADD3 R6, P1, R8, R217, RZ ;  /* 0x000000d908067210 */ /* 0x000fc80007f3e0ff */
[----:B------:R-:W-:Y:S02]  /*dcb80*/  IADD3.X R7, R9, R2, RZ, P1, !PT ;  /* 0x0000000209077210 */ /* 0x000fe40000ffe4ff */
[----:B---3--:R-:W-:-:S05]  /*dcb90*/  IADD3 R8, P1, R10, R217, RZ ;  /* 0x000000d90a087210 */ /* 0x008fca0007f3e0ff */
        /* <DEDUP_REMOVED lines=43> */
[----:B----4-:R-:W-:Y:S01]  /*dce50*/  IADD3 R72, P1, R74, R217, RZ ;  /* 0x000000d94a487210 */ /* 0x010fe20007f3e0ff */
[----:B------:R-:W-:Y:S01]  /*dce60*/  IMAD.MOV.U32 R87, RZ, RZ, R218 ;  /* 0x000000ffff577224 */ /* 0x000fe200078e00da */
[----:B------:R-:W-:Y:S01]  /*dce70*/  MOV R86, R219 ;  /* 0x000000db00567202 */ /* 0x000fe20000000f00 */
[----:B------:R-:W-:Y:S02]  /*dce80*/  IMAD.MOV.U32 R85, RZ, RZ, R208 ;  /* 0x000000ffff557224 */ /* 0x000fe400078e00d0 */
[----:B------:R-:W-:Y:S02]  /*dce90*/  IMAD.MOV.U32 R84, RZ, RZ, R209 ;  /* 0x000000ffff547224 */ /* 0x000fe400078e00d1 */
[----:B------:R-:W-:Y:S01]  /*dcea0*/  STL.64 [R1+0x1808], R86 ;  /* 0x0018085601007387 */ /* 0x000fe20000100a00 */
[----:B------:R-:W-:Y:S02]  /*dceb0*/  IMAD.MOV.U32 R83, RZ, RZ, R210 ;  /* 0x000000ffff537224 */ /* 0x000fe400078e00d2 */
[----:B------:R-:W-:Y:S01]  /*dcec0*/  IMAD.MOV.U32 R82, RZ, RZ, R211 ;  /* 0x000000ffff527224 */ /* 0x000fe200078e00d3 */
[----:B------:R-:W-:Y:S01]  /*dced0*/  STL.64 [R1+0x1810], R84 ;  /* 0x0018105401007387 */ /* 0x000fe20000100a00 */
[----:B------:R-:W-:-:S02]  /*dcee0*/  IMAD.X R73, R75, 0x1, R2, P1 ;  /* 0x000000014b497824 */ /* 0x000fc400008e0602 */
[----:B------:R-:W-:Y:S01]  /*dcef0*/  IMAD.MOV.U32 R81, RZ, RZ, R204 ;  /* 0x000000ffff517224 */ /* 0x000fe200078e00cc */
[----:B------:R-:W-:Y:S01]  /*dcf00*/  MOV R80, R205 ;  /* 0x000000cd00507202 */ /* 0x000fe20000000f00 */
[----:B------:R-:W-:Y:S01]  /*dcf10*/  STL.64 [R1+0x1818], R82 ;  /* 0x0018185201007387 */ /* 0x000fe20000100a00 */
[----:B------:R-:W-:Y:S02]  /*dcf20*/  IMAD.MOV.U32 R79, RZ, RZ, R206 ;  /* 0x000000ffff4f7224 */ /* 0x000fe400078e00ce */
[----:B------:R-:W-:Y:S01]  /*dcf30*/  IMAD.MOV.U32 R78, RZ, RZ, R207 ;  /* 0x000000ffff4e7224 */ /* 0x000fe200078e00cf */
[----:B------:R-:W-:Y:S01]  /*dcf40*/  STL.64 [R1+0x1820], R80 ;  /* 0x0018205001007387 */ /* 0x000fe20000100a00 */
[----:B------:R-:W-:Y:S02]  /*dcf50*/  IMAD.MOV.U32 R77, RZ, RZ, R200 ;  /* 0x000000ffff4d7224 */ /* 0x000fe400078e00c8 */
[----:B------:R-:W-:Y:S01]  /*dcf60*/  IMAD.MOV.U32 R76, RZ, RZ, R201 ;  /* 0x000000ffff4c7224 */ /* 0x000fe200078e00c9 */
[----:B------:R-:W-:Y:S01]  /*dcf70*/  STL.64 [R1+0x1828], R78 ;  /* 0x0018284e01007387 */ /* 0x000fe20000100a00 */
[----:B------:R-:W-:Y:S01]  /*dcf80*/  IMAD.MOV.U32 R75, RZ, RZ, R202 ;  /* 0x000000ffff4b7224 */ /* 0x000fe200078e00ca */
[----:B------:R-:W-:-:S02]  /*dcf90*/  MOV R74, R203 ;  /* 0x000000cb004a7202 */ /* 0x000fc40000000f00 */
        /* <DEDUP_REMOVED lines=27> */
[----:B------:R-:W3:Y:S04]  /*dd150*/  LDL.LU R203, [R1+0x1800] ;  /* 0x0018000001cb7983 */ /* 0x000ee80000300800 */
        /* <DEDUP_REMOVED lines=8> */
[----:B------:R-:W-:-:S03]  /*dd1e0*/  IMAD.MOV.U32 R202, RZ, RZ, c[0x0][0x180] ;  /* 0x00006000ffca7624 */ /* 0x000fc600078e00ff */
[----:B------:R2:W-:Y:S04]  /*dd1f0*/  LDGSTS.E [R3+0x28e00], [R6.64], P0 ;  /* 0x28e0000006037fae */ /* 0x0005e80008121844 */
[----:B------:R2:W-:Y:S04]  /*dd200*/  LDGSTS.E [R3+0x29e00], [R8.64], P0 ;  /* 0x29e0000008037fae */ /* 0x0005e80008121844 */
[----:B------:R2:W-:Y:S04]  /*dd210*/  LDGSTS.E [R3+0x2ae00], [R10.64], P0 ;  /* 0x2ae000000a037fae */ /* 0x0005e80008121844 */
[----:B------:R2:W-:Y:S04]  /*dd220*/  LDGSTS.E [R3+0x2be00], [R12.64], P0 ;  /* 0x2be000000c037fae */ /* 0x0005e80008121844 */
[----:B------:R2:W-:Y:S01]  /*dd230*/  LDGSTS.E [R3+0x2ce00], [R14.64], P0 ;  /* 0x2ce000000e037fae */ /* 0x0005e20008121844 */
[----:B------:R-:W-:-:S03]  /*dd240*/  IADD3 R202, R202, 0x7f, RZ ;  /* 0x0000007fcaca7810 */ /* 0x000fc60007ffe0ff */
[----:B------:R2:W-:Y:S04]  /*dd250*/  LDGSTS.E [R3+0x2de00], [R16.64], P0 ;  /* 0x2de0000010037fae */ /* 0x0005e80008121844 */
[----:B------:R2:W-:Y:S04]  /*dd260*/  LDGSTS.E [R3+0x2ee00], [R18.64], P0 ;  /* 0x2ee0000012037fae */ /* 0x0005e80008121844 */
[----:B------:R2:W-:Y:S04]  /*dd270*/  LDGSTS.E [R3+0x2fe00], [R20.64], P0 ;  /* 0x2fe0000014037fae */ /* 0x0005e80008121844 */
[----:B------:R2:W-:Y:S01]  /*dd280*/  LDGSTS.E [R3+0x30e00], [R22.64], P0 ;  /* 0x30e0000016037fae */ /* 0x0005e20008121844 */
[----:B-1----:R-:W-:-:S03]  /*dd290*/  SHF.R.S32.HI R4, RZ, 0x1f, R202 ;  /* 0x0000001fff047819 */ /* 0x002fc600000114ca */
[----:B------:R2:W-:Y:S04]  /*dd2a0*/  LDGSTS.E [R3+0x31e00], [R24.64], P0 ;  /* 0x31e0000018037fae */ /* 0x0005e80008121844 */
[----:B------:R2:W-:Y:S04]  /*dd2b0*/  LDGSTS.E [R3+0x32e00], [R26.64], P0 ;  /* 0x32e000001a037fae */ /* 0x0005e80008121844 */
[----:B------:R2:W-:Y:S04]  /*dd2c0*/  LDGSTS.E [R3+0x33e00], [R28.64], P0 ;  /* 0x33e000001c037fae */ /* 0x0005e80008121844 */
[----:B------:R2:W-:Y:S01]  /*dd2d0*/  LDGSTS.E [R3+0x34e00], [R30.64], P0 ;  /* 0x34e000001e037fae */ /* 0x0005e20008121844 */
[----:B------:R-:W-:-:S03]  /*dd2e0*/  LEA.HI R4, R4, R202, RZ, 0x7 ;  /* 0x000000ca04047211 */ /* 0x000fc600078f38ff */
[----:B------:R2:W-:Y:S04]  /*dd2f0*/  LDGSTS.E [R3+0x35e00], [R52.64], P0 ;  /* 0x35e0000034037fae */ /* 0x0005e80008121844 */
[----:B------:R2:W-:Y:S04]  /*dd300*/  LDGSTS.E [R3+0x36e00], [R54.64], P0 ;  /* 0x36e0000036037fae */ /* 0x0005e80008121844 */
[----:B------:R2:W-:Y:S04]  /*dd310*/  LDGSTS.E [R3+0x37e00], [R56.64], P0 ;  /* 0x37e0000038037fae */ /* 0x0005e80008121844 */
[----:B------:R2:W-:Y:S01]  /*dd320*/  LDGSTS.E [R3+0x38e00], [R58.64], P0 ;  /* 0x38e000003a037fae */ /* 0x0005e20008121844 */
[----:B------:R-:W-:-:S03]  /*dd330*/  SHF.R.S32.HI R4, RZ, 0x7, R4 ;  /* 0x00000007ff047819 */ /* 0x000fc60000011404 */
[----:B------:R2:W-:Y:S04]  /*dd340*/  LDGSTS.E [R3+0x39e00], [R60.64], P0 ;  /* 0x39e000003c037fae */ /* 0x0005e80008121844 */
[----:B------:R2:W-:Y:S04]  /*dd350*/  LDGSTS.E [R3+0x3ae00], [R62.64], P0 ;  /* 0x3ae000003e037fae */ /* 0x0005e80008121844 */
[----:B------:R2:W-:Y:S04]  /*dd360*/  LDGSTS.E [R3+0x3be00], [R64.64], P0 ;  /* 0x3be0000040037fae */ /* 0x0005e80008121844 */
[----:B------:R2:W-:Y:S04]  /*dd370*/  LDGSTS.E [R3+0x3ce00], [R66.64], P0 ;  /* 0x3ce0000042037fae */ /* 0x0005e80008121844 */
[----:B------:R2:W-:Y:S04]  /*dd380*/  LDGSTS.E [R3+0x3de00], [R68.64], P0 ;  /* 0x3de0000044037fae */ /* 0x0005e80008121844 */
[----:B------:R2:W-:Y:S04]  /*dd390*/  LDGSTS.E [R3+0x3ee00], [R70.64], P0 ;  /* 0x3ee0000046037fae */ /* 0x0005e80008121844 */
[----:B------:R2:W-:Y:S04]  /*dd3a0*/  LDGSTS.E [R3+0x3fe00], [R72.64], P0 ;  /* 0x3fe0000048037fae */ /* 0x0005e80008121844 */
[----:B------:R-:W0:Y:S01]  /*dd3b0*/  LDGDEPBAR ;  /* 0x00000000000079af */ /* 0x000e220000000000 */
[----:B---3--:R-:W-:-:S05]  /*dd3c0*/  IADD3 R203, R203, 0x1, RZ ;  /* 0x00000001cbcb7810 */ /* 0x008fca0007ffe0ff */
[----:B------:R2:W-:Y:S01]  /*dd3d0*/  STL [R1+0x1800], R203 ;  /* 0x001800cb01007387 */ /* 0x0005e20000100800 */
[----:B------:R-:W-:-:S13]  /*dd3e0*/  ISETP.NE.U32.AND P0, PT, R203, R4, PT ;  /* 0x00000004cb00720c */ /* 0x000fda0003f05070 */
[----:B--2---:R-:W-:Y:S01]  /*dd3f0*/  @!P0 CALL.REL.NOINC `(.L_x_0) ;  /* 0x0000001000008944 */ /* 0x004fe20003c00000 */
[----:B------:R-:W-:Y:S05]  /*dd400*/  BRA `(.L_x_1) ;  /* 0xfff7e3f000007947 */ /* 0x000fea000383ffff */
.L_x_0:
[----:B-----5:R-:W2:Y:S01]  /*dd410*/  LDL.LU R4, [R1+0x3270] ;  /* 0x0032700001047983 */ /* 0x020ea20000300800 */
[----:B------:R-:W-:-:S04]  /*dd420*/  DEPBAR.LE SB0, 0x0 ;  /* 0x000080000000791a */ /* 0x000fc80000000000 */
[----:B------:R-:W3:Y:S04]  /*dd430*/  LDL.LU R3, [R1+0x3274] ;  /* 0x0032740001037983 */ /* 0x000ee80000300800 */
[----:B------:R-:W4:Y:S04]  /*dd440*/  LDL.LU R8, [R1+0x327c] ;  /* 0x00327c0001087983 */ /* 0x000f280000300800 */
[----:B------:R-:W4:Y:S04]  /*dd450*/  LDL.LU R7, [R1+0x3278] ;  /* 0x0032780001077983 */ /* 0x000f280000300800 */
[----:B------:R-:W1:Y:S02]  /*dd460*/  S2R R6, SR_TID.X ;  /* 0x0000000000067919 */ /* 0x000e640000002100 */
[----:B-1----:R-:W-:-:S02]  /*dd470*/  IMAD.SHL.U32 R2, R6, 0x20, RZ ;  /* 0x0000002006027824 */ /* 0x002fc400078e00ff */
[C---:B------:R-:W-:Y:S02]  /*dd480*/  IMAD.SHL.U32 R0, R6.reuse, 0x4, RZ ;  /* 0x0000000406007824 */ /* 0x040fe400078e00ff */
[----:B------:R-:W-:Y:S01]  /*dd490*/  IMAD.SHL.U32 R5, R6, 0x40, RZ ;  /* 0x0000004006057824 */ /* 0x000fe200078e00ff */
[----:B------:R-:W-:-:S04]  /*dd4a0*/  LOP3.LUT R2, R2, 0x60, RZ, 0xc0, !PT ;  /* 0x0000006002027812 */ /* 0x000fc800078ec0ff */
[----:B------:R-:W-:Y:S01]  /*dd4b0*/  LOP3.LUT R2, R2, 0x70, R0, 0x78, !PT ;  /* 0x0000007002027812 */ /* 0x000fe200078e7800 */
[----:B------:R-:W-:Y:S01]  /*dd4c0*/  BAR.SYNC.DEFER_BLOCKING 0x0 ;  /* 0x0000000000007b1d */ /* 0x000fe20000010000 */
[----:B--2---:R-:W-:Y:S01]  /*dd4d0*/  ISETP.GE.AND P1, PT, R4, c[0x0][0x17c], PT ;  /* 0x00005f0004007a0c */ /* 0x004fe20003f26270 */
[C---:B------:R-:W-:Y:S01]  /*dd4e0*/  IMAD.SHL.U32 R4, R6.reuse, 0x400, RZ ;  /* 0x0000040006047824 */ /* 0x040fe200078e00ff */
[----:B---3--:R-:W-:Y:S02]  /*dd4f0*/  ISETP.GE.AND P4, PT, R3, c[0x0][0x17c], PT ;  /* 0x00005f0003007a0c */ /* 0x008fe40003f86270 */
[----:B------:R-:W-:Y:S02]  /*dd500*/  SHF.L.U32 R3, R6, 0xc, RZ ;  /* 0x0000000c06037819 */ /* 0x000fe400000006ff */
[----:B------:R-:W-:Y:S02]  /*dd510*/  LOP3.LUT R4, R4, 0x6000, RZ, 0xc0, !PT ;  /* 0x0000600004047812 */ /* 0x000fe400078ec0ff */
[----:B------:R-:W-:-:S02]  /*dd520*/  LOP3.LUT R0, R3, 0x6000, RZ, 0xc0, !PT ;  /* 0x0000600003007812 */ /* 0x000fc400078ec0ff */
[----:B------:R-:W-:Y:S02]  /*dd530*/  LOP3.LUT R3, R5, 0x1800, RZ, 0xc0, !PT ;  /* 0x0000180005037812 */ /* 0x000fe400078ec0ff */
[----:B------:R-:W-:Y:S02]  /*dd540*/  LOP3.LUT R6, R6, 0x7f, RZ, 0xc0, !PT ;  /* 0x0000007f06067812 */ /* 0x000fe400078ec0ff */
[----:B------:R-:W-:Y:S02]  /*dd550*/  IADD3 R2, R2, R4, R3 ;  /* 0x0000000402027210 */ /* 0x000fe40007ffe003 */
[----:B------:R-:W2:Y:S01]  /*dd560*/  LDL.LU R4, [R1+0x16b0] ;  /* 0x0016b00001047983 */ /* 0x000ea20000300800 */
[----:B------:R-:W-:Y:S01]  /*dd570*/  IMAD R0, R6, 0x10, R0 ;  /* 0x0000001006007824 */ /* 0x000fe200078e0200 */
[----:B----4-:R-:W-:Y:S02]  /*dd580*/  ISETP.GE.AND P0, PT, R7, c[0x0][0x17c], PT ;  /* 0x00005f0007007a0c */ /* 0x010fe40003f06270 */
        /* <DEDUP_REMOVED lines=11> */
[----:B------:R-:W-:-:S03]  /*dd640*/  ISETP.GE.AND P2, PT, R8, c[0x0][0x17c], PT ;  /* 0x00005f0008007a0c */ /* 0x000fc60003f46270 */
        /* <DEDUP_REMOVED lines=8> */
[----:B--2---:R1:W-:Y:S04]  /*dd6d0*/  STS.128 [R2], R4 ;  /* 0x0000000402007388 */ /* 0x0043e80000000c00 */
[----:B-1----:R-:W2:Y:S04]  /*dd6e0*/  LDL.LU R4, [R1+0x15d8] ;  /* 0x0015d80001047983 */ /* 0x002ea80000300800 */
[----:B------:R-:W2:Y:S04]  /*dd6f0*/  LDL.LU R5, [R1+0x15dc] ;  /* 0x0015dc0001057983 */ /* 0x000ea80000300800 */
[----:B------:R-:W2:Y:S04]  /*dd700*/  LDL.LU R6, [R1+0x15c8] ;  /* 0x0015c80001067983 */ /* 0x000ea80000300800 */
[----:B------:R-:W2:Y:S04]  /*dd710*/  LDL.LU R7, [R1+0x15cc] ;  /* 0x0015cc0001077983 */ /* 0x000ea80000300800 */
[----:B---3--:R1:W-:Y:S04]  /*dd720*/  STS.128 [R2+0x80], R20 ;  /* 0x0000801402007388 */ /* 0x0083e80000000c00 */
[----:B----4-:R3:W-:Y:S04]  /*dd730*/  STS.128 [R2+0x100], R16 ;  /* 0x0001001002007388 */ /* 0x0107e80000000c00 */
[----:B-1----:R-:W4:Y:S04]  /*dd740*/  LDL.LU R20, [R1+0x550] ;  /* 0x0005500001147983 */ /* 0x002f280000300800 */
[----:B------:R-:W4:Y:S04]  /*dd750*/  LDL.LU R21, [R1+0x554] ;  /* 0x0005540001157983 */ /* 0x000f280000300800 */
[----:B------:R-:W4:Y:S04]  /*dd760*/  LDL.LU R22, [R1+0x540] ;  /* 0x0005400001167983 */ /* 0x000f280000300800 */
[----:B------:R-:W4:Y:S04]  /*dd770*/  LDL.LU R23, [R1+0x544] ;  /* 0x0005440001177983 */ /* 0x000f280000300800 */
[----:B---3--:R-:W3:Y:S04]  /*dd780*/  LDL.LU R16, [R1+0x558] ;  /* 0x0005580001107983 */ /* 0x008ee80000300800 */
[----:B------:R-:W3:Y:S04]  /*dd790*/  LDL.LU R17, [R1+0x55c] ;  /* 0x00055c0001117983 */ /* 0x000ee80000300800 */
[----:B------:R-:W3:Y:S04]  /*dd7a0*/  LDL.LU R18, [R1+0x548] ;  /* 0x0005480001127983 */ /* 0x000ee80000300800 */
[----:B------:R1:W-:Y:S04]  /*dd7b0*/  STS.128 [R2+0x180], R12 ;  /* 0x0001800c02007388 */ /* 0x0003e80000000c00 */
[----:B------:R-:W3:Y:S04]  /*dd7c0*/  LDL.LU R19, [R1+0x54c] ;  /* 0x00054c0001137983 */ /* 0x000ee80000300800 */
[----:B------:R1:W-:Y:S04]  /*dd7d0*/  STS.128 [R2+0x200], R8 ;  /* 0x0002000802007388 */ /* 0x0003e80000000c00 */
        /* <DEDUP_REMOVED lines=8> */
[----:B--2---:R1:W-:Y:S04]  /*dd860*/  STS.128 [R2+0x280], R4 ;  /* 0x0002800402007388 */ /* 0x0043e80000000c00 */
[----:B-1----:R-:W2:Y:S04]  /*dd870*/  LDL.LU R4, [R1+0x460] ;  /* 0x0004600001047983 */ /* 0x002ea80000300800 */
[----:B------:R-:W2:Y:S04]  /*dd880*/  LDL.LU R5, [R1+0x464] ;  /* 0x0004640001057983 */ /* 0x000ea80000300800 */
[----:B------:R-:W2:Y:S04]  /*dd890*/  LDL.LU R6, [R1+0x450] ;  /* 0x0004500001067983 */ /* 0x000ea80000300800 */
[----:B------:R-:W2:Y:S04]  /*dd8a0*/  LDL.LU R7, [R1+0x454] ;  /* 0x0004540001077983 */ /* 0x000ea80000300800 */
[----:B----4-:R1:W-:Y:S04]  /*dd8b0*/  STS.128 [R2+0x300], R20 ;  /* 0x0003001402007388 */ /* 0x0103e80000000c00 */
[----:B-1----:R-:W4:Y:S04]  /*dd8c0*/  LDL.LU R20, [R1+0x468] ;  /* 0x0004680001147983 */ /* 0x002f280000300800 */
[----:B------:R-:W4:Y:S04]  /*dd8d0*/  LDL.LU R21, [R1+0x46c] ;  /* 0x00046c0001157983 */ /* 0x000f280000300800 */
[----:B------:R-:W4:Y:S04]  /*dd8e0*/  LDL.LU R22, [R1+0x458] ;  /* 0x0004580001167983 */ /* 0x000f280000300800 */
[----:B---3--:R1:W-:Y:S04]  /*dd8f0*/  STS.128 [R2+0x380], R16 ;  /* 0x0003801002007388 */ /* 0x0083e80000000c00 */
[----:B------:R-:W4:Y:S04]  /*dd900*/  LDL.LU R23, [R1+0x45c] ;  /* 0x00045c0001177983 */ /* 0x000f280000300800 */
[----:B-1----:R-:W3:Y:S04]  /*dd910*/  LDL.LU R16, [R1+0x13d0] ;  /* 0x0013d00001107983 */ /* 0x002ee80000300800 */
        /* <DEDUP_REMOVED lines=18> */
[----:B----4-:R-:W-:Y:S04]  /*dda40*/  STS.128 [R2+0x580], R20 ;  /* 0x0005801402007388 */ /* 0x010fe80000000c00 */
[----:B---3--:R-:W-:Y:S04]  /*dda50*/  STS.128 [R2+0x600], R16 ;  /* 0x0006001002007388 */ /* 0x008fe80000000c00 */
[----:B------:R-:W-:Y:S04]  /*dda60*/  STS.128 [R2+0x680], R12 ;  /* 0x0006800c02007388 */ /* 0x000fe80000000c00 */
[----:B------:R-:W-:Y:S01]  /*dda70*/  STS.128 [R2+0x700], R8 ;  /* 0x0007000802007388 */ /* 0x000fe20000000c00 */
[----:B------:R-:W-:-:S02]  /*dda80*/  LOP3.LUT R176, R0, 0x20, RZ, 0x3c, !PT ;  /* 0x0000002000b07812 */ /* 0x000fc400078e3cff */
[C---:B------:R-:W-:Y:S02]  /*dda90*/  LOP3.LUT R3, R0.reuse, 0x40, RZ, 0x3c, !PT ;  /* 0x0000004000037812 */ /* 0x040fe400078e3cff */
[----:B------:R-:W-:Y:S01]  /*ddaa0*/  LOP3.LUT R252, R0, 0x60, RZ, 0x3c, !PT ;  /* 0x0000006000fc7812 */ /* 0x000fe200078e3cff */
[----:B--2---:R1:W-:Y:S04]  /*ddab0*/  STS.128 [R2+0x780], R4 ;  /* 0x0007800402007388 */ /* 0x0043e80000000c00 */
[----:B------:R-:W-:Y:S06]  /*ddac0*/  BAR.SYNC.DEFER_BLOCKING 0x0 ;  /* 0x0000000000007b1d */ /* 0x000fec0000010000 */
[----:B-1----:R-:W3:Y:S04]  /*ddad0*/  LDL.LU R4, [R1+0x12e0] ;  /* 0x0012e00001047983 */ /* 0x002ee80000300800 */
[----:B------:R-:W3:Y:S04]  /*ddae0*/  LDL.LU R5, [R1+0x12e4] ;  /* 0x0012e40001057983 */ /* 0x000ee80000300800 */
[----:B------:R-:W3:Y:S04]  /*ddaf0*/  LDL.LU R6, [R1+0x12d0] ;  /* 0x0012d00001067983 */ /* 0x000ee80000300800 */
[----:B------:R-:W3:Y:S04]  /*ddb00*/  LDL.LU R7, [R1+0x12d4] ;  /* 0x0012d40001077983 */ /* 0x000ee80000300800 */
[----:B------:R-:W1:Y:S04]  /*ddb10*/  LDS.128 R8, [R0] ;  /* 0x0000000000087984 */ /* 0x000e680000000c00 */
[----:B------:R-:W3:Y:S04]  /*ddb20*/  LDS.128 R16, [R0+0x800] ;  /* 0x0008000000107984 */ /* 0x000ee80000000c00 */
[----:B------:R-:W4:Y:S04]  /*ddb30*/  LDS.128 R12, [R0+0x1000] ;  /* 0x00100000000c7984 */ /* 0x000f280000000c00 */
[----:B-1----:R-:W-:Y:S04]  /*ddb40*/  STL.64 [R1+0xb0], R8 ;  /* 0x0000b00801007387 */ /* 0x002fe80000100a00 */
[----:B------:R-:W-:Y:S04]  /*ddb50*/  STL.64 [R1+0xb8], R10 ;  /* 0x0000b80a01007387 */ /* 0x000fe80000100a00 */
[----:B------:R-:W1:Y:S04]  /*ddb60*/  LDS.128 R8, [R0+0x1800] ;  /* 0x0018000000087984 */ /* 0x000e680000000c00 */
[----:B---3--:R-:W-:Y:S04]  /*ddb70*/  STL.64 [R1+0x150], R16 ;  /* 0x0001501001007387 */ /* 0x008fe80000100a00 */
[----:B------:R-:W-:Y:S04]  /*ddb80*/  STL.64 [R1+0x158], R18 ;  /* 0x0001581201007387 */ /* 0x000fe80000100a00 */
[----:B------:R-:W3:Y:S04]  /*ddb90*/  LDS.128 R16, [R176] ;  /* 0x00000000b0107984 */ /* 0x000ee80000000c00 */
[----:B----4-:R-:W-:Y:S04]  /*ddba0*/  STL.64 [R1+0x290], R12 ;  /* 0x0002900c01007387 */ /* 0x010fe80000100a00 */
[----:B------:R-:W-:Y:S04]  /*ddbb0*/  STL.64 [R1+0x298], R14 ;  /* 0x0002980e01007387 */ /* 0x000fe80000100a00 */
[----:B------:R-:W4:Y:S04]  /*ddbc0*/  LDS.128 R12, [R176+0x800] ;  /* 0x00080000b00c7984 */ /* 0x000f280000000c00 */
[----:B-1----:R-:W-:Y:S04]  /*ddbd0*/  STL.64 [R1+0x310], R8 ;  /* 0x0003100801007387 */ /* 0x002fe80000100a00 */
[----:B------:R-:W-:Y:S04]  /*ddbe0*/  STL.64 [R1+0x318], R10 ;  /* 0x0003180a01007387 */ /* 0x000fe80000100a00 */
[----:B------:R-:W1:Y:S04]  /*ddbf0*/  LDS.128 R8, [R176+0x1000] ;  /* 0x00100000b0087984 */ /* 0x000e680000000c00 */
[----:B---3--:R-:W-:Y:S04]  /*ddc00*/  STL.64 [R1+0xe0], R16 ;  /* 0x0000e01001007387 */ /* 0x008fe80000100a00 */
[----:B------:R-:W-:Y:S04]  /*ddc10*/  STL.64 [R1+0xe8], R18 ;  /* 0x0000e81201007387 */ /* 0x000fe80000100a00 */
[----:B------:R-:W3:Y:S04]  /*ddc20*/  LDS.128 R16, [R176+0x1800] ;  /* 0x00180000b0107984 */ /* 0x000ee80000000c00 */
[----:B----4-:R-:W-:Y:S04]  /*ddc30*/  STL.64 [R1+0x160], R12 ;  /* 0x0001600c01007387 */ /* 0x010fe80000100a00 */
[----:B------:R-:W-:Y:S04]  /*ddc40*/  STL.64 [R1+0x168], R14 ;  /* 0x0001680e01007387 */ /* 0x000fe80000100a00 */
[----:B------:R-:W4:Y:S04]  /*ddc50*/  LDS.128 R12, [R3] ;  /* 0x00000000030c7984 */ /* 0x000f280000000c00 */
        /* <DEDUP_REMOVED lines=8> */
[----:B------:R-:W4:Y:S04]  /*ddce0*/  LDS.128 R12, [R3+0x1800] ;  /* 0x00180000030c7984 */ /* 0x000f280000000c00 */
[----:B-1----:R-:W-:Y:S04]  /*ddcf0*/  STL.64 [R1+0x1d0], R8 ;  /* 0x0001d00801007387 */ /* 0x002fe80000100a00 */
[----:B------:R-:W-:Y:S04]  /*ddd00*/  STL.64 [R1+0x1d8], R10 ;  /* 0x0001d80a01007387 */ /* 0x000fe80000100a00 */
[----:B------:R-:W1:Y:S04]  /*ddd10*/  LDS.128 R8, [R252] ;  /* 0x00000000fc087984 */ /* 0x000e680000000c00 */
        /* <DEDUP_REMOVED lines=8> */
[----:B------:R-:W1:Y:S04]  /*ddda0*/  LDS.128 R8, [R252+0x1800] ;  /* 0x00180000fc087984 */ /* 0x000e680000000c00 */
[----:B------:R-:W-:Y:S06]  /*dddb0*/  BAR.SYNC.DEFER_BLOCKING 0x0 ;  /* 0x0000000000007b1d */ /* 0x000fec0000010000 */
[----:B---3--:R3:W-:Y:S04]  /*dddc0*/  STL.64 [R1+0x1f0], R16 ;  /* 0x0001f01001007387 */ /* 0x0087e80000100a00 */
[----:B------:R1:W-:Y:S04]  /*dddd0*/  STL.64 [R1+0x1f8], R18 ;  /* 0x0001f81201007387 */ /* 0x0003e80000100a00 */
[----:B----4-:R4:W-:Y:S04]  /*ddde0*/  STL.64 [R1+0x2f0], R12 ;  /* 0x0002f00c01007387 */ /* 0x0109e80000100a00 */
[----:B------:R1:W-:Y:S04]  /*dddf0*/  STL.64 [R1+0x2f8], R14 ;  /* 0x0002f80e01007387 */ /* 0x0003e80000100a00 */
[----:B-1----:R1:W-:Y:S04]  /*dde00*/  STL.64 [R1+0x350], R8 ;  /* 0x0003500801007387 */ /* 0x0023e80000100a00 */
[----:B------:R1:W-:Y:S04]  /*dde10*/  STL.64 [R1+0x358], R10 ;  /* 0x0003580a01007387 */ /* 0x0003e80000100a00 */
[----:B------:R-:W2:Y:S04]  /*dde20*/  LDL.LU R20, [R1+0x12e8] ;  /* 0x0012e80001147983 */ /* 0x000ea80000300800 */
[----:B------:R-:W2:Y:S04]  /*dde30*/  LDL.LU R21, [R1+0x12ec] ;  /* 0x0012ec0001157983 */ /* 0x000ea80000300800 */
[----:B------:R-:W2:Y:S04]  /*dde40*/  LDL.LU R22, [R1+0x12d8] ;  /* 0x0012d80001167983 */ /* 0x000ea80000300800 */
[----:B------:R-:W2:Y:S04]  /*dde50*/  LDL.LU R23, [R1+0x12dc] ;  /* 0x0012dc0001177983 */ /* 0x000ea80000300800 */
[----:B---3--:R-:W3:Y:S04]  /*dde60*/  LDL.LU R16, [R1+0x7a0] ;  /* 0x0007a00001107983 */ /* 0x008ee80000300800 */
[----:B------:R-:W3:Y:S04]  /*dde70*/  LDL.LU R17, [R1+0x7a4] ;  /* 0x0007a40001117983 */ /* 0x000ee80000300800 */
[----:B------:R-:W3:Y:S04]  /*dde80*/  LDL.LU R18, [R1+0x7b0] ;  /* 0x0007b00001127983 */ /* 0x000ee80000300800 */
[----:B------:R-:W3:Y:S04]  /*dde90*/  LDL.LU R19, [R1+0x7b4] ;  /* 0x0007b40001137983 */ /* 0x000ee80000300800 */
[----:B----4-:R-:W4:Y:S04]  /*ddea0*/  LDL.LU R12, [R1+0x7a8] ;  /* 0x0007a800010c7983 */ /* 0x010f280000300800 */
[----:B------:R-:W4:Y:S04]  /*ddeb0*/  LDL.LU R13, [R1+0x7ac] ;  /* 0x0007ac00010d7983 */ /* 0x000f280000300800 */
[----:B------:R-:W4:Y:S04]  /*ddec0*/  LDL.LU R14, [R1+0x7b8] ;  /* 0x0007b800010e7983 */ /* 0x000f280000300800 */
[----:B------:R-:W4:Y:S04]  /*dded0*/  LDL.LU R15, [R1+0x7bc] ;  /* 0x0007bc00010f7983 */ /* 0x000f280000300800 */
[----:B-1----:R-:W4:Y:S04]  /*ddee0*/  LDL.LU R8, [R1+0x920] ;  /* 0x0009200001087983 */ /* 0x002f280000300800 */
[----:B------:R-:W4:Y:S04]  /*ddef0*/  LDL.LU R9, [R1+0x924] ;  /* 0x0009240001097983 */ /* 0x000f280000300800 */
[----:B------:R-:W4:Y:S04]  /*ddf00*/  LDL.LU R10, [R1+0x910] ;  /* 0x00091000010a7983 */ /* 0x000f280000300800 */
[----:B------:R1:W-:Y:S04]  /*ddf10*/  STS.128 [R2], R4 ;  /* 0x0000000402007388 */ /* 0x0003e80000000c00 */
[----:B------:R-:W4:Y:S04]  /*ddf20*/  LDL.LU R11, [R1+0x914] ;  /* 0x00091400010b7983 */ /* 0x000f280000300800 */
[----:B-1----:R-:W4:Y:S04]  /*ddf30*/  LDL.LU R4, [R1+0x928] ;  /* 0x0009280001047983 */ /* 0x002f280000300800 */
[----:B------:R-:W4:Y:S04]  /*ddf40*/  LDL.LU R5, [R1+0x92c] ;  /* 0x00092c0001057983 */ /* 0x000f280000300800 */
[----:B------:R-:W4:Y:S04]  /*ddf50*/  LDL.LU R6, [R1+0x918] ;  /* 0x0009180001067983 */ /* 0x000f280000300800 */
[----:B------:R-:W4:Y:S04]  /*ddf60*/  LDL.LU R7, [R1+0x91c] ;  /* 0x00091c0001077983 */ /* 0x000f280000300800 */
[----:B--2---:R1:W-:Y:S04]  /*ddf70*/  STS.128 [R2+0x80], R20 ;  /* 0x0000801402007388 */ /* 0x0043e80000000c00 */
[----:B-1----:R-:W2:Y:S04]  /*ddf80*/  LDL.LU R20, [R1+0x8c0] ;  /* 0x0008c00001147983 */ /* 0x002ea80000300800 */
[----:B------:R-:W2:Y:S04]  /*ddf90*/  LDL.LU R21, [R1+0x8c4] ;  /* 0x0008c40001157983 */ /* 0x000ea80000300800 */
[----:B------:R-:W2:Y:S04]  /*ddfa0*/  LDL.LU R22, [R1+0x9c0] ;  /* 0x0009c00001167983 */ /* 0x000ea80000300800 */
[----:B---3--:R1:W-:Y:S04]  /*ddfb0*/  STS.128 [R2+0x100], R16 ;  /* 0x0001001002007388 */ /* 0x0083e80000000c00 */
[----:B------:R-:W2:Y:S04]  /*ddfc0*/  LDL.LU R23, [R1+0x9c4] ;  /* 0x0009c40001177983 */ /* 0x000ea80000300800 */
        /* <DEDUP_REMOVED lines=23> */
[----:B----4-:R1:W-:Y:S04]  /*de140*/  STS.128 [R2+0x380], R16 ;  /* 0x0003801002007388 */ /* 0x0103e80000000c00 */
[----:B------:R-:W2:Y:S04]  /*de150*/  LDL.LU R23, [R1+0xb6c] ;  /* 0x000b6c0001177983 */ /* 0x000ea80000300800 */
[----:B-1----:R-:W4:Y:S04]  /*de160*/  LDL.LU R16, [R1+0xd20] ;  /* 0x000d200001107983 */ /* 0x002f280000300800 */
[----:B------:R-:W4:Y:S04]  /*de170*/  LDL.LU R17, [R1+0xd24] ;  /* 0x000d240001117983 */ /* 0x000f280000300800 */
[----:B------:R-:W4:Y:S04]  /*de180*/  LDL.LU R18, [R1+0xcf0] ;  /* 0x000cf00001127983 */ /* 0x000f280000300800 */
[----:B---3--:R1:W-:Y:S04]  /*de190*/  STS.128 [R2+0x400], R12 ;  /* 0x0004000c02007388 */ /* 0x0083e80000000c00 */
[----:B------:R-:W4:Y:S04]  /*de1a0*/  LDL.LU R19, [R1+0xcf4] ;  /* 0x000cf40001137983 */ /* 0x000f280000300800 */
[----:B------:R3:W-:Y:S04]  /*de1b0*/  STS.128 [R2+0x480], R8 ;  /* 0x0004800802007388 */ /* 0x0007e80000000c00 */
        /* <DEDUP_REMOVED lines=9> */
[----:B-1----:R-:W3:Y:S04]  /*de250*/  LDL.LU R4, [R1+0x378] ;  /* 0x0003780001047983 */ /* 0x002ee80000300800 */
[----:B------:R-:W3:Y:S04]  /*de260*/  LDL.LU R5, [R1+0x37c] ;  /* 0x00037c0001057983 */ /* 0x000ee80000300800 */
[----:B------:R-:W3:Y:S04]  /*de270*/  LDL.LU R6, [R1+0x348] ;  /* 0x0003480001067983 */ /* 0x000ee80000300800 */
[----:B------:R-:W3:Y:S04]  /*de280*/  LDL.LU R7, [R1+0x34c] ;  /* 0x00034c0001077983 */ /* 0x000ee80000300800 */
[----:B--2---:R-:W-:Y:S04]  /*de290*/  STS.128 [R2+0x580], R20 ;  /* 0x0005801402007388 */ /* 0x004fe80000000c00 */
[----:B----4-:R-:W-:Y:S04]  /*de2a0*/  STS.128 [R2+0x600], R16 ;  /* 0x0006001002007388 */ /* 0x010fe80000000c00 */
[----:B------:R-:W-:Y:S04]  /*de2b0*/  STS.128 [R2+0x680], R12 ;  /* 0x0006800c02007388 */ /* 0x000fe80000000c00 */
[----:B---3--:R-:W-:Y:S04]  /*de2c0*/  STS.128 [R2+0x700], R8 ;  /* 0x0007000802007388 */ /* 0x008fe80000000c00 */
[----:B------:R1:W-:Y:S04]  /*de2d0*/  STS.128 [R2+0x780], R4 ;  /* 0x0007800402007388 */ /* 0x0003e80000000c00 */
        /* <DEDUP_REMOVED lines=716> */
[----:B-1----:R-:W3:Y:S04]  /*e0fa0*/  LDL.LU R8, [R1+0x940] ;  /* 0x0009400001087983 */ /* 0x002ee80000300800 */
[----:B------:R-:W3:Y:S04]  /*e0fb0*/  LDL.LU R9, [R1+0x944] ;  /* 0x0009440001097983 */ /* 0x000ee80000300800 */
[----:B------:R-:W3:Y:S04]  /*e0fc0*/  LDL.LU R10, [R1+0x930] ;  /* 0x00093000010a7983 */ /* 0x000ee80000300800 */
[----:B------:R1:W-:Y:S04]  /*e0fd0*/  STS.128 [R2], R4 ;  /* 0x0000000402007388 */ /* 0x0003e80000000c00 */
[----:B------:R-:W3:Y:S04]  /*e0fe0*/  LDL.LU R11, [R1+0x934] ;  /* 0x00093400010b7983 */ /* 0x000ee80000300800 */
[----:B-1----:R-:W3:Y:S04]  /*e0ff0*/  LDL.LU R4, [R1+0x948] ;  /* 0x0009480001047983 */ /* 0x002ee80000300800 */
        /* <DEDUP_REMOVED lines=11> */
[----:B------:R1:W-:Y:S04]  /*e10b0*/  STS.128 [R2+0x280], R4 ;  /* 0x0002800402007388 */ /* 0x0003e80000000c00 */
        /* <DEDUP_REMOVED lines=16> */
[----:B--2---:R-:W-:Y:S04]  /*e11c0*/  STS.128 [R2+0x300], R20 ;  /* 0x0003001402007388 */ /* 0x004fe80000000c00 */
[----:B---3--:R1:W-:Y:S04]  /*e11d0*/  STS.128 [R2+0x380], R4 ;  /* 0x0003800402007388 */ /* 0x0083e80000000c00 */
[----:B-1----:R-:W2:Y:S04]  /*e11e0*/  LDL.LU R4, [R1+0x818] ;  /* 0x0008180001047983 */ /* 0x002ea80000300800 */
[----:B------:R-:W2:Y:S04]  /*e11f0*/  LDL.LU R5, [R1+0x81c] ;  /* 0x00081c0001057983 */ /* 0x000ea80000300800 */
[----:B------:R-:W2:Y:S04]  /*e1200*/  LDL.LU R6, [R1+0x748] ;  /* 0x0007480001067983 */ /* 0x000ea80000300800 */
[----:B----4-:R1:W-:Y:S04]  /*e1210*/  STS.128 [R2+0x400], R8 ;  /* 0x0004000802007388 */ /* 0x0103e80000000c00 */
[----:B------:R-:W2:Y:S04]  /*e1220*/  LDL.LU R7, [R1+0x74c] ;  /* 0x00074c0001077983 */ /* 0x000ea80000300800 */
        /* <DEDUP_REMOVED lines=22> */
[----:B--2---:R-:W-:Y:S04]  /*e1390*/  STS.128 [R2+0x580], R4 ;  /* 0x0005800402007388 */ /* 0x004fe80000000c00 */
[----:B----4-:R-:W-:Y:S04]  /*e13a0*/  STS.128 [R2+0x600], R8 ;  /* 0x0006000802007388 */ /* 0x010fe80000000c00 */
[----:B---3--:R-:W-:Y:S04]  /*e13b0*/  STS.128 [R2+0x680], R12 ;  /* 0x0006800c02007388 */ /* 0x008fe80000000c00 */
[----:B------:R-:W-:Y:S04]  /*e13c0*/  STS.128 [R2+0x700], R16 ;  /* 0x0007001002007388 */ /* 0x000fe80000000c00 */
[----:B------:R-:W-:Y:S04]  /*e13d0*/  STS.128 [R2+0x780], R20 ;  /* 0x0007801402007388 */ /* 0x000fe80000000c00 */
[----:B------:R-:W-:Y:S06]  /*e13e0*/  BAR.SYNC.DEFER_BLOCKING 0x0 ;  /* 0x0000000000007b1d */ /* 0x000fec0000010000 */
[----:B------:R-:W1:Y:S04]  /*e13f0*/  LDS.128 R4, [R0] ;  /* 0x0000000000047984 */ /* 0x000e680000000c00 */
[----:B------:R-:W2:Y:S04]  /*e1400*/  LDS.128 R12, [R0+0x800] ;  /* 0x00080000000c7984 */ /* 0x000ea80000000c00 */
[----:B------:R-:W3:Y:S04]  /*e1410*/  LDS.128 R8, [R0+0x1000] ;  /* 0x0010000000087984 */ /* 0x000ee80000000c00 */
[----:B-1----:R-:W-:Y:S04]  /*e1420*/  STL.64 [R1+0xf0], R4 ;  /* 0x0000f00401007387 */ /* 0x002fe80000100a00 */
[----:B------:R-:W-:Y:S04]  /*e1430*/  STL.64 [R1+0xf8], R6 ;  /* 0x0000f80601007387 */ /* 0x000fe80000100a00 */
[----:B------:R-:W1:Y:S04]  /*e1440*/  LDS.128 R4, [R0+0x1800] ;  /* 0x0018000000047984 */ /* 0x000e680000000c00 */
[----:B--2---:R-:W-:Y:S04]  /*e1450*/  STL.64 [R1+0x3b0], R12 ;  /* 0x0003b00c01007387 */ /* 0x004fe80000100a00 */
[----:B------:R-:W-:Y:S04]  /*e1460*/  STL.64 [R1+0x3b8], R14 ;  /* 0x0003b80e01007387 */ /* 0x000fe80000100a00 */
[----:B------:R-:W2:Y:S04]  /*e1470*/  LDS.128 R12, [R176] ;  /* 0x00000000b00c7984 */ /* 0x000ea80000000c00 */
[----:B---3--:R-:W-:Y:S04]  /*e1480*/  STL.64 [R1+0x740], R8 ;  /* 0x0007400801007387 */ /* 0x008fe80000100a00 */
[----:B------:R-:W-:Y:S04]  /*e1490*/  STL.64 [R1+0x748], R10 ;  /* 0x0007480a01007387 */ /* 0x000fe80000100a00 */
[----:B------:R-:W3:Y:S04]  /*e14a0*/  LDS.128 R8, [R176+0x800] ;  /* 0x00080000b0087984 */ /* 0x000ee80000000c00 */
[----:B-1----:R-:W-:Y:S04]  /*e14b0*/  STL.64 [R1+0x930], R4 ;  /* 0x0009300401007387 */ /* 0x002fe80000100a00 */
[----:B------:R-:W-:Y:S04]  /*e14c0*/  STL.64 [R1+0x938], R6 ;  /* 0x0009380601007387 */ /* 0x000fe80000100a00 */
[----:B------:R-:W1:Y:S04]  /*e14d0*/  LDS.128 R4, [R176+0x1000] ;  /* 0x00100000b0047984 */ /* 0x000e680000000c00 */
[----:B--2---:R-:W-:Y:S04]  /*e14e0*/  STL.64 [R1+0x170], R12 ;  /* 0x0001700c01007387 */ /* 0x004fe80000100a00 */
[----:B------:R-:W-:Y:S04]  /*e14f0*/  STL.64 [R1+0x178], R14 ;  /* 0x0001780e01007387 */ /* 0x000fe80000100a00 */
[----:B------:R-:W2:Y:S04]  /*e1500*/  LDS.128 R12, [R176+0x1800] ;  /* 0x00180000b00c7984 */ /* 0x000ea80000000c00 */
[----:B---3--:R-:W-:Y:S04]  /*e1510*/  STL.64 [R1+0x3c0], R8 ;  /* 0x0003c00801007387 */ /* 0x008fe80000100a00 */
[----:B------:R-:W-:Y:S04]  /*e1520*/  STL.64 [R1+0x3c8], R10 ;  /* 0x0003c80a01007387 */ /* 0x000fe80000100a00 */
[----:B------:R-:W3:Y:S04]  /*e1530*/  LDS.128 R8, [R3] ;  /* 0x0000000003087984 */ /* 0x000ee80000000c00 */
        /* <DEDUP_REMOVED lines=8> */
[----:B------:R-:W3:Y:S04]  /*e15c0*/  LDS.128 R8, [R3+0x1800] ;  /* 0x0018000003087984 */ /* 0x000ee80000000c00 */
[----:B-1----:R-:W-:Y:S04]  /*e15d0*/  STL.64 [R1+0x4c0], R4 ;  /* 0x0004c00401007387 */ /* 0x002fe80000100a00 */
[----:B------:R-:W-:Y:S04]  /*e15e0*/  STL.64 [R1+0x4c8], R6 ;  /* 0x0004c80601007387 */ /* 0x000fe80000100a00 */
[----:B------:R-:W1:Y:S04]  /*e15f0*/  LDS.128 R4, [R252] ;  /* 0x00000000fc047984 */ /* 0x000e680000000c00 */
        /* <DEDUP_REMOVED lines=11> */
[----:B------:R-:W-:Y:S06]  /*e16b0*/  BAR.SYNC.DEFER_BLOCKING 0x0 ;  /* 0x0000000000007b1d */ /* 0x000fec0000010000 */
[----:B---3--:R-:W-:Y:S04]  /*e16c0*/  STL.64 [R1+0x820], R8 ;  /* 0x0008200801007387 */ /* 0x008fe80000100a00 */
[----:B------:R-:W-:Y:S04]  /*e16d0*/  STL.64 [R1+0x828], R10 ;  /* 0x0008280a01007387 */ /* 0x000fe80000100a00 */
[----:B-1----:R1:W-:Y:S04]  /*e16e0*/  STL.64 [R1+0x990], R4 ;  /* 0x0009900401007387 */ /* 0x0023e80000100a00 */
[----:B------:R2:W-:Y:S04]  /*e16f0*/  STL.64 [R1+0x998], R6 ;  /* 0x0009980601007387 */ /* 0x0005e80000100a00 */
[----:B-1----:R-:W3:Y:S04]  /*e1700*/  LDL.LU R4, [R1+0x1708] ;  /* 0x0017080001047983 */ /* 0x002ee80000300800 */
[----:B------:R-:W3:Y:S04]  /*e1710*/  LDL.LU R5, [R1+0x170c] ;  /* 0x00170c0001057983 */ /* 0x000ee80000300800 */
[----:B--2---:R-:W3:Y:S04]  /*e1720*/  LDL.LU R6, [R1+0x16f8] ;  /* 0x0016f80001067983 */ /* 0x004ee80000300800 */
[----:B------:R-:W3:Y:S04]  /*e1730*/  LDL.LU R7, [R1+0x16fc] ;  /* 0x0016fc0001077983 */ /* 0x000ee80000300800 */
        /* <DEDUP_REMOVED lines=16> */
[----:B---3--:R1:W-:Y:S04]  /*e1840*/  STS.128 [R2+0x80], R4 ;  /* 0x0000800402007388 */ /* 0x0083e80000000c00 */
[----:B-1----:R-:W3:Y:S04]  /*e1850*/  LDL.LU R4, [R1+0x780] ;  /* 0x0007800001047983 */ /* 0x002ee80000300800 */
[----:B------:R-:W3:Y:S04]  /*e1860*/  LDL.LU R5, [R1+0x784] ;  /* 0x0007840001057983 */ /* 0x000ee80000300800 */
[----:B------:R-:W3:Y:S04]  /*e1870*/  LDL.LU R6, [R1+0x770] ;  /* 0x0007700001067983 */ /* 0x000ee80000300800 */
[----:B--2---:R1:W-:Y:S04]  /*e1880*/  STS.128 [R2+0x100], R8 ;  /* 0x0001000802007388 */ /* 0x0043e80000000c00 */
[----:B------:R-:W3:Y:S04]  /*e1890*/  LDL.LU R7, [R1+0x774] ;  /* 0x0007740001077983 */ /* 0x000ee80000300800 */
[----:B----4-:R2:W-:Y:S04]  /*e18a0*/  STS.128 [R2+0x180], R12 ;  /* 0x0001800c02007388 */ /* 0x0105e80000000c00 */
[----:B-1----:R-:W4:Y:S04]  /*e18b0*/  LDL.LU R8, [R1+0x788] ;  /* 0x0007880001087983 */ /* 0x002f280000300800 */
[----:B------:R-:W4:Y:S04]  /*e18c0*/  LDL.LU R9, [R1+0x78c] ;  /* 0x00078c0001097983 */ /* 0x000f280000300800 */
[----:B------:R-:W4:Y:S04]  /*e18d0*/  LDL.LU R10, [R1+0x778] ;  /* 0x00077800010a7983 */ /* 0x000f280000300800 */
[----:B------:R-:W4:Y:S04]  /*e18e0*/  LDL.LU R11, [R1+0x77c] ;  /* 0x00077c00010b7983 */ /* 0x000f280000300800 */
[----:B--2---:R-:W2:Y:S04]  /*e18f0*/  LDL.LU R12, [R1+0x1500] ;  /* 0x00150000010c7983 */ /* 0x004ea80000300800 */
[----:B------:R-:W2:Y:S04]  /*e1900*/  LDL.LU R13, [R1+0x1504] ;  /* 0x00150400010d7983 */ /* 0x000ea80000300800 */
[----:B------:R-:W2:Y:S04]  /*e1910*/  LDL.LU R14, [R1+0x1510] ;  /* 0x00151000010e7983 */ /* 0x000ea80000300800 */
[----:B------:R1:W-:Y:S04]  /*e1920*/  STS.128 [R2+0x200], R16 ;  /* 0x0002001002007388 */ /* 0x0003e80000000c00 */
[----:B------:R-:W2:Y:S04]  /*e1930*/  LDL.LU R15, [R1+0x1514] ;  /* 0x00151400010f7983 */ /* 0x000ea80000300800 */
[----:B------:R1:W-:Y:S04]  /*e1940*/  STS.128 [R2+0x280], R20 ;  /* 0x0002801402007388 */ /* 0x0003e80000000c00 */
        /* <DEDUP_REMOVED lines=8> */
[----:B---3--:R1:W-:Y:S04]  /*e19d0*/  STS.128 [R2+0x300], R4 ;  /* 0x0003000402007388 */ /* 0x0083e80000000c00 */
[----:B-1----:R-:W3:Y:S04]  /*e19e0*/  LDL.LU R4, [R1+0x3d8] ;  /* 0x0003d80001047983 */ /* 0x002ee80000300800 */
[----:B------:R-:W3:Y:S04]  /*e19f0*/  LDL.LU R5, [R1+0x3dc] ;  /* 0x0003dc0001057983 */ /* 0x000ee80000300800 */
[----:B------:R-:W3:Y:S04]  /*e1a00*/  LDL.LU R6, [R1+0x3e8] ;  /* 0x0003e80001067983 */ /* 0x000ee80000300800 */
[----:B----4-:R1:W-:Y:S04]  /*e1a10*/  STS.128 [R2+0x380], R8 ;  /* 0x0003800802007388 */ /* 0x0103e80000000c00 */
[----:B------:R-:W3:Y:S04]  /*e1a20*/  LDL.LU R7, [R1+0x3ec] ;  /* 0x0003ec0001077983 */ /* 0x000ee80000300800 */
[----:B-1----:R-:W4:Y:S04]  /*e1a30*/  LDL.LU R8, [R1+0x1430] ;  /* 0x0014300001087983 */ /* 0x002f280000300800 */
[----:B------:R-:W4:Y:S04]  /*e1a40*/  LDL.LU R9, [R1+0x1434] ;  /* 0x0014340001097983 */ /* 0x000f280000300800 */
[----:B------:R-:W4:Y:S04]  /*e1a50*/  LDL.LU R10, [R1+0x1420] ;  /* 0x00142000010a7983 */ /* 0x000f280000300800 */
[----:B--2---:R1:W-:Y:S04]  /*e1a60*/  STS.128 [R2+0x400], R12 ;  /* 0x0004000c02007388 */ /* 0x0043e80000000c00 */
[----:B------:R-:W4:Y:S04]  /*e1a70*/  LDL.LU R11, [R1+0x1424] ;  /* 0x00142400010b7983 */ /* 0x000f280000300800 */
[----:B------:R2:W-:Y:S04]  /*e1a80*/  STS.128 [R2+0x480], R16 ;  /* 0x0004801002007388 */ /* 0x0005e80000000c00 */
        /* <DEDUP_REMOVED lines=9> */
[----:B-1----:R-:W2:Y:S04]  /*e1b20*/  LDL.LU R20, [R1+0x588] ;  /* 0x0005880001147983 */ /* 0x002ea80000300800 */
[----:B------:R-:W2:Y:S04]  /*e1b30*/  LDL.LU R21, [R1+0x58c] ;  /* 0x00058c0001157983 */ /* 0x000ea80000300800 */
[----:B------:R-:W2:Y:S04]  /*e1b40*/  LDL.LU R22, [R1+0x6f8] ;  /* 0x0006f80001167983 */ /* 0x000ea80000300800 */
[----:B------:R-:W2:Y:S04]  /*e1b50*/  LDL.LU R23, [R1+0x6fc] ;  /* 0x0006fc0001177983 */ /* 0x000ea80000300800 */
[----:B------:R1:W-:Y:S04]  /*e1b60*/  STS.128 [R2], R24 ;  /* 0x0000001802007388 */ /* 0x0003e80000000c00 */
[----:B-1----:R-:W2:Y:S04]  /*e1b70*/  LDL.LU R24, [R1+0x1350] ;  /* 0x0013500001187983 */ /* 0x002ea80000300800 */
[----:B------:R-:W2:Y:S04]  /*e1b80*/  LDL.LU R25, [R1+0x1354] ;  /* 0x0013540001197983 */ /* 0x000ea80000300800 */
[----:B------:R-:W2:Y:S04]  /*e1b90*/  LDL.LU R26, [R1+0x1340] ;  /* 0x00134000011a7983 */ /* 0x000ea80000300800 */
[----:B------:R-:W2:Y:S04]  /*e1ba0*/  LDL.LU R27, [R1+0x1344] ;  /* 0x00134400011b7983 */ /* 0x000ea80000300800 */
[----:B---3--:R-:W-:Y:S04]  /*e1bb0*/  STS.128 [R2+0x580], R4 ;  /* 0x0005800402007388 */ /* 0x008fe80000000c00 */
[----:B----4-:R-:W-:Y:S04]  /*e1bc0*/  STS.128 [R2+0x600], R8 ;  /* 0x0006000802007388 */ /* 0x010fe80000000c00 */
[----:B------:R-:W-:Y:S04]  /*e1bd0*/  STS.128 [R2+0x680], R12 ;  /* 0x0006800c02007388 */ /* 0x000fe80000000c00 */
[----:B--2---:R-:W-:Y:S04]  /*e1be0*/  STS.128 [R2+0x700], R16 ;  /* 0x0007001002007388 */ /* 0x004fe80000000c00 */
        /* <DEDUP_REMOVED lines=47> */
[----:B---3--:R2:W-:Y:S04]  /*e1ee0*/  STL.64 [R1+0xce0], R8 ;  /* 0x000ce00801007387 */ /* 0x0085e80000100a00 */
[----:B------:R3:W-:Y:S04]  /*e1ef0*/  STL.64 [R1+0xce8], R10 ;  /* 0x000ce80a01007387 */ /* 0x0007e80000100a00 */
[----:B-1----:R1:W-:Y:S04]  /*e1f00*/  STL.64 [R1+0xd30], R4 ;  /* 0x000d300401007387 */ /* 0x0023e80000100a00 */
[----:B------:R4:W-:Y:S04]  /*e1f10*/  STL.64 [R1+0xd38], R6 ;  /* 0x000d380601007387 */ /* 0x0009e80000100a00 */
[----:B--2---:R-:W2:Y:S04]  /*e1f20*/  LDL.LU R8, [R1+0x1358] ;  /* 0x0013580001087983 */ /* 0x004ea80000300800 */
[----:B------:R-:W2:Y:S04]  /*e1f30*/  LDL.LU R9, [R1+0x135c] ;  /* 0x00135c0001097983 */ /* 0x000ea80000300800 */
[----:B---3--:R-:W2:Y:S04]  /*e1f40*/  LDL.LU R10, [R1+0x1348] ;  /* 0x00134800010a7983 */ /* 0x008ea80000300800 */
[----:B------:R-:W2:Y:S04]  /*e1f50*/  LDL.LU R11, [R1+0x134c] ;  /* 0x00134c00010b7983 */ /* 0x000ea80000300800 */
[----:B-1----:R-:W3:Y:S04]  /*e1f60*/  LDL.LU R4, [R1+0x830] ;  /* 0x0008300001047983 */ /* 0x002ee80000300800 */
        /* <DEDUP_REMOVED lines=20> */
[----:B------:R-:W2:Y:S04]  /*e20b0*/  LDL.LU R7, [R1+0xa44] ;  /* 0x000a440001077983 */ /* 0x000ea80000300800 */
[----:B------:R-:W3:Y:S04]  /*e20c0*/  LDL.LU R8, [R1+0xa38] ;  /* 0x000a380001087983 */ /* 0x000ee80000300800 */
[----:B------:R-:W3:Y:S04]  /*e20d0*/  LDL.LU R9, [R1+0xa3c] ;  /* 0x000a3c0001097983 */ /* 0x000ee80000300800 */
[----:B------:R-:W3:Y:S04]  /*e20e0*/  LDL.LU R10, [R1+0xa48] ;  /* 0x000a4800010a7983 */ /* 0x000ee80000300800 */
[----:B------:R-:W3:Y:S04]  /*e20f0*/  LDL.LU R11, [R1+0xa4c] ;  /* 0x000a4c00010b7983 */ /* 0x000ee80000300800 */
[----:B----4-:R1:W-:Y:S04]  /*e2100*/  STS.128 [R2+0x180], R12 ;  /* 0x0001800c02007388 */ /* 0x0103e80000000c00 */
[----:B------:R4:W-:Y:S04]  /*e2110*/  STS.128 [R2+0x200], R16 ;  /* 0x0002001002007388 */ /* 0x0009e80000000c00 */
[----:B------:R4:W-:Y:S04]  /*e2120*/  STS.128 [R2+0x280], R20 ;  /* 0x0002801402007388 */ /* 0x0009e80000000c00 */
[----:B-1----:R-:W3:Y:S04]  /*e2130*/  LDL.LU R12, [R1+0xc40] ;  /* 0x000c4000010c7983 */ /* 0x002ee80000300800 */
        /* <DEDUP_REMOVED lines=20> */
[----:B------:R1:W-:Y:S04]  /*e2280*/  STS.128 [R2+0x400], R12 ;  /* 0x0004000c02007388 */ /* 0x0003e80000000c00 */
[----:B------:R-:W3:Y:S04]  /*e2290*/  LDL.LU R7, [R1+0x1294] ;  /* 0x0012940001077983 */ /* 0x000ee80000300800 */
[----:B----4-:R4:W-:Y:S04]  /*e22a0*/  STS.128 [R2+0x480], R16 ;  /* 0x0004801002007388 */ /* 0x0109e80000000c00 */
[----:B-1----:R-:W3:Y:S04]  /*e22b0*/  LDL.LU R12, [R1+0x12a8] ;  /* 0x0012a800010c7983 */ /* 0x002ee80000300800 */
[----:B------:R-:W3:Y:S04]  /*e22c0*/  LDL.LU R13, [R1+0x12ac] ;  /* 0x0012ac00010d7983 */ /* 0x000ee80000300800 */
[----:B------:R-:W3:Y:S04]  /*e22d0*/  LDL.LU R14, [R1+0x1298] ;  /* 0x00129800010e7983 */ /* 0x000ee80000300800 */
[----:B------:R-:W3:Y:S04]  /*e22e0*/  LDL.LU R15, [R1+0x129c] ;  /* 0x00129c00010f7983 */ /* 0x000ee80000300800 */
[----:B----4-:R-:W4:Y:S04]  /*e22f0*/  LDL.LU R16, [R1+0x90] ;  /* 0x0000900001107983 */ /* 0x010f280000300800 */
[----:B------:R-:W4:Y:S04]  /*e2300*/  LDL.LU R17, [R1+0x94] ;  /* 0x0000940001117983 */ /* 0x000f280000300800 */
[----:B------:R-:W4:Y:S04]  /*e2310*/  LDL.LU R18, [R1+0x60] ;  /* 0x0000600001127983 */ /* 0x000f280000300800 */
[----:B------:R1:W-:Y:S04]  /*e2320*/  STS.128 [R2+0x500], R20 ;  /* 0x0005001402007388 */ /* 0x0003e80000000c00 */
[----:B------:R-:W4:Y:S04]  /*e2330*/  LDL.LU R19, [R1+0x64] ;  /* 0x0000640001137983 */ /* 0x000f280000300800 */
[----:B-1----:R-:W4:Y:S04]  /*e2340*/  LDL.LU R20, [R1+0x98] ;  /* 0x0000980001147983 */ /* 0x002f280000300800 */
[----:B------:R-:W4:Y:S04]  /*e2350*/  LDL.LU R21, [R1+0x9c] ;  /* 0x00009c0001157983 */ /* 0x000f280000300800 */
[----:B------:R-:W4:Y:S04]  /*e2360*/  LDL.LU R22, [R1+0x68] ;  /* 0x0000680001167983 */ /* 0x000f280000300800 */
[----:B------:R-:W4:Y:S04]  /*e2370*/  LDL.LU R23, [R1+0x6c] ;  /* 0x00006c0001177983 */ /* 0x000f280000300800 */
[----:B------:R1:W-:Y:S04]  /*e2380*/  STS.128 [R2], R24 ;  /* 0x0000001802007388 */ /* 0x0003e80000000c00 */
[----:B-1----:R-:W4:Y:S04]  /*e2390*/  LDL.LU R24, [R1+0x1770] ;  /* 0x0017700001187983 */ /* 0x002f280000300800 */
[----:B------:R-:W4:Y:S04]  /*e23a0*/  LDL.LU R25, [R1+0x1774] ;  /* 0x0017740001197983 */ /* 0x000f280000300800 */
[----:B------:R-:W4:Y:S04]  /*e23b0*/  LDL.LU R26, [R1+0x1760] ;  /* 0x00176000011a7983 */ /* 0x000f280000300800 */
[----:B------:R-:W4:Y:S04]  /*e23c0*/  LDL.LU R27, [R1+0x1764] ;  /* 0x00176400011b7983 */ /* 0x000f280000300800 */
[----:B--2---:R-:W-:Y:S04]  /*e23d0*/  STS.128 [R2+0x580], R8 ;  /* 0x0005800802007388 */ /* 0x004fe80000000c00 */
[----:B---3--:R-:W-:Y:S04]  /*e23e0*/  STS.128 [R2+0x600], R4 ;  /* 0x0006000402007388 */ /* 0x008fe80000000c00 */
[----:B------:R-:W-:Y:S04]  /*e23f0*/  STS.128 [R2+0x680], R12 ;  /* 0x0006800c02007388 */ /* 0x000fe80000000c00 */
[----:B----4-:R-:W-:Y:S04]  /*e2400*/  STS.128 [R2+0x700], R16 ;  /* 0x0007001002007388 */ /* 0x010fe80000000c00 */
        /* <DEDUP_REMOVED lines=80> */
[----:B----4-:R1:W-:Y:S04]  /*e2910*/  STS.128 [R2+0x180], R12 ;  /* 0x0001800c02007388 */ /* 0x0103e80000000c00 */
[----:B------:R-:W3:Y:S04]  /*e2920*/  LDL.LU R11, [R1+0x75c] ;  /* 0x00075c00010b7983 */ /* 0x000ee80000300800 */
        /* <DEDUP_REMOVED lines=18> */
[----:B------:R-:W2:Y:S04]  /*e2a50*/  LDL.LU R7, [R1+0x40c] ;  /* 0x00040c0001077983 */ /* 0x000ea80000300800 */
[----:B---3--:R1:W-:Y:S04]  /*e2a60*/  STS.128 [R2+0x380], R8 ;  /* 0x0003800802007388 */ /* 0x0083e80000000c00 */
[----:B------:R3:W-:Y:S04]  /*e2a70*/  STS.128 [R2+0x400], R12 ;  /* 0x0004000c02007388 */ /* 0x0007e80000000c00 */
[----:B-1----:R-:W2:Y:S04]  /*e2a80*/  LDL.LU R8, [R1+0x1530] ;  /* 0x0015300001087983 */ /* 0x002ea80000300800 */
[----:B------:R-:W2:Y:S04]  /*e2a90*/  LDL.LU R9, [R1+0x1534] ;  /* 0x0015340001097983 */ /* 0x000ea80000300800 */
[----:B------:R-:W2:Y:S04]  /*e2aa0*/  LDL.LU R10, [R1+0x1520] ;  /* 0x00152000010a7983 */ /* 0x000ea80000300800 */
[----:B------:R-:W2:Y:S04]  /*e2ab0*/  LDL.LU R11, [R1+0x1524] ;  /* 0x00152400010b7983 */ /* 0x000ea80000300800 */
[----:B---3--:R-:W3:Y:S04]  /*e2ac0*/  LDL.LU R12, [R1+0x1538] ;  /* 0x00153800010c7983 */ /* 0x008ee80000300800 */
        /* <DEDUP_REMOVED lines=13> */
[----:B------:R-:W-:Y:S04]  /*e2ba0*/  STS.128 [R2], R24 ;  /* 0x0000001802007388 */ /* 0x000fe80000000c00 */
[----:B--2---:R1:W-:Y:S04]  /*e2bb0*/  STS.128 [R2+0x580], R4 ;  /* 0x0005800402007388 */ /* 0x0043e80000000c00 */
[----:B-1----:R-:W2:Y:S04]  /*e2bc0*/  LDL.LU R4, [R1+0x13f0] ;  /* 0x0013f00001047983 */ /* 0x002ea80000300800 */
[----:B------:R-:W2:Y:S04]  /*e2bd0*/  LDL.LU R5, [R1+0x13f4] ;  /* 0x0013f40001057983 */ /* 0x000ea80000300800 */
[----:B------:R-:W2:Y:S04]  /*e2be0*/  LDL.LU R6, [R1+0x13e0] ;  /* 0x0013e00001067983 */ /* 0x000ea80000300800 */
[----:B------:R-:W2:Y:S04]  /*e2bf0*/  LDL.LU R7, [R1+0x13e4] ;  /* 0x0013e40001077983 */ /* 0x000ea80000300800 */
[----:B------:R-:W-:Y:S04]  /*e2c00*/  STS.128 [R2+0x600], R8 ;  /* 0x0006000802007388 */ /* 0x000fe80000000c00 */
[----:B---3--:R-:W-:Y:S04]  /*e2c10*/  STS.128 [R2+0x680], R12 ;  /* 0x0006800c02007388 */ /* 0x008fe80000000c00 */
[----:B------:R-:W-:Y:S04]  /*e2c20*/  STS.128 [R2+0x700], R16 ;  /* 0x0007001002007388 */ /* 0x000fe80000000c00 */
[----:B----4-:R-:W-:Y:S04]  /*e2c30*/  STS.128 [R2+0x780], R20 ;  /* 0x0007801402007388 */ /* 0x010fe80000000c00 */
[----:B------:R-:W-:Y:S06]  /*e2c40*/  BAR.SYNC.DEFER_BLOCKING 0x0 ;  /* 0x0000000000007b1d */ /* 0x000fec0000010000 */
        /* <DEDUP_REMOVED lines=43> */
[----:B---3--:R-:W-:Y:S04]  /*e2f00*/  STL.64 [R1+0x760], R16 ;  /* 0x0007601001007387 */ /* 0x008fe80000100a00 */
[----:B------:R-:W-:Y:S04]  /*e2f10*/  STL.64 [R1+0x768], R18 ;  /* 0x0007681201007387 */ /* 0x000fe80000100a00 */
[----:B----4-:R-:W-:Y:S04]  /*e2f20*/  STL.64 [R1+0x750], R12 ;  /* 0x0007500c01007387 */ /* 0x010fe80000100a00 */
[----:B------:R-:W-:Y:S04]  /*e2f30*/  STL.64 [R1+0x758], R14 ;  /* 0x0007580e01007387 */ /* 0x000fe80000100a00 */
[----:B--2---:R-:W-:Y:S04]  /*e2f40*/  STS.128 [R2], R4 ;  /* 0x0000000402007388 */ /* 0x004fe80000000c00 */
        /* <DEDUP_REMOVED lines=22> */
[----:B---3--:R-:W-:Y:S04]  /*e30b0*/  STS.128 [R2+0x80], R8 ;  /* 0x0000800802007388 */ /* 0x008fe80000000c00 */
[----:B--2---:R1:W-:Y:S04]  /*e30c0*/  STS.128 [R2+0x100], R4 ;  /* 0x0001000402007388 */ /* 0x0043e80000000c00 */
[----:B-1----:R-:W2:Y:S04]  /*e30d0*/  LDL.LU R4, [R1+0xa50] ;  /* 0x000a500001047983 */ /* 0x002ea80000300800 */
[----:B------:R-:W2:Y:S04]  /*e30e0*/  LDL.LU R5, [R1+0xa54] ;  /* 0x000a540001057983 */ /* 0x000ea80000300800 */
[----:B------:R-:W2:Y:S04]  /*e30f0*/  LDL.LU R6, [R1+0xa70] ;  /* 0x000a700001067983 */ /* 0x000ea80000300800 */
[----:B----4-:R1:W-:Y:S04]  /*e3100*/  STS.128 [R2+0x180], R12 ;  /* 0x0001800c02007388 */ /* 0x0103e80000000c00 */
[----:B------:R-:W2:Y:S04]  /*e3110*/  LDL.LU R7, [R1+0xa74] ;  /* 0x000a740001077983 */ /* 0x000ea80000300800 */
        /* <DEDUP_REMOVED lines=8> */
[----:B------:R1:W-:Y:S04]  /*e31a0*/  STS.128 [R2+0x200], R16 ;  /* 0x0002001002007388 */ /* 0x0003e80000000c00 */
        /* <DEDUP_REMOVED lines=10> */
[----:B----4-:R1:W-:Y:S04]  /*e3250*/  STS.128 [R2+0x400], R8 ;  /* 0x0004000802007388 */ /* 0x0103e80000000c00 */
[----:B-1----:R-:W2:Y:S04]  /*e3260*/  LDL.LU R8, [R1+0xbd8] ;  /* 0x000bd80001087983 */ /* 0x002ea80000300800 */
[----:B------:R-:W2:Y:S04]  /*e3270*/  LDL.LU R9, [R1+0xbdc] ;  /* 0x000bdc0001097983 */ /* 0x000ea80000300800 */
[----:B------:R-:W2:Y:S04]  /*e3280*/  LDL.LU R10, [R1+0xba8] ;  /* 0x000ba800010a7983 */ /* 0x000ea80000300800 */
[----:B------:R-:W2:Y:S04]  /*e3290*/  LDL.LU R11, [R1+0xbac] ;  /* 0x000bac00010b7983 */ /* 0x000ea80000300800 */
        /* <DEDUP_REMOVED lines=8> */
[----:B------:R-:W3:Y:S04]  /*e3320*/  LDL.LU R15, [R1+0x127c] ;  /* 0x00127c00010f7983 */ /* 0x000ee80000300800 */
[----:B------:R1:W-:Y:S04]  /*e3330*/  STS.128 [R2+0x480], R16 ;  /* 0x0004801002007388 */ /* 0x0003e80000000c00 */
[----:B------:R-:W-:Y:S01]  /*e3340*/  STS.128 [R2+0x500], R20 ;  /* 0x0005001402007388 */ /* 0x000fe20000000c00 */
[----:B-1----:R-:W-:Y:S01]  /*e3350*/  IMAD.MOV.U32 R18, RZ, RZ, R36 ;  /* 0x000000ffff127224 */ /* 0x002fe200078e0024 */
[----:B------:R-:W-:Y:S01]  /*e3360*/  MOV R19, R37 ;  /* 0x0000002500137202 */ /* 0x000fe20000000f00 */
[----:B------:R-:W-:-:S02]  /*e3370*/  IMAD.MOV.U32 R16, RZ, RZ, R32 ;  /* 0x000000ffff107224 */ /* 0x000fc400078e0020 */
[----:B------:R-:W-:Y:S02]  /*e3380*/  IMAD.MOV.U32 R17, RZ, RZ, R33 ;  /* 0x000000ffff117224 */ /* 0x000fe400078e0021 */
[----:B------:R-:W-:Y:S02]  /*e3390*/  IMAD.MOV.U32 R36, RZ, RZ, R34 ;  /* 0x000000ffff247224 */ /* 0x000fe400078e0022 */
[----:B------:R-:W-:Y:S01]  /*e33a0*/  IMAD.MOV.U32 R37, RZ, RZ, R35 ;  /* 0x000000ffff257224 */ /* 0x000fe200078e0023 */
[----:B------:R-:W-:Y:S04]  /*e33b0*/  STS.128 [R2+0x700], R16 ;  /* 0x0007001002007388 */ /* 0x000fe80000000c00 */
[----:B------:R-:W-:Y:S04]  /*e33c0*/  STS.128 [R2+0x780], R36 ;  /* 0x0007802402007388 */ /* 0x000fe80000000c00 */
[----:B----4-:R1:W-:Y:S04]  /*e33d0*/  STS.128 [R2+0x600], R4 ;  /* 0x0006000402007388 */ /* 0x0103e80000000c00 */
[----:B-1----:R-:W4:Y:S04]  /*e33e0*/  LDL.LU R4, [R1+0x17a0] ;  /* 0x0017a00001047983 */ /* 0x002f280000300800 */
[----:B------:R-:W4:Y:S04]  /*e33f0*/  LDL.LU R5, [R1+0x17a4] ;  /* 0x0017a40001057983 */ /* 0x000f280000300800 */
[----:B------:R-:W4:Y:S04]  /*e3400*/  LDL.LU R6, [R1+0x1790] ;  /* 0x0017900001067983 */ /* 0x000f280000300800 */
[----:B------:R-:W4:Y:S04]  /*e3410*/  LDL.LU R7, [R1+0x1794] ;  /* 0x0017940001077983 */ /* 0x000f280000300800 */
[----:B--2---:R-:W-:Y:S04]  /*e3420*/  STS.128 [R2+0x580], R8 ;  /* 0x0005800802007388 */ /* 0x004fe80000000c00 */
[----:B---3--:R-:W-:Y:S04]  /*e3430*/  STS.128 [R2+0x680], R12 ;  /* 0x0006800c02007388 */ /* 0x008fe80000000c00 */
[----:B------:R-:W-:Y:S06]  /*e3440*/  BAR.SYNC.DEFER_BLOCKING 0x0 ;  /* 0x0000000000007b1d */ /* 0x000fec0000010000 */
[----:B------:R-:W1:Y:S04]  /*e3450*/  LDS.128 R16, [R0] ;  /* 0x0000000000107984 */ /* 0x000e680000000c00 */
[----:B------:R-:W2:Y:S04]  /*e3460*/  LDS.128 R12, [R0+0x800] ;  /* 0x00080000000c7984 */ /* 0x000ea80000000c00 */
[----:B------:R-:W3:Y:S04]  /*e3470*/  LDS.128 R8, [R0+0x1000] ;  /* 0x0010000000087984 */ /* 0x000ee80000000c00 */
[----:B------:R-:W-:Y:S04]  /*e3480*/  LDS.128 R244, [R3+0x800] ;  /* 0x0008000003f47984 */ /* 0x000fe80000000c00 */
[----:B------:R-:W-:Y:S04]  /*e3490*/  LDS.128 R240, [R3+0x1000] ;  /* 0x0010000003f07984 */ /* 0x000fe80000000c00 */
[----:B------:R-:W-:Y:S04]  /*e34a0*/  LDS.128 R236, [R3+0x1800] ;  /* 0x0018000003ec7984 */ /* 0x000fe80000000c00 */
[----:B------:R-:W-:Y:S04]  /*e34b0*/  LDS.128 R232, [R252] ;  /* 0x00000000fce87984 */ /* 0x000fe80000000c00 */
[----:B------:R-:W-:Y:S04]  /*e34c0*/  LDS.128 R228, [R252+0x800] ;  /* 0x00080000fce47984 */ /* 0x000fe80000000c00 */
[----:B------:R-:W-:Y:S04]  /*e34d0*/  LDS.128 R224, [R252+0x1000] ;  /* 0x00100000fce07984 */ /* 0x000fe80000000c00 */
[----:B------:R-:W-:Y:S04]  /*e34e0*/  LDS.128 R220, [R252+0x1800] ;  /* 0x00180000fcdc7984 */ /* 0x000fe80000000c00 */
        /* <DEDUP_REMOVED lines=18> */
[----:B------:R-:W-:Y:S06]  /*e3610*/  BAR.SYNC.DEFER_BLOCKING 0x0 ;  /* 0x0000000000007b1d */ /* 0x000fec0000010000 */
[----:B-1----:R-:W-:Y:S04]  /*e3620*/  STL.64 [R1+0x20], R16 ;  /* 0x0000201001007387 */ /* 0x002fe80000100a00 */
[----:B------:R-:W-:Y:S04]  /*e3630*/  STL.64 [R1+0x28], R18 ;  /* 0x0000281201007387 */ /* 0x000fe80000100a00 */
[----:B--2---:R-:W-:Y:S04]  /*e3640*/  STL.64 [R1+0x10], R12 ;  /* 0x0000100c01007387 */ /* 0x004fe80000100a00 */
[----:B------:R-:W-:Y:S04]  /*e3650*/  STL.64 [R1+0x18], R14 ;  /* 0x0000180e01007387 */ /* 0x000fe80000100a00 */
[----:B---3--:R1:W-:Y:S04]  /*e3660*/  STL.64 [R1], R8 ;  /* 0x0000000801007387 */ /* 0x0083e80000100a00 */
[----:B------:R2:W-:Y:S04]  /*e3670*/  STL.64 [R1+0x8], R10 ;  /* 0x0000080a01007387 */ /* 0x0005e80000100a00 */
[----:B-1----:R-:W3:Y:S04]  /*e3680*/  LDL.LU R8, [R1+0x17a8] ;  /* 0x0017a80001087983 */ /* 0x002ee80000300800 */
[----:B------:R-:W3:Y:S04]  /*e3690*/  LDL.LU R9, [R1+0x17ac] ;  /* 0x0017ac0001097983 */ /* 0x000ee80000300800 */
[----:B--2---:R-:W3:Y:S04]  /*e36a0*/  LDL.LU R10, [R1+0x1798] ;  /* 0x00179800010a7983 */ /* 0x004ee80000300800 */
[----:B------:R-:W3:Y:S04]  /*e36b0*/  LDL.LU R11, [R1+0x179c] ;  /* 0x00179c00010b7983 */ /* 0x000ee80000300800 */
[----:B----4-:R1:W-:Y:S04]  /*e36c0*/  STS.128 [R2], R4 ;  /* 0x0000000402007388 */ /* 0x0103e80000000c00 */
        /* <DEDUP_REMOVED lines=54> */
[----:B---3--:R-:W-:Y:S04]  /*e3a30*/  STS.128 [R2+0x380], R12 ;  /* 0x0003800c02007388 */ /* 0x008fe80000000c00 */
[----:B----4-:R1:W-:Y:S04]  /*e3a40*/  STS.128 [R2+0x400], R8 ;  /* 0x0004000802007388 */ /* 0x0103e80000000c00 */
        /* <DEDUP_REMOVED lines=12> */
[----:B------:R-:W-:Y:S04]  /*e3b10*/  STS.128 [R2+0x480], R16 ;  /* 0x0004801002007388 */ /* 0x000fe80000000c00 */
[----:B------:R-:W-:Y:S04]  /*e3b20*/  STS.128 [R2+0x500], R20 ;  /* 0x0005001402007388 */ /* 0x000fe80000000c00 */
[----:B------:R-:W-:Y:S04]  /*e3b30*/  STS.128 [R2+0x580], R28 ;  /* 0x0005801c02007388 */ /* 0x000fe80000000c00 */
[----:B------:R-:W4:Y:S04]  /*e3b40*/  LDL.LU R84, [R1+0x1458] ;  /* 0x0014580001547983 */ /* 0x000f280000300800 */
[----:B------:R-:W-:Y:S04]  /*e3b50*/  STS.128 [R2+0x600], R24 ;  /* 0x0006001802007388 */ /* 0x000fe80000000c00 */
[----:B------:R-:W4:Y:S04]  /*e3b60*/  LDL.LU R85, [R1+0x145c] ;  /* 0x00145c0001557983 */ /* 0x000f280000300800 */
[----:B------:R-:W4:Y:S04]  /*e3b70*/  LDL.LU R86, [R1+0x1448] ;  /* 0x0014480001567983 */ /* 0x000f280000300800 */
[----:B------:R-:W4:Y:S04]  /*e3b80*/  LDL.LU R87, [R1+0x144c] ;  /* 0x00144c0001577983 */ /* 0x000f280000300800 */
[----:B--2---:R-:W-:Y:S04]  /*e3b90*/  STS.128 [R2+0x680], R4 ;  /* 0x0006800402007388 */ /* 0x004fe80000000c00 */
[----:B---3--:R-:W-:Y:S04]  /*e3ba0*/  STS.128 [R2+0x700], R8 ;  /* 0x0007000802007388 */ /* 0x008fe80000000c00 */
[----:B----4-:R-:W-:Y:S04]  /*e3bb0*/  STS.128 [R2+0x780], R12 ;  /* 0x0007800c02007388 */ /* 0x010fe80000000c00 */
[----:B------:R-:W-:Y:S06]  /*e3bc0*/  BAR.SYNC.DEFER_BLOCKING 0x0 ;  /* 0x0000000000007b1d */ /* 0x000fec0000010000 */
[----:B------:R-:W1:Y:S04]  /*e3bd0*/  LDS.128 R4, [R0] ;  /* 0x0000000000047984 */ /* 0x000e680000000c00 */
[----:B------:R-:W2:Y:S04]  /*e3be0*/  LDS.128 R8, [R0+0x800] ;  /* 0x0008000000087984 */ /* 0x000ea80000000c00 */
[----:B------:R-:W3:Y:S04]  /*e3bf0*/  LDS.128 R12, [R0+0x1000] ;  /* 0x00100000000c7984 */ /* 0x000ee80000000c00 */
[----:B------:R-:W4:Y:S04]  /*e3c00*/  LDS.128 R16, [R0+0x1800] ;  /* 0x0018000000107984 */ /* 0x000f280000000c00 */
[----:B------:R-:W1:Y:S04]  /*e3c10*/  LDS.128 R20, [R176] ;  /* 0x00000000b0147984 */ /* 0x000e680000000c00 */
[----:B------:R-:W1:Y:S04]  /*e3c20*/  LDS.128 R24, [R176+0x800] ;  /* 0x00080000b0187984 */ /* 0x000e680000000c00 */
[----:B------:R-:W1:Y:S04]  /*e3c30*/  LDS.128 R28, [R176+0x1000] ;  /* 0x00100000b01c7984 */ /* 0x000e680000000c00 */
[----:B------:R-:W1:Y:S04]  /*e3c40*/  LDS.128 R32, [R176+0x1800] ;  /* 0x00180000b0207984 */ /* 0x000e680000000c00 */
        /* <DEDUP_REMOVED lines=8> */
[----:B------:R-:W-:Y:S06]  /*e3cd0*/  BAR.SYNC.DEFER_BLOCKING 0x0 ;  /* 0x0000000000007b1d */ /* 0x000fec0000010000 */
[----:B------:R1:W-:Y:S04]  /*e3ce0*/  STS.128 [R2], R80 ;  /* 0x0000005002007388 */ /* 0x0003e80000000c00 */
        /* <DEDUP_REMOVED lines=16> */
[----:B------:R-:W-:Y:S04]  /*e3df0*/  STS.128 [R2+0x80], R84 ;  /* 0x0000805402007388 */ /* 0x000fe80000000c00 */
[----:B--2---:R1:W-:Y:S04]  /*e3e00*/  STS.128 [R2+0x100], R80 ;  /* 0x0001005002007388 */ /* 0x0043e80000000c00 */
[----:B-1----:R-:W2:Y:S04]  /*e3e10*/  LDL.LU R80, [R1+0xa80] ;  /* 0x000a800001507983 */ /* 0x002ea80000300800 */
[----:B------:R-:W2:Y:S04]  /*e3e20*/  LDL.LU R81, [R1+0xa84] ;  /* 0x000a840001517983 */ /* 0x000ea80000300800 */
[----:B------:R-:W2:Y:S04]  /*e3e30*/  LDL.LU R82, [R1+0xa90] ;  /* 0x000a900001527983 */ /* 0x000ea80000300800 */
[----:B---3--:R1:W-:Y:S04]  /*e3e40*/  STS.128 [R2+0x180], R88 ;  /* 0x0001805802007388 */ /* 0x0083e80000000c00 */
[----:B------:R-:W2:Y:S04]  /*e3e50*/  LDL.LU R83, [R1+0xa94] ;  /* 0x000a940001537983 */ /* 0x000ea80000300800 */
        /* <DEDUP_REMOVED lines=8> */
[----:B----4-:R1:W-:Y:S04]  /*e3ee0*/  STS.128 [R2+0x200], R92 ;  /* 0x0002005c02007388 */ /* 0x0103e80000000c00 */
        /* <DEDUP_REMOVED lines=9> */
[----:B--2---:R-:W-:Y:S04]  /*e3f80*/  STS.128 [R2+0x300], R80 ;  /* 0x0003005002007388 */ /* 0x004fe80000000c00 */
[----:B---3--:R-:W-:Y:S04]  /*e3f90*/  STS.128 [R2+0x380], R88 ;  /* 0x0003805802007388 */ /* 0x008fe80000000c00 */
[----:B------:R1:W-:Y:S04]  /*e3fa0*/  STS.128 [R2+0x400], R84 ;  /* 0x0004005402007388 */ /* 0x0003e80000000c00 */
        /* <DEDUP_REMOVED lines=16> */
[----:B------:R1:W-:Y:S04]  /*e40b0*/  STS.128 [R2+0x480], R92 ;  /* 0x0004805c02007388 */ /* 0x0003e80000000c00 */
[----:B----4-:R-:W-:Y:S04]  /*e40c0*/  STS.128 [R2+0x500], R96 ;  /* 0x0005006002007388 */ /* 0x010fe80000000c00 */
[----:B------:R-:W4:Y:S04]  /*e40d0*/  LDL.LU R140, [R1+0x17e8] ;  /* 0x0017e800018c7983 */ /* 0x000f280000300800 */
[----:B------:R-:W4:Y:S01]  /*e40e0*/  LDL.LU R141, [R1+0x17ec] ;  /* 0x0017ec00018d7983 */ /* 0x000f220000300800 */
[----:B-1----:R-:W-:Y:S01]  /*e40f0*/  IMAD.MOV.U32 R94, RZ, RZ, R44 ;  /* 0x000000ffff5e7224 */ /* 0x002fe200078e002c */
[----:B------:R-:W-:Y:S01]  /*e4100*/  MOV R95, R45 ;  /* 0x0000002d005f7202 */ /* 0x000fe20000000f00 */
[----:B------:R-:W-:Y:S01]  /*e4110*/  IMAD.MOV.U32 R92, RZ, RZ, R40 ;  /* 0x000000ffff5c7224 */ /* 0x000fe200078e0028 */
[----:B------:R-:W4:Y:S01]  /*e4120*/  LDL.LU R142, [R1+0x17d8] ;  /* 0x0017d800018e7983 */ /* 0x000f220000300800 */
[----:B------:R-:W-:-:S02]  /*e4130*/  IMAD.MOV.U32 R93, RZ, RZ, R41 ;  /* 0x000000ffff5d7224 */ /* 0x000fc400078e0029 */
[----:B------:R-:W-:Y:S01]  /*e4140*/  IMAD.MOV.U32 R44, RZ, RZ, R42 ;  /* 0x000000ffff2c7224 */ /* 0x000fe200078e002a */
[----:B------:R-:W4:Y:S01]  /*e4150*/  LDL.LU R143, [R1+0x17dc] ;  /* 0x0017dc00018f7983 */ /* 0x000f220000300800 */
[----:B------:R-:W-:-:S03]  /*e4160*/  IMAD.MOV.U32 R45, RZ, RZ, R43 ;  /* 0x000000ffff2d7224 */ /* 0x000fc600078e002b */
[----:B------:R-:W-:Y:S04]  /*e4170*/  STS.128 [R2+0x700], R92 ;  /* 0x0007005c02007388 */ /* 0x000fe80000000c00 */
[----:B------:R-:W-:Y:S04]  /*e4180*/  STS.128 [R2+0x780], R44 ;  /* 0x0007802c02007388 */ /* 0x000fe80000000c00 */
[----:B--2---:R-:W-:Y:S04]  /*e4190*/  STS.128 [R2+0x580], R84 ;  /* 0x0005805402007388 */ /* 0x004fe80000000c00 */
[----:B---3--:R-:W-:Y:S04]  /*e41a0*/  STS.128 [R2+0x600], R80 ;  /* 0x0006005002007388 */ /* 0x008fe80000000c00 */
[----:B------:R-:W-:Y:S04]  /*e41b0*/  STS.128 [R2+0x680], R88 ;  /* 0x0006805802007388 */ /* 0x000fe80000000c00 */
[----:B------:R-:W-:Y:S06]  /*e41c0*/  BAR.SYNC.DEFER_BLOCKING 0x0 ;  /* 0x0000000000007b1d */ /* 0x000fec0000010000 */
[----:B------:R-:W1:Y:S04]  /*e41d0*/  LDS.128 R132, [R0] ;  /* 0x0000000000847984 */ /* 0x000e680000000c00 */
[----:B------:R-:W2:Y:S04]  /*e41e0*/  LDS.128 R128, [R0+0x800] ;  /* 0x0008000000807984 */ /* 0x000ea80000000c00 */
[----:B------:R-:W3:Y:S04]  /*e41f0*/  LDS.128 R124, [R0+0x1000] ;  /* 0x00100000007c7984 */ /* 0x000ee80000000c00 */
        /* <DEDUP_REMOVED lines=31> */
[----:B----4-:R-:W-:Y:S04]  /*e43f0*/  STS.128 [R2+0x80], R140 ;  /* 0x0000808c02007388 */ /* 0x010fe80000000c00 */
        /* <DEDUP_REMOVED lines=47> */
[----:B--2---:R-:W-:Y:S04]  /*e46f0*/  STS.128 [R2+0x680], R136 ;  /* 0x0006808802007388 */ /* 0x004fe80000000c00 */
[----:B---3--:R-:W-:Y:S04]  /*e4700*/  STS.128 [R2+0x700], R140 ;  /* 0x0007008c02007388 */ /* 0x008fe80000000c00 */
[----:B----4-:R1:W-:Y:S04]  /*e4710*/  STS.128 [R2+0x780], R144 ;  /* 0x0007809002007388 */ /* 0x0103e80000000c00 */
        /* <DEDUP_REMOVED lines=23> */
[----:B------:R-:W-:Y:S04]  /*e4890*/  STS.128 [R2+0x600], R156 ;  /* 0x0006009c02007388 */ /* 0x000fe80000000c00 */
[----:B------:R-:W-:Y:S06]  /*e48a0*/  BAR.SYNC.DEFER_BLOCKING 0x0 ;  /* 0x0000000000007b1d */ /* 0x000fec0000010000 */
[----:B------:R-:W1:Y:S04]  /*e48b0*/  LDS.128 R164, [R176] ;  /* 0x00000000b0a47984 */ /* 0x000e680000000c00 */
[----:B------:R-:W1:Y:S04]  /*e48c0*/  LDS.128 R168, [R176+0x800] ;  /* 0x00080000b0a87984 */ /* 0x000e680000000c00 */
[----:B------:R-:W1:Y:S04]  /*e48d0*/  LDS.128 R172, [R176+0x1000] ;  /* 0x00100000b0ac7984 */ /* 0x000e680000000c00 */
[----:B------:R-:W1:Y:S04]  /*e48e0*/  LDS.128 R148, [R0] ;  /* 0x0000000000947984 */ /* 0x000e680000000c00 */
[----:B------:R-:W1:Y:S04]  /*e48f0*/  LDS.128 R152, [R0+0x800] ;  /* 0x0008000000987984 */ /* 0x000e680000000c00 */
        /* <DEDUP_REMOVED lines=12> */
[----:B--2---:R-:W-:Y:S04]  /*e49c0*/  STS.128 [R2], R144 ;  /* 0x0000009002007388 */ /* 0x004fe80000000c00 */
[----:B---3--:R2:W-:Y:S04]  /*e49d0*/  STS.128 [R2+0x80], R140 ;  /* 0x0000808c02007388 */ /* 0x0085e80000000c00 */
[----:B--2---:R-:W2:Y:S04]  /*e49e0*/  LDL.LU R140, [R1+0x1418] ;  /* 0x00141800018c7983 */ /* 0x004ea80000300800 */
[----:B------:R-:W2:Y:S04]  /*e49f0*/  LDL.LU R141, [R1+0x141c] ;  /* 0x00141c00018d7983 */ /* 0x000ea80000300800 */
[----:B------:R-:W2:Y:S04]  /*e4a00*/  LDL.LU R142, [R1+0x1408] ;  /* 0x00140800018e7983 */ /* 0x000ea80000300800 */
[----:B----4-:R3:W-:Y:S04]  /*e4a10*/  STS.128 [R2+0x100], R136 ;  /* 0x0001008802007388 */ /* 0x0107e80000000c00 */
[----:B------:R-:W2:Y:S04]  /*e4a20*/  LDL.LU R143, [R1+0x140c] ;  /* 0x00140c00018f7983 */ /* 0x000ea80000300800 */
[----:B------:R4:W-:Y:S04]  /*e4a30*/  STS.128 [R2+0x180], R212 ;  /* 0x000180d402007388 */ /* 0x0009e80000000c00 */
        /* <DEDUP_REMOVED lines=23> */
[----:B------:R3:W-:Y:S04]  /*e4bb0*/  STS.128 [R2+0x380], R144 ;  /* 0x0003809002007388 */ /* 0x0007e80000000c00 */
[----:B-1----:R-:W2:Y:S04]  /*e4bc0*/  LDL.LU R136, [R1+0x12b0] ;  /* 0x0012b00001887983 */ /* 0x002ea80000300800 */
[----:B------:R-:W2:Y:S04]  /*e4bd0*/  LDL.LU R137, [R1+0x12b4] ;  /* 0x0012b40001897983 */ /* 0x000ea80000300800 */
[----:B------:R-:W2:Y:S04]  /*e4be0*/  LDL.LU R138, [R1+0x1240] ;  /* 0x00124000018a7983 */ /* 0x000ea80000300800 */
[----:B------:R-:W2:Y:S04]  /*e4bf0*/  LDL.LU R139, [R1+0x1244] ;  /* 0x00124400018b7983 */ /* 0x000ea80000300800 */
[----:B---3--:R-:W3:Y:S04]  /*e4c00*/  LDL.LU R144, [R1+0x12b8] ;  /* 0x0012b80001907983 */ /* 0x008ee80000300800 */
[----:B------:R-:W3:Y:S04]  /*e4c10*/  LDL.LU R145, [R1+0x12bc] ;  /* 0x0012bc0001917983 */ /* 0x000ee80000300800 */
[----:B----4-:R1:W-:Y:S04]  /*e4c20*/  STS.128 [R2+0x480], R212 ;  /* 0x000480d402007388 */ /* 0x0103e80000000c00 */
[----:B------:R4:W-:Y:S01]  /*e4c30*/  STS.128 [R2+0x500], R216 ;  /* 0x000500d802007388 */ /* 0x0009e20000000c00 */
[----:B-1----:R-:W-:-:S03]  /*e4c40*/  IMAD.MOV.U32 R212, RZ, RZ, R48 ;  /* 0x000000ffffd47224 */ /* 0x002fc600078e0030 */
[----:B----4-:R-:W4:Y:S04]  /*e4c50*/  LDL R217, [R1+0x168c] ;  /* 0x00168c0001d97983 */ /* 0x010f280000100800 */
[----:B------:R-:W3:Y:S01]  /*e4c60*/  LDL.LU R146, [R1+0x1248] ;  /* 0x0012480001927983 */ /* 0x000ee20000300800 */
[----:B------:R-:W-:-:S03]  /*e4c70*/  IMAD.MOV.U32 R213, RZ, RZ, R49 ;  /* 0x000000ffffd57224 */ /* 0x000fc600078e0031 */
[----:B------:R-:W3:Y:S01]  /*e4c80*/  LDL.LU R147, [R1+0x124c] ;  /* 0x00124c0001937983 */ /* 0x000ee20000300800 */
[----:B------:R-:W-:-:S03]  /*e4c90*/  MOV R215, R249 ;  /* 0x000000f900d77202 */ /* 0x000fc60000000f00 */
[----:B------:R-:W3:Y:S01]  /*e4ca0*/  LDL.LU R218, [R1+0x17f0] ;  /* 0x0017f00001da7983 */ /* 0x000ee20000300800 */
[----:B------:R-:W-:-:S03]  /*e4cb0*/  IMAD.MOV.U32 R214, RZ, RZ, R248 ;  /* 0x000000ffffd67224 */ /* 0x000fc600078e00f8 */
[----:B------:R-:W3:Y:S01]  /*e4cc0*/  LDL R216, [R1+0x17f4] ;  /* 0x0017f40001d87983 */ /* 0x000ee20000100800 */
[----:B------:R-:W-:-:S03]  /*e4cd0*/  IMAD.MOV.U32 R249, RZ, RZ, R51 ;  /* 0x000000fffff97224 */ /* 0x000fc600078e0033 */
[----:B------:R-:W3:Y:S01]  /*e4ce0*/  LDL.LU R48, [R1+0x1310] ;  /* 0x0013100001307983 */ /* 0x000ee20000300800 */
[----:B------:R-:W-:-:S03]  /*e4cf0*/  IMAD.MOV.U32 R248, RZ, RZ, R50 ;  /* 0x000000fffff87224 */ /* 0x000fc600078e0032 */
[----:B------:R-:W3:Y:S04]  /*e4d00*/  LDL.LU R49, [R1+0x1314] ;  /* 0x0013140001317983 */ /* 0x000ee80000300800 */
[----:B------:R-:W3:Y:S04]  /*e4d10*/  LDL.LU R51, [R1+0xd04] ;  /* 0x000d040001337983 */ /* 0x000ee80000300800 */
[----:B------:R-:W3:Y:S04]  /*e4d20*/  LDL.LU R50, [R1+0xd00] ;  /* 0x000d000001327983 */ /* 0x000ee80000300800 */
[----:B------:R-:W-:Y:S04]  /*e4d30*/  STS.128 [R2+0x700], R212 ;  /* 0x000700d402007388 */ /* 0x000fe80000000c00 */
[----:B------:R-:W-:Y:S04]  /*e4d40*/  STS.128 [R2+0x780], R248 ;  /* 0x000780f802007388 */ /* 0x000fe80000000c00 */
[----:B--2---:R-:W-:Y:S04]  /*e4d50*/  STS.128 [R2+0x580], R140 ;  /* 0x0005808c02007388 */ /* 0x004fe80000000c00 */
[----:B------:R1:W-:Y:S02]  /*e4d60*/  STS.128 [R2+0x600], R136 ;  /* 0x0006008802007388 */ /* 0x0003e40000000c00 */
[----:B-1----:R-:W-:-:S02]  /*e4d70*/  IMAD.MOV.U32 R137, RZ, RZ, c[0x0][0x194] ;  /* 0x00006500ff897624 */ /* 0x002fc400078e00ff */
[----:B----4-:R-:W-:-:S04]  /*e4d80*/  IMAD R3, R217, c[0x0][0x194], RZ ;  /* 0x00006500d9037a24 */ /* 0x010fc800078e02ff */
[----:B------:R-:W-:Y:S01]  /*e4d90*/  IMAD R137, R137, 0x80, R3 ;  /* 0x0000008089897824 */ /* 0x000fe200078e0203 */
[----:B------:R-:W-:-:S04]  /*e4da0*/  LEA R138, P6, R3, c[0x0][0x170], 0x2 ;  /* 0x00005c00038a7a11 */ /* 0x000fc800078c10ff */
[----:B------:R-:W-:Y:S02]  /*e4db0*/  LEA.HI.X.SX32 R139, R3, c[0x0][0x174], 0x2, P6 ;  /* 0x00005d00038b7a11 */ /* 0x000fe400030f16ff */
[----:B------:R-:W-:Y:S01]  /*e4dc0*/  LEA R136, P6, R137, c[0x0][0x170], 0x2 ;  /* 0x00005c0089887a11 */ /* 0x000fe200078c10ff */
[C---:B---3--:R-:W-:Y:S01]  /*e4dd0*/  IMAD R140, R218.reuse, c[0x0][0x198], RZ ;  /* 0x00006600da8c7a24 */ /* 0x048fe200078e02ff */
[----:B------:R-:W-:Y:S02]  /*e4de0*/  ISETP.GE.AND P5, PT, R217, c[0x0][0x178], PT ;  /* 0x00005e00d9007a0c */ /* 0x000fe40003fa6270 */
[----:B------:R-:W-:Y:S02]  /*e4df0*/  LEA.HI.X.SX32 R137, R137, c[0x0][0x174], 0x2, P6 ;  /* 0x00005d0089897a11 */ /* 0x000fe400030f16ff */
[----:B------:R-:W-:Y:S01]  /*e4e00*/  ISETP.GE.AND P3, PT, R218, c[0x0][0x17c], PT ;  /* 0x00005f00da007a0c */ /* 0x000fe20003f66270 */
[----:B------:R-:W-:Y:S01]  /*e4e10*/  STS.128 [R2+0x680], R144 ;  /* 0x0006809002007388 */ /* 0x000fe20000000c00 */
[----:B------:R-:W-:-:S02]  /*e4e20*/  ISETP.LT.AND P6, PT, R217, c[0x0][0x178], !P4 ;  /* 0x00005e00d9007a0c */ /* 0x000fc400067c1270 */
[----:B------:R-:W-:Y:S02]  /*e4e30*/  ISETP.LT.AND P5, PT, R218, c[0x0][0x17c], !P5 ;  /* 0x00005f00da007a0c */ /* 0x000fe40006fa1270 */
[C---:B------:R-:W-:Y:S02]  /*e4e40*/  ISETP.LT.AND P3, PT, R216.reuse, c[0x0][0x178], !P3 ;  /* 0x00005e00d8007a0c */ /* 0x040fe40005f61270 */
[----:B------:R-:W-:Y:S01]  /*e4e50*/  ISETP.LT.AND P4, PT, R216, c[0x0][0x178], !P4 ;  /* 0x00005e00d8007a0c */ /* 0x000fe20006781270 */
[----:B------:R1:W-:Y:S02]  /*e4e60*/  STS.128 [R2+0x400], R48 ;  /* 0x0004003002007388 */ /* 0x0003e40000000c00 */
[C---:B-1----:R-:W-:Y:S01]  /*e4e70*/  IADD3 R51, R140.reuse, c[0x0][0x198], RZ ;  /* 0x000066008c337a10 */ /* 0x042fe20007ffe0ff */
[----:B------:R-:W-:-:S04]  /*e4e80*/  IMAD.WIDE R2, R140, 0x4, R138 ;  /* 0x000000048c027825 */ /* 0x000fc800078e028a */
[----:B------:R-:W-:-:S04]  /*e4e90*/  IMAD.WIDE R48, R140, 0x4, R136 ;  /* 0x000000048c307825 */ /* 0x000fc800078e0288 */
[----:B------:R-:W2:Y:S04]  /*e4ea0*/  LDL.LU R214, [R1+0xb0] ;  /* 0x0000b00001d67983 */ /* 0x000ea80000300800 */
[----:B------:R-:W3:Y:S04]  /*e4eb0*/  LDL.LU R215, [R1+0x40] ;  /* 0x0000400001d77983 */ /* 0x000ee80000300800 */
[----:B------:R-:W4:Y:S04]  /*e4ec0*/  LDL.LU R146, [R1+0x3280] ;  /* 0x0032800001927983 */ /* 0x000f280000300800 */
[----:B------:R-:W5:Y:S04]  /*e4ed0*/  LDL.LU R141, [R1+0xb4] ;  /* 0x0000b400018d7983 */ /* 0x000f680000300800 */
[----:B------:R-:W5:Y:S04]  /*e4ee0*/  LDL.LU R147, [R1+0x44] ;  /* 0x0000440001937983 */ /* 0x000f680000300800 */
[----:B------:R-:W5:Y:S04]  /*e4ef0*/  LDL.LU R144, [R1+0x3284] ;  /* 0x0032840001907983 */ /* 0x000f680000300800 */
[----:B------:R-:W5:Y:S04]  /*e4f00*/  LDL.LU R145, [R1+0xe0] ;  /* 0x0000e00001917983 */ /* 0x000f680000300800 */
[----:B------:R-:W5:Y:S04]  /*e4f10*/  LDL.LU R143, [R1+0x50] ;  /* 0x00005000018f7983 */ /* 0x000f680000300800 */
[----:B------:R-:W5:Y:S04]  /*e4f20*/  LDL.LU R142, [R1+0x3288] ;  /* 0x00328800018e7983 */ /* 0x000f680000300800 */
[----:B------:R-:W-:Y:S06]  /*e4f30*/  BAR.SYNC.DEFER_BLOCKING 0x0 ;  /* 0x0000000000007b1d */ /* 0x000fec0000010000 */
[----:B------:R-:W5:Y:S01]  /*e4f40*/  LDL.LU R218, [R1+0xe4] ;  /* 0x0000e40001da7983 */ /* 0x000f620000300800 */
[----:B------:R-:W-:-:S03]  /*e4f50*/  IADD3 R50, R51, c[0x0][0x198], RZ ;  /* 0x0000660033327a10 */ /* 0x000fc60007ffe0ff */
[----:B------:R-:W5:Y:S04]  /*e4f60*/  LDL.LU R219, [R1+0x54] ;  /* 0x0000540001db7983 */ /* 0x000f680000300800 */
[----:B--2---:R1:W-:Y:S01]  /*e4f70*/  @P5 STG.E [R2.64], R214 ;  /* 0x000000d602005986 */ /* 0x0043e2000c101904 */
[----:B------:R-:W-:Y:S02]  /*e4f80*/  ISETP.LT.AND P5, PT, R217, c[0x0][0x178], !P2 ;  /* 0x00005e00d9007a0c */ /* 0x000fe400057a1270 */
[----:B------:R-:W-:Y:S01]  /*e4f90*/  ISETP.LT.AND P2, PT, R216, c[0x0][0x178], !P2 ;  /* 0x00005e00d8007a0c */ /* 0x000fe20005741270 */
[----:B---3--:R2:W-:Y:S01]  /*e4fa0*/  @P3 STG.E [R48.64], R215 ;  /* 0x000000d730003986 */ /* 0x0085e2000c101904 */
[----:B----4-:R-:W-:Y:S01]  /*e4fb0*/  ISETP.GE.AND P3, PT, R146, c[0x0][0x17c], PT ;  /* 0x00005f0092007a0c */ /* 0x010fe20003f66270 */
[----:B-1----:R-:W-:-:S04]  /*e4fc0*/  IMAD.WIDE R2, R51, 0x4, R136 ;  /* 0x0000000433027825 */ /* 0x002fc800078e0288 */
[----:B--2---:R-:W-:-:S05]  /*e4fd0*/  IMAD.WIDE R48, R51, 0x4, R138 ;  /* 0x0000000433307825 */ /* 0x004fca00078e028a */
[----:B-----5:R1:W-:Y:S04]  /*e4fe0*/  @P6 STG.E [R48.64], R141 ;  /* 0x0000008d30006986 */ /* 0x0203e8000c101904 */
[----:B------:R2:W-:Y:S04]  /*e4ff0*/  @P4 STG.E [R2.64], R147 ;  /* 0x0000009302004986 */ /* 0x0005e8000c101904 */
[----:B-1----:R-:W3:Y:S01]  /*e5000*/  LDL.LU R141, [R1+0x328c] ;  /* 0x00328c00018d7983 */ /* 0x002ee20000300800 */
[----:B------:R-:W-:Y:S01]  /*e5010*/  IMAD.WIDE R48, R50, 0x4, R138 ;  /* 0x0000000432307825 */ /* 0x000fe200078e028a */
[----:B------:R-:W-:-:S02]  /*e5020*/  ISETP.LT.AND P6, PT, R217, c[0x0][0x178], !P0 ;  /* 0x00005e00d9007a0c */ /* 0x000fc400047c1270 */
[----:B------:R-:W4:Y:S01]  /*e5030*/  LDL.LU R213, [R1+0x110] ;  /* 0x0001100001d57983 */ /* 0x000f220000300800 */
[----:B--2---:R-:W-:-:S03]  /*e5040*/  IMAD.WIDE R2, R50, 0x4, R136 ;  /* 0x0000000432027825 */ /* 0x004fc600078e0288 */
[----:B------:R-:W2:Y:S01]  /*e5050*/  LDL.LU R215, [R1+0x70] ;  /* 0x0000700001d77983 */ /* 0x000ea20000300800 */
[----:B------:R-:W-:Y:S02]  /*e5060*/  ISETP.GE.AND P4, PT, R144, c[0x0][0x17c], PT ;  /* 0x00005f0090007a0c */ /* 0x000fe40003f86270 */
[----:B------:R-:W-:Y:S01]  /*e5070*/  IADD3 R50, R50, c[0x0][0x198], RZ ;  /* 0x0000660032327a10 */ /* 0x000fe20007ffe0ff */
[----:B------:R-:W5:Y:S04]  /*e5080*/  LDL.LU R144, [R1+0x3290] ;  /* 0x0032900001907983 */ /* 0x000f680000300800 */
[----:B------:R-:W5:Y:S04]  /*e5090*/  LDL.LU R146, [R1+0x114] ;  /* 0x0001140001927983 */ /* 0x000f680000300800 */
[----:B------:R-:W-:Y:S04]  /*e50a0*/  @P5 STG.E [R48.64], R145 ;  /* 0x0000009130005986 */ /* 0x000fe8000c101904 */
[----:B------:R-:W5:Y:S01]  /*e50b0*/  LDL.LU R147, [R1+0x74] ;  /* 0x0000740001937983 */ /* 0x000f620000300800 */
[----:B------:R-:W-:-:S02]  /*e50c0*/  ISETP.LT.AND P0, PT, R216, c[0x0][0x178], !P0 ;  /* 0x00005e00d8007a0c */ /* 0x000fc40004701270 */
[----:B------:R-:W-:Y:S01]  /*e50d0*/  ISETP.LT.AND P5, PT, R217, c[0x0][0x178], !P3 ;  /* 0x00005e00d9007a0c */ /* 0x000fe20005fa1270 */
[----:B------:R1:W-:Y:S01]  /*e50e0*/  @P2 STG.E [R2.64], R143 ;  /* 0x0000008f02002986 */ /* 0x0003e2000c101904 */
[----:B------:R-:W-:Y:S02]  /*e50f0*/  ISETP.GE.AND P2, PT, R142, c[0x0][0x17c], PT ;  /* 0x00005f008e007a0c */ /* 0x000fe40003f46270 */
[----:B------:R-:W-:Y:S02]  /*e5100*/  ISETP.LT.AND P3, PT, R216, c[0x0][0x178], !P3 ;  /* 0x00005e00d8007a0c */ /* 0x000fe40005f61270 */
[C---:B------:R-:W-:Y:S01]  /*e5110*/  IADD3 R140, R50.reuse, c[0x0][0x198], RZ ;  /* 0x00006600328c7a10 */ /* 0x040fe20007ffe0ff */
[----:B-1----:R-:W5:Y:S01]  /*e5120*/  LDL.LU R143, [R1+0x3294] ;  /* 0x00329400018f7983 */ /* 0x002f620000300800 */
[----:B------:R-:W-:-:S03]  /*e5130*/  IMAD.WIDE R2, R50, 0x4, R138 ;  /* 0x0000000432027825 */ /* 0x000fc600078e028a */
[----:B------:R-:W5:Y:S04]  /*e5140*/  LDL.LU R214, [R1+0x130] ;  /* 0x0001300001d67983 */ /* 0x000f680000300800 */
[----:B------:R-:W5:Y:S04]  /*e5150*/  LDL.LU R145, [R1+0x80] ;  /* 0x0000800001917983 */ /* 0x000f680000300800 */
[----:B------:R-:W5:Y:S04]  /*e5160*/  LDL.LU R142, [R1+0x3298] ;  /* 0x00329800018e7983 */ /* 0x000f680000300800 */
[----:B------:R1:W-:Y:S01]  /*e5170*/  @P6 STG.E [R2.64], R218 ;  /* 0x000000da02006986 */ /* 0x0003e2000c101904 */
[----:B------:R-:W-:Y:S01]  /*e5180*/  ISETP.LT.AND P6, PT, R216, c[0x0][0x178], !P4 ;  /* 0x00005e00d8007a0c */ /* 0x000fe200067c1270 */
[----:B------:R-:W-:Y:S01]  /*e5190*/  IMAD.WIDE R48, R140, 0x4, R138 ;  /* 0x000000048c307825 */ /* 0x000fe200078e028a */
[----:B------:R-:W-:-:S03]  /*e51a0*/  ISETP.LT.AND P4, PT, R217, c[0x0][0x178], !P4 ;  /* 0x00005e00d9007a0c */ /* 0x000fc60006781270 */
[--C-:B-1----:R-:W-:Y:S01]  /*e51b0*/  IMAD.WIDE R2, R50, 0x4, R136.reuse ;  /* 0x0000000432027825 */ /* 0x102fe200078e0288 */
[----:B------:R-:W5:Y:S04]  /*e51c0*/  LDL.LU R218, [R1+0x134] ;  /* 0x0001340001da7983 */ /* 0x000f680000300800 */
[----:B------:R1:W-:Y:S01]  /*e51d0*/  @P0 STG.E [R2.64], R219 ;  /* 0x000000db02000986 */ /* 0x0003e2000c101904 */
[C---:B------:R-:W-:Y:S01]  /*e51e0*/  IMAD.WIDE R50, R140.reuse, 0x4, R136 ;  /* 0x000000048c327825 */ /* 0x040fe200078e0288 */
[----:B------:R-:W-:Y:S02]  /*e51f0*/  IADD3 R140, R140, c[0x0][0x198], RZ ;  /* 0x000066008c8c7a10 */ /* 0x000fe40007ffe0ff */
[----:B-1----:R-:W5:Y:S03]  /*e5200*/  LDL.LU R219, [R1+0x84] ;  /* 0x0000840001db7983 */ /* 0x002f660000300800 */
[----:B------:R-:W-:Y:S01]  /*e5210*/  IMAD.WIDE R2, R140, 0x4, R138 ;  /* 0x000000048c027825 */ /* 0x000fe200078e028a */
[----:B---3--:R-:W-:-:S02]  /*e5220*/  ISETP.GE.AND P0, PT, R141, c[0x0][0x17c], PT ;  /* 0x00005f008d007a0c */ /* 0x008fc40003f06270 */
[----:B------:R-:W3:Y:S04]  /*e5230*/  LDL.LU R141, [R1+0x329c] ;  /* 0x00329c00018d7983 */ /* 0x000ee80000300800 */
[----:B----4-:R1:W-:Y:S01]  /*e5240*/  @P5 STG.E [R48.64], R213 ;  /* 0x000000d530005986 */ /* 0x0103e2000c101904 */
[----:B------:R-:W-:Y:S02]  /*e5250*/  ISETP.LT.AND P5, PT, R217, c[0x0][0x178], !P2 ;  /* 0x00005e00d9007a0c */ /* 0x000fe400057a1270 */
[----:B------:R-:W-:Y:S01]  /*e5260*/  ISETP.LT.AND P2, PT, R216, c[0x0][0x178], !P2 ;  /* 0x00005e00d8007a0c */ /* 0x000fe20005741270 */
[----:B--2---:R2:W-:Y:S01]  /*e5270*/  @P3 STG.E [R50.64], R215 ;  /* 0x000000d732003986 */ /* 0x0045e2000c101904 */
[----:B-----5:R-:W-:Y:S01]  /*e5280*/  ISETP.GE.AND P3, PT, R144, c[0x0][0x17c], PT ;  /* 0x00005f0090007a0c */ /* 0x020fe20003f66270 */
[----:B-1----:R-:W-:-:S02]  /*e5290*/  IMAD.WIDE R48, R140, 0x4, R136 ;  /* 0x000000048c307825 */ /* 0x002fc400078e0288 */
[----:B--2---:R-:W2:Y:S01]  /*e52a0*/  LDL.LU R215, [R1+0x150] ;  /* 0x0001500001d77983 */ /* 0x004ea20000300800 */
[----:B------:R-:W-:-:S03]  /*e52b0*/  IADD3 R51, R140, c[0x0][0x198], RZ ;  /* 0x000066008c337a10 */ /* 0x000fc60007ffe0ff */
[----:B------:R1:W-:Y:S04]  /*e52c0*/  @P4 STG.E [R2.64], R146 ;  /* 0x0000009202004986 */ /* 0x0003e8000c101904 */
[----:B------:R4:W-:Y:S04]  /*e52d0*/  @P6 STG.E [R48.64], R147 ;  /* 0x0000009330006986 */ /* 0x0009e8000c101904 */
[----:B------:R-:W5:Y:S01]  /*e52e0*/  LDL.LU R144, [R1+0xa0] ;  /* 0x0000a00001907983 */ /* 0x000f620000300800 */
[----:B-1----:R-:W-:Y:S01]  /*e52f0*/  IMAD.WIDE R2, R51, 0x4, R136 ;  /* 0x0000000433027825 */ /* 0x002fe200078e0288 */
[----:B------:R-:W-:-:S03]  /*e5300*/  ISETP.GE.AND P4, PT, R143, c[0x0][0x17c], PT ;  /* 0x00005f008f007a0c */ /* 0x000fc60003f86270 */
[----:B----4-:R-:W-:Y:S01]  /*e5310*/  IMAD.WIDE R48, R51, 0x4, R138 ;  /* 0x0000000433307825 */ /* 0x010fe200078e028a */
[----:B------:R-:W4:Y:S04]  /*e5320*/  LDL.LU R143, [R1+0x32a0] ;  /* 0x0032a000018f7983 */ /* 0x000f280000300800 */
[----:B------:R-:W4:Y:S04]  /*e5330*/  LDL.LU R146, [R1+0x154] ;  /* 0x0001540001927983 */ /* 0x000f280000300800 */
[----:B------:R1:W-:Y:S04]  /*e5340*/  @P5 STG.E [R48.64], R214 ;  /* 0x000000d630005986 */ /* 0x0003e8000c101904 */
[----:B------:R1:W-:Y:S01]  /*e5350*/  @P2 STG.E [R2.64], R145 ;  /* 0x0000009102002986 */ /* 0x0003e2000c101904 */
[----:B------:R-:W-:-:S03]  /*e5360*/  ISETP.GE.AND P2, PT, R142, c[0x0][0x17c], PT ;  /* 0x00005f008e007a0c */ /* 0x000fc60003f46270 */
[----:B------:R-:W4:Y:S04]  /*e5370*/  LDL.LU R147, [R1+0xa4] ;  /* 0x0000a40001937983 */ /* 0x000f280000300800 */
[----:B------:R-:W4:Y:S01]  /*e5380*/  LDL.LU R142, [R1+0x32a4] ;  /* 0x0032a400018e7983 */ /* 0x000f220000300800 */
[----:B------:R-:W-:Y:S02]  /*e5390*/  ISETP.LT.AND P6, PT, R217, c[0x0][0x178], !P0 ;  /* 0x00005e00d9007a0c */ /* 0x000fe400047c1270 */
[----:B------:R-:W-:Y:S01]  /*e53a0*/  ISETP.LT.AND P0, PT, R216, c[0x0][0x178], !P0 ;  /* 0x00005e00d8007a0c */ /* 0x000fe20004701270 */
[----:B-1----:R-:W4:Y:S01]  /*e53b0*/  LDL.LU R214, [R1+0x160] ;  /* 0x0001600001d67983 */ /* 0x002f220000300800 */
[----:B------:R-:W-:Y:S02]  /*e53c0*/  IADD3 R50, R51, c[0x0][0x198], RZ ;  /* 0x0000660033327a10 */ /* 0x000fe40007ffe0ff */
[----:B------:R-:W-:Y:S01]  /*e53d0*/  ISETP.LT.AND P5, PT, R217, c[0x0][0x178], !P3 ;  /* 0x00005e00d9007a0c */ /* 0x000fe20005fa1270 */
[----:B------:R-:W4:Y:S02]  /*e53e0*/  LDL.LU R145, [R1+0xc0] ;  /* 0x0000c00001917983 */ /* 0x000f240000300800 */
[----:B------:R-:W-:-:S04]  /*e53f0*/  IMAD.WIDE R48, R50, 0x4, R138 ;  /* 0x0000000432307825 */ /* 0x000fc800078e028a */
[C---:B------:R-:W-:Y:S01]  /*e5400*/  IMAD.WIDE R2, R50.reuse, 0x4, R136 ;  /* 0x0000000432027825 */ /* 0x040fe200078e0288 */
[----:B------:R-:W-:Y:S01]  /*e5410*/  IADD3 R50, R50, c[0x0][0x198], RZ ;  /* 0x0000660032327a10 */ /* 0x000fe20007ffe0ff */
[----:B------:R-:W-:Y:S01]  /*e5420*/  @P6 STG.E [R48.64], R218 ;  /* 0x000000da30006986 */ /* 0x000fe2000c101904 */
[----:B------:R-:W-:-:S03]  /*e5430*/  ISETP.LT.AND P3, PT, R216, c[0x0][0x178], !P3 ;  /* 0x00005e00d8007a0c */ /* 0x000fc60005f61270 */
[----:B------:R1:W-:Y:S01]  /*e5440*/  @P0 STG.E [R2.64], R219 ;  /* 0x000000db02000986 */ /* 0x0003e2000c101904 */
[----:B------:R-:W-:Y:S02]  /*e5450*/  ISETP.LT.AND P6, PT, R217, c[0x0][0x178], !P4 ;  /* 0x00005e00d9007a0c */ /* 0x000fe400067c1270 */
[----:B------:R-:W-:Y:S02]  /*e5460*/  IADD3 R140, R50, c[0x0][0x198], RZ ;  /* 0x00006600328c7a10 */ /* 0x000fe40007ffe0ff */
[----:B------:R-:W-:Y:S01]  /*e5470*/  ISETP.LT.AND P4, PT, R216, c[0x0][0x178], !P4 ;  /* 0x00005e00d8007a0c */ /* 0x000fe20006781270 */
[----:B-1----:R-:W-:-:S04]  /*e5480*/  IMAD.WIDE R2, R50, 0x4, R138 ;  /* 0x0000000432027825 */ /* 0x002fc800078e028a */
[----:B------:R-:W-:Y:S01]  /*e5490*/  IMAD.WIDE R48, R140, 0x4, R138 ;  /* 0x000000048c307825 */ /* 0x000fe200078e028a */
[----:B---3--:R-:W-:Y:S02]  /*e54a0*/  ISETP.GE.AND P0, PT, R141, c[0x0][0x17c], PT ;  /* 0x00005f008d007a0c */ /* 0x008fe40003f06270 */
[----:B------:R-:W3:Y:S04]  /*e54b0*/  LDL.LU R141, [R1+0x32a8] ;  /* 0x0032a800018d7983 */ /* 0x000ee80000300800 */
[----:B------:R-:W3:Y:S04]  /*e54c0*/  LDL.LU R218, [R1+0x164] ;  /* 0x0001640001da7983 */ /* 0x000ee80000300800 */
[----:B------:R-:W3:Y:S04]  /*e54d0*/  LDL.LU R219, [R1+0xc4] ;  /* 0x0000c40001db7983 */ /* 0x000ee80000300800 */
[----:B--2---:R1:W-:Y:S02]  /*e54e0*/  @P5 STG.E [R2.64], R215 ;  /* 0x000000d702005986 */ /* 0x0043e4000c101904 */
[----:B-1----:R-:W-:-:S05]  /*e54f0*/  IMAD.WIDE R2, R50, 0x4, R136 ;  /* 0x0000000432027825 */ /* 0x002fca00078e0288 */
[----:B-----5:R-:W-:Y:S01]  /*e5500*/  @P3 STG.E [R2.64], R144 ;  /* 0x0000009002003986 */ /* 0x020fe2000c101904 */
[----:B------:R-:W-:Y:S01]  /*e5510*/  IMAD.WIDE R50, R140, 0x4, R136 ;  /* 0x000000048c327825 */ /* 0x000fe200078e0288 */
[----:B----4-:R-:W-:Y:S02]  /*e5520*/  ISETP.GE.AND P3, PT, R143, c[0x0][0x17c], PT ;  /* 0x00005f008f007a0c */ /* 0x010fe40003f66270 */
[----:B------:R-:W2:Y:S04]  /*e5530*/  LDL.LU R143, [R1+0x32ac] ;  /* 0x0032ac00018f7983 */ /* 0x000ea80000300800 */
[----:B------:R1:W-:Y:S04]  /*e5540*/  @P6 STG.E [R48.64], R146 ;  /* 0x0000009230006986 */ /* 0x0003e8000c101904 */
[----:B------:R-:W4:Y:S04]  /*e5550*/  LDL.LU R215, [R1+0x1d0] ;  /* 0x0001d00001d77983 */ /* 0x000f280000300800 */
[----:B-1----:R-:W5:Y:S04]  /*e5560*/  LDL.LU R146, [R1+0xd0] ;  /* 0x0000d00001927983 */ /* 0x002f680000300800 */
[----:B------:R1:W-:Y:S01]  /*e5570*/  @P4 STG.E [R50.64], R147 ;  /* 0x0000009332004986 */ /* 0x0003e2000c101904 */
[----:B------:R-:W-:-:S03]  /*e5580*/  ISETP.GE.AND P4, PT, R142, c[0x0][0x17c], PT ;  /* 0x00005f008e007a0c */ /* 0x000fc60003f86270 */
[----:B------:R-:W5:Y:S04]  /*e5590*/  LDL.LU R144, [R1+0x32b0] ;  /* 0x0032b00001907983 */ /* 0x000f680000300800 */
[----:B------:R-:W5:Y:S01]  /*e55a0*/  LDL.LU R142, [R1+0x1d4] ;  /* 0x0001d400018e7983 */ /* 0x000f620000300800 */
[----:B------:R-:W-:Y:S02]  /*e55b0*/  ISETP.LT.AND P5, PT, R216, c[0x0][0x178], !P2 ;  /* 0x00005e00d8007a0c */ /* 0x000fe400057a1270 */
[C---:B------:R-:W-:Y:S01]  /*e55c0*/  ISETP.LT.AND P2, PT, R217.reuse, c[0x0][0x178], !P2 ;  /* 0x00005e00d9007a0c */ /* 0x040fe20005741270 */
[----:B-1----:R-:W5:Y:S01]  /*e55d0*/  LDL.LU R147, [R1+0xd4] ;  /* 0x0000d40001937983 */ /* 0x002f620000300800 */
[----:B------:R-:W-:Y:S02]  /*e55e0*/  IADD3 R140, R140, c[0x0][0x198], RZ ;  /* 0x000066008c8c7a10 */ /* 0x000fe40007ffe0ff */
[----:B------:R-:W-:-:S03]  /*e55f0*/  ISETP.LT.AND P6, PT, R217, c[0x0][0x178], !P0 ;  /* 0x00005e00d9007a0c */ /* 0x000fc600047c1270 */
[----:B------:R-:W-:Y:S01]  /*e5600*/  IMAD.WIDE R2, R140, 0x4, R138 ;  /* 0x000000048c027825 */ /* 0x000fe200078e028a */
[----:B------:R-:W-:-:S03]  /*e5610*/  ISETP.LT.AND P0, PT, R216, c[0x0][0x178], !P0 ;  /* 0x00005e00d8007a0c */ /* 0x000fc60004701270 */
[C-C-:B------:R-:W-:Y:S01]  /*e5620*/  IMAD.WIDE R48, R140.reuse, 0x4, R136.reuse ;  /* 0x000000048c307825 */ /* 0x140fe200078e0288 */
[----:B------:R-:W-:Y:S01]  /*e5630*/  IADD3 R51, R140, c[0x0][0x198], RZ ;  /* 0x000066008c337a10 */ /* 0x000fe20007ffe0ff */
[----:B------:R1:W-:Y:S04]  /*e5640*/  @P2 STG.E [R2.64], R214 ;  /* 0x000000d602002986 */ /* 0x0003e8000c101904 */
[----:B------:R1:W-:Y:S01]  /*e5650*/  @P5 STG.E [R48.64], R145 ;  /* 0x0000009130005986 */ /* 0x0003e2000c101904 */
[----:B------:R-:W-:Y:S02]  /*e5660*/  ISETP.LT.AND P5, PT, R217, c[0x0][0x178], !P3 ;  /* 0x00005e00d9007a0c */ /* 0x000fe40005fa1270 */
[----:B------:R-:W-:Y:S02]  /*e5670*/  ISETP.LT.AND P3, PT, R216, c[0x0][0x178], !P3 ;  /* 0x00005e00d8007a0c */ /* 0x000fe40005f61270 */
[C---:B------:R-:W-:Y:S01]  /*e5680*/  IADD3 R50, R51.reuse, c[0x0][0x198], RZ ;  /* 0x0000660033327a10 */ /* 0x040fe20007ffe0ff */
[----:B-1----:R-:W-:-:S04]  /*e5690*/  IMAD.WIDE R2, R51, 0x4, R136 ;  /* 0x0000000433027825 */ /* 0x002fc800078e0288 */
[----:B------:R-:W-:Y:S01]  /*e56a0*/  IMAD.WIDE R48, R51, 0x4, R138 ;  /* 0x0000000433307825 */ /* 0x000fe200078e028a */
[----:B---3--:R-:W-:Y:S02]  /*e56b0*/  ISETP.GE.AND P2, PT, R141, c[0x0][0x17c], PT ;  /* 0x00005f008d007a0c */ /* 0x008fe40003f46270 */
[----:B------:R-:W3:Y:S04]  /*e56c0*/  LDL.LU R141, [R1+0x32b4] ;  /* 0x0032b400018d7983 */ /* 0x000ee80000300800 */
[----:B------:R1:W-:Y:S01]  /*e56d0*/  @P6 STG.E [R48.64], R218 ;  /* 0x000000da30006986 */ /* 0x0003e2000c101904 */
[----:B------:R-:W-:-:S03]  /*e56e0*/  ISETP.LT.AND P6, PT, R217, c[0x0][0x178], !P4 ;  /* 0x00005e00d9007a0c */ /* 0x000fc600067c1270 */
[----:B------:R-:W3:Y:S04]  /*e56f0*/  LDL.LU R213, [R1+0x1f0] ;  /* 0x0001f00001d57983 */ /* 0x000ee80000300800 */
[----:B------:R-:W3:Y:S01]  /*e5700*/  LDL.LU R145, [R1+0x100] ;  /* 0x0001000001917983 */ /* 0x000ee20000300800 */
[----:B-1----:R-:W-:-:S03]  /*e5710*/  IMAD.WIDE R48, R50, 0x4, R138 ;  /* 0x0000000432307825 */ /* 0x002fc600078e028a */
[----:B------:R1:W-:Y:S02]  /*e5720*/  @P0 STG.E [R2.64], R219 ;  /* 0x000000db02000986 */ /* 0x0003e4000c101904 */
[C---:B-1----:R-:W-:Y:S01]  /*e5730*/  IMAD.WIDE R2, R50.reuse, 0x4, R136 ;  /* 0x0000000432027825 */ /* 0x042fe200078e0288 */
[----:B------:R-:W-:Y:S02]  /*e5740*/  IADD3 R50, R50, c[0x0][0x198], RZ ;  /* 0x0000660032327a10 */ /* 0x000fe40007ffe0ff */
[----:B--2---:R-:W-:Y:S02]  /*e5750*/  ISETP.GE.AND P0, PT, R143, c[0x0][0x17c], PT ;  /* 0x00005f008f007a0c */ /* 0x004fe40003f06270 */
[----:B------:R-:W2:Y:S04]  /*e5760*/  LDL.LU R143, [R1+0x32b8] ;  /* 0x0032b800018f7983 */ /* 0x000ea80000300800 */
[----:B------:R-:W2:Y:S04]  /*e5770*/  LDL.LU R218, [R1+0x1f4] ;  /* 0x0001f40001da7983 */ /* 0x000ea80000300800 */
[----:B----4-:R-:W-:Y:S04]  /*e5780*/  @P5 STG.E [R48.64], R215 ;  /* 0x000000d730005986 */ /* 0x010fe8000c101904 */
[----:B------:R-:W4:Y:S04]  /*e5790*/  LDL.LU R219, [R1+0x104] ;  /* 0x0001040001db7983 */ /* 0x000f280000300800 */
[----:B-----5:R1:W-:Y:S02]  /*e57a0*/  @P3 STG.E [R2.64], R146 ;  /* 0x0000009202003986 */ /* 0x0203e4000c101904 */
[----:B-1----:R-:W-:-:S05]  /*e57b0*/  IMAD.WIDE R2, R50, 0x4, R138 ;  /* 0x0000000432027825 */ /* 0x002fca00078e028a */
[----:B------:R1:W-:Y:S04]  /*e57c0*/  @P6 STG.E [R2.64], R142 ;  /* 0x0000008e02006986 */ /* 0x0003e8000c101904 */
[----:B-1----:R-:W5:Y:S01]  /*e57d0*/  LDL.LU R142, [R1+0x32bc] ;  /* 0x0032bc00018e7983 */ /* 0x002f620000300800 */
[----:B------:R-:W-:Y:S01]  /*e57e0*/  ISETP.LT.AND P4, PT, R216, c[0x0][0x178], !P4 ;  /* 0x00005e00d8007a0c */ /* 0x000fe20006781270 */
[----:B------:R-:W-:Y:S01]  /*e57f0*/  IMAD.WIDE R2, R50, 0x4, R136 ;  /* 0x0000000432027825 */ /* 0x000fe200078e0288 */
[----:B------:R-:W-:Y:S01]  /*e5800*/  ISETP.LT.AND P5, PT, R217, c[0x0][0x178], !P2 ;  /* 0x00005e00d9007a0c */ /* 0x000fe200057a1270 */
[----:B------:R-:W4:Y:S01]  /*e5810*/  LDL.LU R214, [R1+0x290] ;  /* 0x0002900001d67983 */ /* 0x000f220000300800 */
[----:B------:R-:W-:-:S03]  /*e5820*/  ISETP.LT.AND P2, PT, R216, c[0x0][0x178], !P2 ;  /* 0x00005e00d8007a0c */ /* 0x000fc60005741270 */
[----:B------:R-:W4:Y:S01]  /*e5830*/  LDL.LU R215, [R1+0x120] ;  /* 0x0001200001d77983 */ /* 0x000f220000300800 */
[----:B------:R-:W-:Y:S02]  /*e5840*/  ISETP.GE.AND P3, PT, R144, c[0x0][0x17c], PT ;  /* 0x00005f0090007a0c */ /* 0x000fe40003f66270 */
[----:B------:R-:W-:Y:S01]  /*e5850*/  IADD3 R140, R50, c[0x0][0x198], RZ ;  /* 0x00006600328c7a10 */ /* 0x000fe20007ffe0ff */
[----:B------:R-:W4:Y:S04]  /*e5860*/  LDL.LU R144, [R1+0x32c0] ;  /* 0x0032c00001907983 */ /* 0x000f280000300800 */
[----:B------:R1:W-:Y:S01]  /*e5870*/  @P4 STG.E [R2.64], R147 ;  /* 0x0000009302004986 */ /* 0x0003e2000c101904 */
[----:B------:R-:W-:-:S03]  /*e5880*/  IMAD.WIDE R48, R140, 0x4, R138 ;  /* 0x000000048c307825 */ /* 0x000fc600078e028a */
[----:B------:R-:W4:Y:S01]  /*e5890*/  LDL.LU R146, [R1+0x294] ;  /* 0x0002940001927983 */ /* 0x000f220000300800 */
[----:B------:R-:W-:-:S03]  /*e58a0*/  IMAD.WIDE R50, R140, 0x4, R136 ;  /* 0x000000048c327825 */ /* 0x000fc600078e0288 */
[----:B-1----:R-:W4:Y:S01]  /*e58b0*/  LDL.LU R147, [R1+0x124] ;  /* 0x0001240001937983 */ /* 0x002f220000300800 */
[----:B------:R-:W-:Y:S02]  /*e58c0*/  ISETP.LT.AND P6, PT, R216, c[0x0][0x178], !P0 ;  /* 0x00005e00d8007a0c */ /* 0x000fe400047c1270 */
[----:B------:R-:W-:Y:S02]  /*e58d0*/  ISETP.LT.AND P0, PT, R217, c[0x0][0x178], !P0 ;  /* 0x00005e00d9007a0c */ /* 0x000fe40004701270 */
[----:B------:R-:W-:-:S05]  /*e58e0*/  IADD3 R140, R140, c[0x0][0x198], RZ ;  /* 0x000066008c8c7a10 */ /* 0x000fca0007ffe0ff */
[----:B------:R-:W-:Y:S01]  /*e58f0*/  IMAD.WIDE R2, R140, 0x4, R138 ;  /* 0x000000048c027825 */ /* 0x000fe200078e028a */
[----:B---3--:R-:W-:Y:S02]  /*e5900*/  ISETP.GE.AND P4, PT, R141, c[0x0][0x17c], PT ;  /* 0x00005f008d007a0c */ /* 0x008fe40003f86270 */
[----:B------:R-:W3:Y:S04]  /*e5910*/  LDL.LU R141, [R1+0x32c4] ;  /* 0x0032c400018d7983 */ /* 0x000ee80000300800 */
[----:B------:R-:W-:Y:S04]  /*e5920*/  @P5 STG.E [R48.64], R213 ;  /* 0x000000d530005986 */ /* 0x000fe8000c101904 */
[----:B------:R1:W-:Y:S04]  /*e5930*/  @P2 STG.E [R50.64], R145 ;  /* 0x0000009132002986 */ /* 0x0003e8000c101904 */
[----:B-1----:R-:W3:Y:S01]  /*e5940*/  LDL.LU R145, [R1+0x2b0] ;  /* 0x0002b00001917983 */ /* 0x002ee20000300800 */
[----:B--2---:R-:W-:-:S03]  /*e5950*/  ISETP.GE.AND P2, PT, R143, c[0x0][0x17c], PT ;  /* 0x00005f008f007a0c */ /* 0x004fc60003f46270 */
[----:B------:R-:W2:Y:S04]  /*e5960*/  LDL.LU R143, [R1+0x140] ;  /* 0x00014000018f7983 */ /* 0x000ea80000300800 */
[----:B------:R1:W-:Y:S01]  /*e5970*/  @P0 STG.E [R2.64], R218 ;  /* 0x000000da02000986 */ /* 0x0003e2000c101904 */
[----:B-----5:R-:W-:-:S03]  /*e5980*/  ISETP.GE.AND P0, PT, R142, c[0x0][0x17c], PT ;  /* 0x00005f008e007a0c */ /* 0x020fc60003f06270 */
[----:B------:R-:W5:Y:S01]  /*e5990*/  LDL.LU R142, [R1+0x32c8] ;  /* 0x0032c800018e7983 */ /* 0x000f620000300800 */
[----:B------:R-:W-:Y:S01]  /*e59a0*/  ISETP.LT.AND P5, PT, R217, c[0x0][0x178], !P3 ;  /* 0x00005e00d9007a0c */ /* 0x000fe20005fa1270 */
[----:B------:R-:W-:Y:S01]  /*e59b0*/  IMAD.WIDE R48, R140, 0x4, R136 ;  /* 0x000000048c307825 */ /* 0x000fe200078e0288 */
[----:B------:R-:W-:Y:S01]  /*e59c0*/  ISETP.LT.AND P3, PT, R216, c[0x0][0x178], !P3 ;  /* 0x00005e00d8007a0c */ /* 0x000fe20005f61270 */
[----:B-1----:R-:W5:Y:S01]  /*e59d0*/  LDL.LU R218, [R1+0x2b4] ;  /* 0x0002b40001da7983 */ /* 0x002f620000300800 */
[----:B------:R-:W-:-:S03]  /*e59e0*/  IADD3 R51, R140, c[0x0][0x198], RZ ;  /* 0x000066008c337a10 */ /* 0x000fc60007ffe0ff */
[----:B----4-:R1:W-:Y:S01]  /*e59f0*/  @P6 STG.E [R48.64], R219 ;  /* 0x000000db30006986 */ /* 0x0103e2000c101904 */
[----:B------:R-:W-:Y:S02]  /*e5a00*/  ISETP.LT.AND P6, PT, R217, c[0x0][0x178], !P4 ;  /* 0x00005e00d9007a0c */ /* 0x000fe400067c1270 */
[----:B------:R-:W-:Y:S01]  /*e5a10*/  ISETP.LT.AND P4, PT, R216, c[0x0][0x178], !P4 ;  /* 0x00005e00d8007a0c */ /* 0x000fe20006781270 */
[C---:B------:R-:W-:Y:S01]  /*e5a20*/  IMAD.WIDE R2, R51.reuse, 0x4, R136 ;  /* 0x0000000433027825 */ /* 0x040fe200078e0288 */
[----:B------:R-:W-:-:S03]  /*e5a30*/  IADD3 R50, R51, c[0x0][0x198], RZ ;  /* 0x0000660033327a10 */ /* 0x000fc60007ffe0ff */
[----:B-1----:R-:W-:Y:S01]  /*e5a40*/  IMAD.WIDE R48, R51, 0x4, R138 ;  /* 0x0000000433307825 */ /* 0x002fe200078e028a */
[----:B------:R-:W4:Y:S04]  /*e5a50*/  LDL.LU R219, [R1+0x144] ;  /* 0x0001440001db7983 */ /* 0x000f280000300800 */
[----:B------:R1:W-:Y:S01]  /*e5a60*/  @P5 STG.E [R48.64], R214 ;  /* 0x000000d630005986 */ /* 0x0003e2000c101904 */
[----:B------:R-:W-:-:S03]  /*e5a70*/  ISETP.LT.AND P5, PT, R217, c[0x0][0x178], !P2 ;  /* 0x00005e00d9007a0c */ /* 0x000fc600057a1270 */
[----:B------:R1:W-:Y:S04]  /*e5a80*/  @P3 STG.E [R2.64], R215 ;  /* 0x000000d702003986 */ /* 0x0003e8000c101904 */
[----:B------:R-:W4:Y:S01]  /*e5a90*/  LDL.LU R212, [R1+0x32cc] ;  /* 0x0032cc0001d47983 */ /* 0x000f220000300800 */
[----:B-1----:R-:W-:-:S03]  /*e5aa0*/  IMAD.WIDE R48, R50, 0x4, R138 ;  /* 0x0000000432307825 */ /* 0x002fc600078e028a */
[----:B------:R-:W4:Y:S01]  /*e5ab0*/  LDL.LU R214, [R1+0x2c0] ;  /* 0x0002c00001d67983 */ /* 0x000f220000300800 */
[----:B------:R-:W-:-:S03]  /*e5ac0*/  IMAD.WIDE R2, R50, 0x4, R136 ;  /* 0x0000000432027825 */ /* 0x000fc600078e0288 */
[----:B------:R-:W4:Y:S01]  /*e5ad0*/  LDL.LU R215, [R1+0x1a0] ;  /* 0x0001a00001d77983 */ /* 0x000f220000300800 */
[----:B------:R-:W-:-:S03]  /*e5ae0*/  IADD3 R50, R50, c[0x0][0x198], RZ ;  /* 0x0000660032327a10 */ /* 0x000fc60007ffe0ff */
[----:B------:R1:W-:Y:S01]  /*e5af0*/  @P6 STG.E [R48.64], R146 ;  /* 0x0000009230006986 */ /* 0x0003e2000c101904 */
[----:B------:R-:W-:-:S03]  /*e5b00*/  ISETP.LT.AND P2, PT, R216, c[0x0][0x178], !P2 ;  /* 0x00005e00d8007a0c */ /* 0x000fc60005741270 */
[----:B------:R1:W-:Y:S04]  /*e5b10*/  @P4 STG.E [R2.64], R147 ;  /* 0x0000009302004986 */ /* 0x0003e8000c101904 */
[----:B-1----:R-:W4:Y:S01]  /*e5b20*/  LDL.LU R146, [R1+0x32d0] ;  /* 0x0032d00001927983 */ /* 0x002f220000300800 */
[----:B------:R-:W-:Y:S01]  /*e5b30*/  IMAD.WIDE R2, R50, 0x4, R138 ;  /* 0x0000000432027825 */ /* 0x000fe200078e028a */
[----:B------:R-:W-:Y:S02]  /*e5b40*/  ISETP.GE.AND P3, PT, R144, c[0x0][0x17c], PT ;  /* 0x00005f0090007a0c */ /* 0x000fe40003f66270 */
[----:B---3--:R-:W-:Y:S02]  /*e5b50*/  ISETP.GE.AND P4, PT, R141, c[0x0][0x17c], PT ;  /* 0x00005f008d007a0c */ /* 0x008fe40003f86270 */
[----:B------:R-:W3:Y:S04]  /*e5b60*/  LDL.LU R141, [R1+0x2c4] ;  /* 0x0002c400018d7983 */ /* 0x000ee80000300800 */
[----:B------:R-:W3:Y:S04]  /*e5b70*/  LDL.LU R147, [R1+0x1a4] ;  /* 0x0001a40001937983 */ /* 0x000ee80000300800 */
[----:B------:R-:W3:Y:S04]  /*e5b80*/  LDL.LU R144, [R1+0x32d4] ;  /* 0x0032d40001907983 */ /* 0x000ee80000300800 */
[----:B------:R1:W-:Y:S02]  /*e5b90*/  @P5 STG.E [R2.64], R145 ;  /* 0x0000009102005986 */ /* 0x0003e4000c101904 */
[----:B-1----:R-:W-:-:S02]  /*e5ba0*/  IMAD.WIDE R2, R50, 0x4, R136 ;  /* 0x0000000432027825 */ /* 0x002fc400078e0288 */
[----:B------:R-:W3:Y:S04]  /*e5bb0*/  LDL.LU R145, [R1+0x2f0] ;  /* 0x0002f00001917983 */ /* 0x000ee80000300800 */
[----:B--2---:R1:W-:Y:S04]  /*e5bc0*/  @P2 STG.E [R2.64], R143 ;  /* 0x0000008f02002986 */ /* 0x0043e8000c101904 */
[----:B-1----:R-:W2:Y:S01]  /*e5bd0*/  LDL.LU R143, [R1+0x1b0] ;  /* 0x0001b000018f7983 */ /* 0x002ea20000300800 */
[----:B-----5:R-:W-:-:S03]  /*e5be0*/  ISETP.GE.AND P2, PT, R142, c[0x0][0x17c], PT ;  /* 0x00005f008e007a0c */ /* 0x020fc60003f46270 */
[----:B------:R-:W5:Y:S01]  /*e5bf0*/  LDL.LU R142, [R1+0x32d8] ;  /* 0x0032d800018e7983 */ /* 0x000f620000300800 */
[C---:B------:R-:W-:Y:S02]  /*e5c00*/  ISETP.LT.AND P6, PT, R217.reuse, c[0x0][0x178], !P0 ;  /* 0x00005e00d9007a0c */ /* 0x040fe400047c1270 */
[----:B------:R-:W-:Y:S02]  /*e5c10*/  ISETP.LT.AND P0, PT, R216, c[0x0][0x178], !P0 ;  /* 0x00005e00d8007a0c */ /* 0x000fe40004701270 */
[----:B------:R-:W-:Y:S02]  /*e5c20*/  IADD3 R140, R50, c[0x0][0x198], RZ ;  /* 0x00006600328c7a10 */ /* 0x000fe40007ffe0ff */
[----:B------:R-:W-:Y:S02]  /*e5c30*/  ISETP.LT.AND P5, PT, R216, c[0x0][0x178], !P3 ;  /* 0x00005e00d8007a0c */ /* 0x000fe40005fa1270 */
[----:B------:R-:W-:Y:S01]  /*e5c40*/  ISETP.LT.AND P3, PT, R217, c[0x0][0x178], !P3 ;  /* 0x00005e00d9007a0c */ /* 0x000fe20005f61270 */
[----:B------:R-:W-:-:S04]  /*e5c50*/  IMAD.WIDE R48, R140, 0x4, R138 ;  /* 0x000000048c307825 */ /* 0x000fc800078e028a */
[C---:B------:R-:W-:Y:S01]  /*e5c60*/  IMAD.WIDE R50, R140.reuse, 0x4, R136 ;  /* 0x000000048c327825 */ /* 0x040fe200078e0288 */
[----:B------:R-:W-:Y:S01]  /*e5c70*/  IADD3 R140, R140, c[0x0][0x198], RZ ;  /* 0x000066008c8c7a10 */ /* 0x000fe20007ffe0ff */
[----:B------:R1:W-:Y:S01]  /*e5c80*/  @P6 STG.E [R48.64], R218 ;  /* 0x000000da30006986 */ /* 0x0003e2000c101904 */
[----:B------:R-:W-:-:S03]  /*e5c90*/  ISETP.LT.AND P6, PT, R217, c[0x0][0x178], !P4 ;  /* 0x00005e00d9007a0c */ /* 0x000fc600067c1270 */
[----:B------:R-:W-:Y:S01]  /*e5ca0*/  IMAD.WIDE R2, R140, 0x4, R138 ;  /* 0x000000048c027825 */ /* 0x000fe200078e028a */
[----:B----4-:R4:W-:Y:S01]  /*e5cb0*/  @P0 STG.E [R50.64], R219 ;  /* 0x000000db32000986 */ /* 0x0109e2000c101904 */
[----:B------:R-:W-:Y:S02]  /*e5cc0*/  ISETP.LT.AND P4, PT, R216, c[0x0][0x178], !P4 ;  /* 0x00005e00d8007a0c */ /* 0x000fe40006781270 */
[C---:B-1----:R-:W-:Y:S01]  /*e5cd0*/  IMAD.WIDE R48, R140.reuse, 0x4, R136 ;  /* 0x000000048c307825 */ /* 0x042fe200078e0288 */
[----:B------:R-:W5:Y:S01]  /*e5ce0*/  LDL.LU R218, [R1+0x2f4] ;  /* 0x0002f40001da7983 */ /* 0x000f620000300800 */
[----:B----4-:R-:W-:-:S03]  /*e5cf0*/  IADD3 R51, R140, c[0x0][0x198], RZ ;  /* 0x000066008c337a10 */ /* 0x010fc60007ffe0ff */
[----:B------:R-:W5:Y:S04]  /*e5d00*/  LDL.LU R219, [R1+0x1b4] ;  /* 0x0001b40001db7983 */ /* 0x000f680000300800 */
[----:B------:R-:W-:Y:S04]  /*e5d10*/  @P3 STG.E [R2.64], R214 ;  /* 0x000000d602003986 */ /* 0x000fe8000c101904 */
[----:B------:R1:W-:Y:S01]  /*e5d20*/  @P5 STG.E [R48.64], R215 ;  /* 0x000000d730005986 */ /* 0x0003e2000c101904 */
[----:B------:R-:W-:Y:S02]  /*e5d30*/  ISETP.LT.AND P5, PT, R217, c[0x0][0x178], !P2 ;  /* 0x00005e00d9007a0c */ /* 0x000fe400057a1270 */
[----:B------:R-:W-:Y:S01]  /*e5d40*/  ISETP.LT.AND P2, PT, R216, c[0x0][0x178], !P2 ;  /* 0x00005e00d8007a0c */ /* 0x000fe20005741270 */
[C---:B-1----:R-:W-:Y:S01]  /*e5d50*/  IMAD.WIDE R48, R51.reuse, 0x4, R138 ;  /* 0x0000000433307825 */ /* 0x042fe200078e028a */
[----:B------:R-:W-:-:S03]  /*e5d60*/  IADD3 R50, R51, c[0x0][0x198], RZ ;  /* 0x0000660033327a10 */ /* 0x000fc60007ffe0ff */
[----:B------:R-:W-:Y:S01]  /*e5d70*/  IMAD.WIDE R2, R51, 0x4, R136 ;  /* 0x0000000433027825 */ /* 0x000fe200078e0288 */
[----:B------:R-:W-:Y:S01]  /*e5d80*/  ISETP.GE.AND P3, PT, R146, c[0x0][0x17c], PT ;  /* 0x00005f0092007a0c */ /* 0x000fe20003f66270 */
[----:B---3--:R1:W-:Y:S04]  /*e5d90*/  @P6 STG.E [R48.64], R141 ;  /* 0x0000008d30006986 */ /* 0x0083e8000c101904 */
[----:B------:R3:W-:Y:S04]  /*e5da0*/  @P4 STG.E [R2.64], R147 ;  /* 0x0000009302004986 */ /* 0x0007e8000c101904 */
[----:B-1----:R-:W4:Y:S01]  /*e5db0*/  LDL.LU R141, [R1+0x32dc] ;  /* 0x0032dc00018d7983 */ /* 0x002f220000300800 */
[----:B------:R-:W-:-:S03]  /*e5dc0*/  IMAD.WIDE R48, R50, 0x4, R138 ;  /* 0x0000000432307825 */ /* 0x000fc600078e028a */
[----:B------:R-:W4:Y:S01]  /*e5dd0*/  LDL.LU R213, [R1+0x310] ;  /* 0x0003100001d57983 */ /* 0x000f220000300800 */
[----:B---3--:R-:W-:-:S03]  /*e5de0*/  IMAD.WIDE R2, R50, 0x4, R136 ;  /* 0x0000000432027825 */ /* 0x008fc600078e0288 */
[----:B------:R-:W3:Y:S01]  /*e5df0*/  LDL.LU R215, [R1+0x1e0] ;  /* 0x0001e00001d77983 */ /* 0x000ee20000300800 */
[----:B------:R-:W-:-:S03]  /*e5e00*/  ISETP.GE.AND P4, PT, R144, c[0x0][0x17c], PT ;  /* 0x00005f0090007a0c */ /* 0x000fc60003f86270 */
[----:B------:R-:W3:Y:S04]  /*e5e10*/  LDL.LU R144, [R1+0x32e0] ;  /* 0x0032e00001907983 */ /* 0x000ee80000300800 */
[----:B------:R-:W3:Y:S04]  /*e5e20*/  LDL.LU R146, [R1+0x314] ;  /* 0x0003140001927983 */ /* 0x000ee80000300800 */
[----:B------:R-:W3:Y:S04]  /*e5e30*/  LDL.LU R147, [R1+0x1e4] ;  /* 0x0001e40001937983 */ /* 0x000ee80000300800 */
[----:B------:R-:W-:Y:S04]  /*e5e40*/  @P5 STG.E [R48.64], R145 ;  /* 0x0000009130005986 */ /* 0x000fe8000c101904 */
[----:B--2---:R1:W-:Y:S04]  /*e5e50*/  @P2 STG.E [R2.64], R143 ;  /* 0x0000008f02002986 */ /* 0x0043e8000c101904 */
[----:B-1----:R-:W2:Y:S04]  /*e5e60*/  LDL.LU R143, [R1+0x32e4] ;  /* 0x0032e400018f7983 */ /* 0x002ea80000300800 */
[----:B------:R-:W2:Y:S04]  /*e5e70*/  LDL.LU R214, [R1+0x320] ;  /* 0x0003200001d67983 */ /* 0x000ea80000300800 */
[----:B------:R-:W2:Y:S01]  /*e5e80*/  LDL.LU R145, [R1+0x200] ;  /* 0x0002000001917983 */ /* 0x000ea20000300800 */
[----:B-----5:R-:W-:-:S03]  /*e5e90*/  ISETP.GE.AND P2, PT, R142, c[0x0][0x17c], PT ;  /* 0x00005f008e007a0c */ /* 0x020fc60003f46270 */
[----:B------:R-:W5:Y:S01]  /*e5ea0*/  LDL.LU R142, [R1+0x32ec] ;  /* 0x0032ec00018e7983 */ /* 0x000f620000300800 */
[----:B------:R-:W-:-:S04]  /*e5eb0*/  ISETP.GE.AND P0, PT, R212, c[0x0][0x17c], PT ;  /* 0x00005f00d4007a0c */ /* 0x000fc80003f06270 */
[----:B------:R-:W-:Y:S02]  /*e5ec0*/  ISETP.LT.AND P6, PT, R217, c[0x0][0x178], !P0 ;  /* 0x00005e00d9007a0c */ /* 0x000fe400047c1270 */
[----:B------:R-:W-:Y:S02]  /*e5ed0*/  IADD3 R50, R50, c[0x0][0x198], RZ ;  /* 0x0000660032327a10 */ /* 0x000fe40007ffe0ff */
[----:B------:R-:W-:-:S03]  /*e5ee0*/  ISETP.LT.AND P0, PT, R216, c[0x0][0x178], !P0 ;  /* 0x00005e00d8007a0c */ /* 0x000fc60004701270 */
[----:B------:R-:W-:Y:S01]  /*e5ef0*/  IMAD.WIDE R2, R50, 0x4, R138 ;  /* 0x0000000432027825 */ /* 0x000fe200078e028a */
[----:B------:R-:W-:Y:S02]  /*e5f00*/  ISETP.LT.AND P5, PT, R217, c[0x0][0x178], !P3 ;  /* 0x00005e00d9007a0c */ /* 0x000fe40005fa1270 */
[----:B------:R-:W-:Y:S02]  /*e5f10*/  ISETP.LT.AND P3, PT, R216, c[0x0][0x178], !P3 ;  /* 0x00005e00d8007a0c */ /* 0x000fe40005f61270 */
[----:B------:R-:W-:Y:S01]  /*e5f20*/  IADD3 R140, R50, c[0x0][0x198], RZ ;  /* 0x00006600328c7a10 */ /* 0x000fe20007ffe0ff */
[----:B------:R1:W-:Y:S01]  /*e5f30*/  @P6 STG.E [R2.64], R218 ;  /* 0x000000da02006986 */ /* 0x0003e2000c101904 */
[----:B------:R-:W-:-:S03]  /*e5f40*/  ISETP.LT.AND P6, PT, R216, c[0x0][0x178], !P4 ;  /* 0x00005e00d8007a0c */ /* 0x000fc600067c1270 */
        /* <DEDUP_REMOVED lines=9> */
[----:B----4-:R-:W-:-:S02]  /*e5fe0*/  ISETP.GE.AND P0, PT, R141, c[0x0][0x17c], PT ;  /* 0x00005f008d007a0c */ /* 0x010fc40003f06270 */
[----:B------:R-:W4:Y:S04]  /*e5ff0*/  LDL.LU R141, [R1+0x32f0] ;  /* 0x0032f000018d7983 */ /* 0x000f280000300800 */
[----:B------:R1:W-:Y:S01]  /*e6000*/  @P5 STG.E [R48.64], R213 ;  /* 0x000000d530005986 */ /* 0x0003e2000c101904 */
[----:B------:R-:W-:Y:S02]  /*e6010*/  ISETP.LT.AND P5, PT, R217, c[0x0][0x178], !P2 ;  /* 0x00005e00d9007a0c */ /* 0x000fe400057a1270 */
[----:B------:R-:W-:Y:S01]  /*e6020*/  ISETP.LT.AND P2, PT, R216, c[0x0][0x178], !P2 ;  /* 0x00005e00d8007a0c */ /* 0x000fe20005741270 */
[----:B---3--:R3:W-:Y:S01]  /*e6030*/  @P3 STG.E [R50.64], R215 ;  /* 0x000000d732003986 */ /* 0x0087e2000c101904 */
[----:B------:R-:W-:Y:S01]  /*e6040*/  ISETP.GE.AND P3, PT, R144, c[0x0][0x17c], PT ;  /* 0x00005f0090007a0c */ /* 0x000fe20003f66270 */
[----:B-1----:R-:W-:-:S02]  /*e6050*/  IMAD.WIDE R48, R140, 0x4, R136 ;  /* 0x000000048c307825 */ /* 0x002fc400078e0288 */
[----:B---3--:R-:W3:Y:S01]  /*e6060*/  LDL.LU R215, [R1+0x330] ;  /* 0x0003300001d77983 */ /* 0x008ee20000300800 */
[----:B------:R-:W-:-:S03]  /*e6070*/  IADD3 R51, R140, c[0x0][0x198], RZ ;  /* 0x000066008c337a10 */ /* 0x000fc60007ffe0ff */
[----:B------:R1:W-:Y:S04]  /*e6080*/  @P4 STG.E [R2.64], R146 ;  /* 0x0000009202004986 */ /* 0x0003e8000c101904 */
[----:B------:R1:W-:Y:S04]  /*e6090*/  @P6 STG.E [R48.64], R147 ;  /* 0x0000009330006986 */ /* 0x0003e8000c101904 */
[----:B------:R-:W3:Y:S01]  /*e60a0*/  LDL.LU R144, [R1+0x2a0] ;  /* 0x0002a00001907983 */ /* 0x000ee20000300800 */
[----:B-1----:R-:W-:-:S04]  /*e60b0*/  IMAD.WIDE R2, R51, 0x4, R136 ;  /* 0x0000000433027825 */ /* 0x002fc800078e0288 */
[----:B------:R-:W-:Y:S01]  /*e60c0*/  IMAD.WIDE R48, R51, 0x4, R138 ;  /* 0x0000000433307825 */ /* 0x000fe200078e028a */
[----:B--2---:R-:W-:Y:S02]  /*e60d0*/  ISETP.GE.AND P4, PT, R143, c[0x0][0x17c], PT ;  /* 0x00005f008f007a0c */ /* 0x004fe40003f86270 */
[----:B------:R-:W2:Y:S04]  /*e60e0*/  LDL.LU R143, [R1+0x32f4] ;  /* 0x0032f400018f7983 */ /* 0x000ea80000300800 */
[----:B------:R-:W2:Y:S04]  /*e60f0*/  LDL.LU R146, [R1+0x334] ;  /* 0x0003340001927983 */ /* 0x000ea80000300800 */
[----:B------:R1:W-:Y:S04]  /*e6100*/  @P5 STG.E [R48.64], R214 ;  /* 0x000000d630005986 */ /* 0x0003e8000c101904 */
[----:B------:R1:W-:Y:S04]  /*e6110*/  @P2 STG.E [R2.64], R145 ;  /* 0x0000009102002986 */ /* 0x0003e8000c101904 */
[----:B------:R-:W2:Y:S01]  /*e6120*/  LDL.LU R147, [R1+0x2a4] ;  /* 0x0002a40001937983 */ /* 0x000ea20000300800 */
[----:B-----5:R-:W-:-:S03]  /*e6130*/  ISETP.GE.AND P2, PT, R142, c[0x0][0x17c], PT ;  /* 0x00005f008e007a0c */ /* 0x020fc60003f46270 */
[----:B------:R-:W5:Y:S01]  /*e6140*/  LDL.LU R142, [R1+0x32fc] ;  /* 0x0032fc00018e7983 */ /* 0x000f620000300800 */
[----:B------:R-:W-:Y:S02]  /*e6150*/  ISETP.LT.AND P6, PT, R217, c[0x0][0x178], !P0 ;  /* 0x00005e00d9007a0c */ /* 0x000fe400047c1270 */
[----:B------:R-:W-:Y:S01]  /*e6160*/  ISETP.LT.AND P0, PT, R216, c[0x0][0x178], !P0 ;  /* 0x00005e00d8007a0c */ /* 0x000fe20004701270 */
[----:B-1----:R-:W5:Y:S01]  /*e6170*/  LDL.LU R214, [R1+0x350] ;  /* 0x0003500001d67983 */ /* 0x002f620000300800 */
[----:B------:R-:W-:Y:S02]  /*e6180*/  IADD3 R50, R51, c[0x0][0x198], RZ ;  /* 0x0000660033327a10 */ /* 0x000fe40007ffe0ff */
[----:B------:R-:W-:Y:S01]  /*e6190*/  ISETP.LT.AND P5, PT, R217, c[0x0][0x178], !P3 ;  /* 0x00005e00d9007a0c */ /* 0x000fe20005fa1270 */
[----:B------:R-:W5:Y:S02]  /*e61a0*/  LDL.LU R145, [R1+0x2e0] ;  /* 0x0002e00001917983 */ /* 0x000f640000300800 */
[----:B------:R-:W-:-:S04]  /*e61b0*/  IMAD.WIDE R48, R50, 0x4, R138 ;  /* 0x0000000432307825 */ /* 0x000fc800078e028a */
[C---:B------:R-:W-:Y:S01]  /*e61c0*/  IMAD.WIDE R2, R50.reuse, 0x4, R136 ;  /* 0x0000000432027825 */ /* 0x040fe200078e0288 */
[----:B------:R-:W-:Y:S02]  /*e61d0*/  IADD3 R50, R50, c[0x0][0x198], RZ ;  /* 0x0000660032327a10 */ /* 0x000fe40007ffe0ff */
[----:B------:R-:W-:Y:S02]  /*e61e0*/  ISETP.LT.AND P3, PT, R216, c[0x0][0x178], !P3 ;  /* 0x00005e00d8007a0c */ /* 0x000fe40005f61270 */
[----:B------:R-:W-:Y:S01]  /*e61f0*/  IADD3 R140, R50, c[0x0][0x198], RZ ;  /* 0x00006600328c7a10 */ /* 0x000fe20007ffe0ff */
[----:B------:R1:W-:Y:S01]  /*e6200*/  @P6 STG.E [R48.64], R218 ;  /* 0x000000da30006986 */ /* 0x0003e2000c101904 */
[----:B------:R-:W-:Y:S02]  /*e6210*/  ISETP.LT.AND P6, PT, R217, c[0x0][0x178], !P4 ;  /* 0x00005e00d9007a0c */ /* 0x000fe400067c1270 */
[----:B------:R-:W-:Y:S01]  /*e6220*/  ISETP.LT.AND P4, PT, R216, c[0x0][0x178], !P4 ;  /* 0x00005e00d8007a0c */ /* 0x000fe20006781270 */
[----:B------:R1:W-:Y:S02]  /*e6230*/  @P0 STG.E [R2.64], R219 ;  /* 0x000000db02000986 */ /* 0x0003e4000c101904 */
[----:B-1----:R-:W-:-:S04]  /*e6240*/  IMAD.WIDE R48, R140, 0x4, R138 ;  /* 0x000000048c307825 */ /* 0x002fc800078e028a */
[C---:B------:R-:W-:Y:S01]  /*e6250*/  IMAD.WIDE R2, R50.reuse, 0x4, R138 ;  /* 0x0000000432027825 */ /* 0x040fe200078e028a */
[----:B----4-:R-:W-:Y:S02]  /*e6260*/  ISETP.GE.AND P0, PT, R141, c[0x0][0x17c], PT ;  /* 0x00005f008d007a0c */ /* 0x010fe40003f06270 */
[----:B------:R-:W4:Y:S04]  /*e6270*/  LDL.LU R141, [R1+0x3300] ;  /* 0x00330000018d7983 */ /* 0x000f280000300800 */
[----:B------:R-:W4:Y:S04]  /*e6280*/  LDL.LU R218, [R1+0x354] ;  /* 0x0003540001da7983 */ /* 0x000f280000300800 */
[----:B------:R-:W4:Y:S04]  /*e6290*/  LDL.LU R219, [R1+0x2e4] ;  /* 0x0002e40001db7983 */ /* 0x000f280000300800 */
[----:B---3--:R1:W-:Y:S02]  /*e62a0*/  @P5 STG.E [R2.64], R215 ;  /* 0x000000d702005986 */ /* 0x0083e4000c101904 */
[----:B-1----:R-:W-:-:S05]  /*e62b0*/  IMAD.WIDE R2, R50, 0x4, R136 ;  /* 0x0000000432027825 */ /* 0x002fca00078e0288 */
[----:B------:R-:W-:Y:S01]  /*e62c0*/  @P3 STG.E [R2.64], R144 ;  /* 0x0000009002003986 */ /* 0x000fe2000c101904 */
[----:B------:R-:W-:Y:S01]  /*e62d0*/  IMAD.WIDE R50, R140, 0x4, R136 ;  /* 0x000000048c327825 */ /* 0x000fe200078e0288 */
[----:B--2---:R-:W-:Y:S02]  /*e62e0*/  ISETP.GE.AND P3, PT, R143, c[0x0][0x17c], PT ;  /* 0x00005f008f007a0c */ /* 0x004fe40003f66270 */
[----:B------:R-:W2:Y:S04]  /*e62f0*/  LDL.LU R143, [R1+0x3304] ;  /* 0x00330400018f7983 */ /* 0x000ea80000300800 */
[----:B------:R1:W-:Y:S04]  /*e6300*/  @P6 STG.E [R48.64], R146 ;  /* 0x0000009230006986 */ /* 0x0003e8000c101904 */
[----:B------:R-:W3:Y:S04]  /*e6310*/  LDL.LU R215, [R1+0xb8] ;  /* 0x0000b80001d77983 */ /* 0x000ee80000300800 */
[----:B-1----:R-:W3:Y:S04]  /*e6320*/  LDL.LU R146, [R1+0x48] ;  /* 0x0000480001927983 */ /* 0x002ee80000300800 */
[----:B------:R1:W-:Y:S01]  /*e6330*/  @P4 STG.E [R50.64], R147 ;  /* 0x0000009332004986 */ /* 0x0003e2000c101904 */
[----:B-----5:R-:W-:-:S03]  /*e6340*/  ISETP.GE.AND P4, PT, R142, c[0x0][0x17c], PT ;  /* 0x00005f008e007a0c */ /* 0x020fc60003f86270 */
        /* <DEDUP_REMOVED lines=18> */
[----:B----4-:R-:W-:Y:S02]  /*e6470*/  ISETP.GE.AND P2, PT, R141, c[0x0][0x17c], PT ;  /* 0x00005f008d007a0c */ /* 0x010fe40003f46270 */
[----:B------:R-:W4:Y:S04]  /*e6480*/  LDL.LU R141, [R1+0x330c] ;  /* 0x00330c00018d7983 */ /* 0x000f280000300800 */
[----:B------:R1:W-:Y:S01]  /*e6490*/  @P6 STG.E [R48.64], R218 ;  /* 0x000000da30006986 */ /* 0x0003e2000c101904 */
[----:B------:R-:W-:-:S03]  /*e64a0*/  ISETP.LT.AND P6, PT, R217, c[0x0][0x178], !P4 ;  /* 0x00005e00d9007a0c */ /* 0x000fc600067c1270 */
[----:B------:R-:W4:Y:S04]  /*e64b0*/  LDL.LU R213, [R1+0xe8] ;  /* 0x0000e80001d57983 */ /* 0x000f280000300800 */
[----:B------:R-:W4:Y:S01]  /*e64c0*/  LDL.LU R145, [R1+0x58] ;  /* 0x0000580001917983 */ /* 0x000f220000300800 */
[----:B-1----:R-:W-:-:S03]  /*e64d0*/  IMAD.WIDE R48, R50, 0x4, R138 ;  /* 0x0000000432307825 */ /* 0x002fc600078e028a */
[----:B------:R1:W-:Y:S02]  /*e64e0*/  @P0 STG.E [R2.64], R219 ;  /* 0x000000db02000986 */ /* 0x0003e4000c101904 */
[C---:B-1----:R-:W-:Y:S01]  /*e64f0*/  IMAD.WIDE R2, R50.reuse, 0x4, R136 ;  /* 0x0000000432027825 */ /* 0x042fe200078e0288 */
[----:B------:R-:W-:Y:S02]  /*e6500*/  IADD3 R50, R50, c[0x0][0x198], RZ ;  /* 0x0000660032327a10 */ /* 0x000fe40007ffe0ff */
[----:B--2---:R-:W-:Y:S02]  /*e6510*/  ISETP.GE.AND P0, PT, R143, c[0x0][0x17c], PT ;  /* 0x00005f008f007a0c */ /* 0x004fe40003f06270 */
[----:B------:R-:W2:Y:S04]  /*e6520*/  LDL.LU R143, [R1+0x3314] ;  /* 0x00331400018f7983 */ /* 0x000ea80000300800 */
[----:B------:R-:W2:Y:S04]  /*e6530*/  LDL.LU R218, [R1+0xec] ;  /* 0x0000ec0001da7983 */ /* 0x000ea80000300800 */
[----:B---3--:R-:W-:Y:S04]  /*e6540*/  @P5 STG.E [R48.64], R215 ;  /* 0x000000d730005986 */ /* 0x008fe8000c101904 */
[----:B------:R-:W3:Y:S04]  /*e6550*/  LDL.LU R219, [R1+0x5c] ;  /* 0x00005c0001db7983 */ /* 0x000ee80000300800 */
[----:B------:R1:W-:Y:S02]  /*e6560*/  @P3 STG.E [R2.64], R146 ;  /* 0x0000009202003986 */ /* 0x0003e4000c101904 */
[----:B-1----:R-:W-:-:S05]  /*e6570*/  IMAD.WIDE R2, R50, 0x4, R138 ;  /* 0x0000000432027825 */ /* 0x002fca00078e028a */
[----:B-----5:R1:W-:Y:S04]  /*e6580*/  @P6 STG.E [R2.64], R142 ;  /* 0x0000008e02006986 */ /* 0x0203e8000c101904 */
[----:B-1----:R-:W5:Y:S01]  /*e6590*/  LDL.LU R142, [R1+0x331c] ;  /* 0x00331c00018e7983 */ /* 0x002f620000300800 */
[----:B------:R-:W-:Y:S01]  /*e65a0*/  ISETP.LT.AND P4, PT, R216, c[0x0][0x178], !P4 ;  /* 0x00005e00d8007a0c */ /* 0x000fe20006781270 */
[----:B------:R-:W-:Y:S01]  /*e65b0*/  IMAD.WIDE R2, R50, 0x4, R136 ;  /* 0x0000000432027825 */ /* 0x000fe200078e0288 */
[----:B------:R-:W-:Y:S01]  /*e65c0*/  ISETP.LT.AND P5, PT, R217, c[0x0][0x178], !P2 ;  /* 0x00005e00d9007a0c */ /* 0x000fe200057a1270 */
[----:B------:R-:W3:Y:S01]  /*e65d0*/  LDL.LU R214, [R1+0x118] ;  /* 0x0001180001d67983 */ /* 0x000ee20000300800 */
[----:B------:R-:W-:-:S03]  /*e65e0*/  ISETP.LT.AND P2, PT, R216, c[0x0][0x178], !P2 ;  /* 0x00005e00d8007a0c */ /* 0x000fc60005741270 */
[----:B------:R-:W3:Y:S01]  /*e65f0*/  LDL.LU R215, [R1+0x78] ;  /* 0x0000780001d77983 */ /* 0x000ee20000300800 */
[----:B------:R-:W-:Y:S02]  /*e6600*/  ISETP.GE.AND P3, PT, R144, c[0x0][0x17c], PT ;  /* 0x00005f0090007a0c */ /* 0x000fe40003f66270 */
[----:B------:R-:W-:Y:S01]  /*e6610*/  IADD3 R140, R50, c[0x0][0x198], RZ ;  /* 0x00006600328c7a10 */ /* 0x000fe20007ffe0ff */
[----:B------:R-:W3:Y:S04]  /*e6620*/  LDL.LU R144, [R1+0x3320] ;  /* 0x0033200001907983 */ /* 0x000ee80000300800 */
[----:B------:R1:W-:Y:S01]  /*e6630*/  @P4 STG.E [R2.64], R147 ;  /* 0x0000009302004986 */ /* 0x0003e2000c101904 */
[----:B------:R-:W-:-:S03]  /*e6640*/  IMAD.WIDE R48, R140, 0x4, R138 ;  /* 0x000000048c307825 */ /* 0x000fc600078e028a */
[----:B------:R-:W3:Y:S01]  /*e6650*/  LDL.LU R146, [R1+0x11c] ;  /* 0x00011c0001927983 */ /* 0x000ee20000300800 */
[----:B------:R-:W-:-:S03]  /*e6660*/  IMAD.WIDE R50, R140, 0x4, R136 ;  /* 0x000000048c327825 */ /* 0x000fc600078e0288 */
[----:B-1----:R-:W3:Y:S01]  /*e6670*/  LDL.LU R147, [R1+0x7c] ;  /* 0x00007c0001937983 */ /* 0x002ee20000300800 */
[----:B------:R-:W-:Y:S02]  /*e6680*/  ISETP.LT.AND P6, PT, R216, c[0x0][0x178], !P0 ;  /* 0x00005e00d8007a0c */ /* 0x000fe400047c1270 */
[----:B------:R-:W-:Y:S02]  /*e6690*/  ISETP.LT.AND P0, PT, R217, c[0x0][0x178], !P0 ;  /* 0x00005e00d9007a0c */ /* 0x000fe40004701270 */
[----:B------:R-:W-:-:S05]  /*e66a0*/  IADD3 R140, R140, c[0x0][0x198], RZ ;  /* 0x000066008c8c7a10 */ /* 0x000fca0007ffe0ff */
[----:B------:R-:W-:Y:S01]  /*e66b0*/  IMAD.WIDE R2, R140, 0x4, R138 ;  /* 0x000000048c027825 */ /* 0x000fe200078e028a */
[----:B----4-:R-:W-:Y:S02]  /*e66c0*/  ISETP.GE.AND P4, PT, R141, c[0x0][0x17c], PT ;  /* 0x00005f008d007a0c */ /* 0x010fe40003f86270 */
[----:B------:R-:W4:Y:S04]  /*e66d0*/  LDL.LU R141, [R1+0x3324] ;  /* 0x00332400018d7983 */ /* 0x000f280000300800 */
[----:B------:R-:W-:Y:S04]  /*e66e0*/  @P5 STG.E [R48.64], R213 ;  /* 0x000000d530005986 */ /* 0x000fe8000c101904 */
[----:B------:R1:W-:Y:S04]  /*e66f0*/  @P2 STG.E [R50.64], R145 ;  /* 0x0000009132002986 */ /* 0x0003e8000c101904 */
[----:B-1----:R-:W4:Y:S01]  /*e6700*/  LDL.LU R145, [R1+0x138] ;  /* 0x0001380001917983 */ /* 0x002f220000300800 */
        /* <DEDUP_REMOVED lines=10> */
[----:B---3--:R1:W-:Y:S01]  /*e67b0*/  @P6 STG.E [R48.64], R219 ;  /* 0x000000db30006986 */ /* 0x0083e2000c101904 */
[----:B------:R-:W-:Y:S02]  /*e67c0*/  ISETP.LT.AND P6, PT, R217, c[0x0][0x178], !P4 ;  /* 0x00005e00d9007a0c */ /* 0x000fe400067c1270 */
[----:B------:R-:W-:Y:S01]  /*e67d0*/  ISETP.LT.AND P4, PT, R216, c[0x0][0x178], !P4 ;  /* 0x00005e00d8007a0c */ /* 0x000fe20006781270 */
[C---:B------:R-:W-:Y:S01]  /*e67e0*/  IMAD.WIDE R2, R51.reuse, 0x4, R136 ;  /* 0x0000000433027825 */ /* 0x040fe200078e0288 */
[----:B------:R-:W-:-:S03]  /*e67f0*/  IADD3 R50, R51, c[0x0][0x198], RZ ;  /* 0x0000660033327a10 */ /* 0x000fc60007ffe0ff */
[----:B-1----:R-:W-:Y:S01]  /*e6800*/  IMAD.WIDE R48, R51, 0x4, R138 ;  /* 0x0000000433307825 */ /* 0x002fe200078e028a */
[----:B------:R-:W3:Y:S04]  /*e6810*/  LDL.LU R219, [R1+0x8c] ;  /* 0x00008c0001db7983 */ /* 0x000ee80000300800 */
[----:B------:R1:W-:Y:S01]  /*e6820*/  @P5 STG.E [R48.64], R214 ;  /* 0x000000d630005986 */ /* 0x0003e2000c101904 */
[----:B------:R-:W-:-:S03]  /*e6830*/  ISETP.LT.AND P5, PT, R217, c[0x0][0x178], !P2 ;  /* 0x00005e00d9007a0c */ /* 0x000fc600057a1270 */
[----:B------:R1:W-:Y:S04]  /*e6840*/  @P3 STG.E [R2.64], R215 ;  /* 0x000000d702003986 */ /* 0x0003e8000c101904 */
[----:B------:R-:W3:Y:S01]  /*e6850*/  LDL.LU R212, [R1+0x3330] ;  /* 0x0033300001d47983 */ /* 0x000ee20000300800 */
[----:B-1----:R-:W-:-:S03]  /*e6860*/  IMAD.WIDE R48, R50, 0x4, R138 ;  /* 0x0000000432307825 */ /* 0x002fc600078e028a */
[----:B------:R-:W3:Y:S01]  /*e6870*/  LDL.LU R214, [R1+0x158] ;  /* 0x0001580001d67983 */ /* 0x000ee20000300800 */
[----:B------:R-:W-:-:S03]  /*e6880*/  IMAD.WIDE R2, R50, 0x4, R136 ;  /* 0x0000000432027825 */ /* 0x000fc600078e0288 */
[----:B------:R-:W3:Y:S01]  /*e6890*/  LDL.LU R215, [R1+0xa8] ;  /* 0x0000a80001d77983 */ /* 0x000ee20000300800 */
[----:B------:R-:W-:-:S03]  /*e68a0*/  IADD3 R50, R50, c[0x0][0x198], RZ ;  /* 0x0000660032327a10 */ /* 0x000fc60007ffe0ff */
[----:B------:R1:W-:Y:S01]  /*e68b0*/  @P6 STG.E [R48.64], R146 ;  /* 0x0000009230006986 */ /* 0x0003e2000c101904 */
[----:B------:R-:W-:-:S03]  /*e68c0*/  ISETP.LT.AND P2, PT, R216, c[0x0][0x178], !P2 ;  /* 0x00005e00d8007a0c */ /* 0x000fc60005741270 */
[----:B------:R1:W-:Y:S04]  /*e68d0*/  @P4 STG.E [R2.64], R147 ;  /* 0x0000009302004986 */ /* 0x0003e8000c101904 */
[----:B-1----:R-:W3:Y:S01]  /*e68e0*/  LDL.LU R146, [R1+0x3334] ;  /* 0x0033340001927983 */ /* 0x002ee20000300800 */
[----:B------:R-:W-:Y:S01]  /*e68f0*/  IMAD.WIDE R2, R50, 0x4, R138 ;  /* 0x0000000432027825 */ /* 0x000fe200078e028a */
[----:B------:R-:W-:Y:S02]  /*e6900*/  ISETP.GE.AND P3, PT, R144, c[0x0][0x17c], PT ;  /* 0x00005f0090007a0c */ /* 0x000fe40003f66270 */
[----:B----4-:R-:W-:Y:S02]  /*e6910*/  ISETP.GE.AND P4, PT, R141, c[0x0][0x17c], PT ;  /* 0x00005f008d007a0c */ /* 0x010fe40003f86270 */
[----:B------:R-:W4:Y:S04]  /*e6920*/  LDL.LU R141, [R1+0x15c] ;  /* 0x00015c00018d7983 */ /* 0x000f280000300800 */
[----:B------:R-:W4:Y:S04]  /*e6930*/  LDL.LU R147, [R1+0xac] ;  /* 0x0000ac0001937983 */ /* 0x000f280000300800 */
[----:B------:R-:W4:Y:S04]  /*e6940*/  LDL.LU R144, [R1+0x3338] ;  /* 0x0033380001907983 */ /* 0x000f280000300800 */
[----:B------:R1:W-:Y:S02]  /*e6950*/  @P5 STG.E [R2.64], R145 ;  /* 0x0000009102005986 */ /* 0x0003e4000c101904 */
[----:B-1----:R-:W-:-:S02]  /*e6960*/  IMAD.WIDE R2, R50, 0x4, R136 ;  /* 0x0000000432027825 */ /* 0x002fc400078e0288 */
[----:B------:R-:W4:Y:S04]  /*e6970*/  LDL.LU R145, [R1+0x168] ;  /* 0x0001680001917983 */ /* 0x000f280000300800 */
        /* <DEDUP_REMOVED lines=15> */
[----:B---3--:R3:W-:Y:S01]  /*e6a70*/  @P0 STG.E [R50.64], R219 ;  /* 0x000000db32000986 */ /* 0x0087e2000c101904 */
[----:B------:R-:W-:Y:S02]  /*e6a80*/  ISETP.LT.AND P4, PT, R216, c[0x0][0x178], !P4 ;  /* 0x00005e00d8007a0c */ /* 0x000fe40006781270 */
[C---:B-1----:R-:W-:Y:S01]  /*e6a90*/  IMAD.WIDE R48, R140.reuse, 0x4, R136 ;  /* 0x000000048c307825 */ /* 0x042fe200078e0288 */
[----:B------:R-:W5:Y:S01]  /*e6aa0*/  LDL.LU R218, [R1+0x16c] ;  /* 0x00016c0001da7983 */ /* 0x000f620000300800 */
[----:B---3--:R-:W-:-:S03]  /*e6ab0*/  IADD3 R51, R140, c[0x0][0x198], RZ ;  /* 0x000066008c337a10 */ /* 0x008fc60007ffe0ff */
        /* <DEDUP_REMOVED lines=9> */
[----:B----4-:R1:W-:Y:S04]  /*e6b50*/  @P6 STG.E [R48.64], R141 ;  /* 0x0000008d30006986 */ /* 0x0103e8000c101904 */
[----:B------:R4:W-:Y:S04]  /*e6b60*/  @P4 STG.E [R2.64], R147 ;  /* 0x0000009302004986 */ /* 0x0009e8000c101904 */
[----:B-1----:R-:W3:Y:S01]  /*e6b70*/  LDL.LU R141, [R1+0x3344] ;  /* 0x00334400018d7983 */ /* 0x002ee20000300800 */
[----:B------:R-:W-:-:S03]  /*e6b80*/  IMAD.WIDE R48, R50, 0x4, R138 ;  /* 0x0000000432307825 */ /* 0x000fc600078e028a */
[----:B------:R-:W3:Y:S01]  /*e6b90*/  LDL.LU R213, [R1+0x1d8] ;  /* 0x0001d80001d57983 */ /* 0x000ee20000300800 */
[----:B----4-:R-:W-:-:S03]  /*e6ba0*/  IMAD.WIDE R2, R50, 0x4, R136 ;  /* 0x0000000432027825 */ /* 0x010fc600078e0288 */
[----:B------:R-:W4:Y:S01]  /*e6bb0*/  LDL.LU R215, [R1+0xd8] ;  /* 0x0000d80001d77983 */ /* 0x000f220000300800 */
[----:B------:R-:W-:-:S03]  /*e6bc0*/  ISETP.GE.AND P4, PT, R144, c[0x0][0x17c], PT ;  /* 0x00005f0090007a0c */ /* 0x000fc60003f86270 */
[----:B------:R-:W4:Y:S04]  /*e6bd0*/  LDL.LU R144, [R1+0x334c] ;  /* 0x00334c0001907983 */ /* 0x000f280000300800 */
[----:B------:R-:W4:Y:S04]  /*e6be0*/  LDL.LU R146, [R1+0x1dc] ;  /* 0x0001dc0001927983 */ /* 0x000f280000300800 */
[----:B------:R-:W4:Y:S04]  /*e6bf0*/  LDL.LU R147, [R1+0xdc] ;  /* 0x0000dc0001937983 */ /* 0x000f280000300800 */
        /* <DEDUP_REMOVED lines=28> */
[----:B------:R1:W-:Y:S01]  /*e6dc0*/  @P5 STG.E [R48.64], R213 ;  /* 0x000000d530005986 */ /* 0x0003e2000c101904 */
[----:B------:R-:W-:Y:S02]  /*e6dd0*/  ISETP.LT.AND P5, PT, R217, c[0x0][0x178], !P2 ;  /* 0x00005e00d9007a0c */ /* 0x000fe400057a1270 */
[----:B------:R-:W-:Y:S01]  /*e6de0*/  ISETP.LT.AND P2, PT, R216, c[0x0][0x178], !P2 ;  /* 0x00005e00d8007a0c */ /* 0x000fe20005741270 */
[----:B----4-:R4:W-:Y:S01]  /*e6df0*/  @P3 STG.E [R50.64], R215 ;  /* 0x000000d732003986 */ /* 0x0109e2000c101904 */
[----:B------:R-:W-:Y:S01]  /*e6e00*/  ISETP.GE.AND P3, PT, R144, c[0x0][0x17c], PT ;  /* 0x00005f0090007a0c */ /* 0x000fe20003f66270 */
[----:B-1----:R-:W-:-:S02]  /*e6e10*/  IMAD.WIDE R48, R140, 0x4, R136 ;  /* 0x000000048c307825 */ /* 0x002fc400078e0288 */
[----:B----4-:R-:W4:Y:S01]  /*e6e20*/  LDL.LU R215, [R1+0x298] ;  /* 0x0002980001d77983 */ /* 0x010f220000300800 */
[----:B------:R-:W-:-:S03]  /*e6e30*/  IADD3 R51, R140, c[0x0][0x198], RZ ;  /* 0x000066008c337a10 */ /* 0x000fc60007ffe0ff */
[----:B------:R1:W-:Y:S04]  /*e6e40*/  @P4 STG.E [R2.64], R146 ;  /* 0x0000009202004986 */ /* 0x0003e8000c101904 */
[----:B------:R1:W-:Y:S04]  /*e6e50*/  @P6 STG.E [R48.64], R147 ;  /* 0x0000009330006986 */ /* 0x0003e8000c101904 */
[----:B------:R-:W4:Y:S01]  /*e6e60*/  LDL.LU R144, [R1+0x128] ;  /* 0x0001280001907983 */ /* 0x000f220000300800 */
        /* <DEDUP_REMOVED lines=27> */
[----:B---3--:R-:W-:Y:S02]  /*e7020*/  ISETP.GE.AND P0, PT, R141, c[0x0][0x17c], PT ;  /* 0x00005f008d007a0c */ /* 0x008fe40003f06270 */
[----:B------:R-:W3:Y:S04]  /*e7030*/  LDL.LU R141, [R1+0x336c] ;  /* 0x00336c00018d7983 */ /* 0x000ee80000300800 */
[----:B------:R-:W3:Y:S04]  /*e7040*/  LDL.LU R218, [R1+0x2bc] ;  /* 0x0002bc0001da7983 */ /* 0x000ee80000300800 */
[----:B------:R-:W3:Y:S04]  /*e7050*/  LDL.LU R219, [R1+0x14c] ;  /* 0x00014c0001db7983 */ /* 0x000ee80000300800 */
[----:B----4-:R1:W-:Y:S02]  /*e7060*/  @P5 STG.E [R2.64], R215 ;  /* 0x000000d702005986 */ /* 0x0103e4000c101904 */
[----:B-1----:R-:W-:-:S05]  /*e7070*/  IMAD.WIDE R2, R50, 0x4, R136 ;  /* 0x0000000432027825 */ /* 0x002fca00078e0288 */
[----:B------:R-:W-:Y:S01]  /*e7080*/  @P3 STG.E [R2.64], R144 ;  /* 0x0000009002003986 */ /* 0x000fe2000c101904 */
[----:B------:R-:W-:Y:S01]  /*e7090*/  IMAD.WIDE R50, R140, 0x4, R136 ;  /* 0x000000048c327825 */ /* 0x000fe200078e0288 */
[----:B--2---:R-:W-:Y:S02]  /*e70a0*/  ISETP.GE.AND P3, PT, R143, c[0x0][0x17c], PT ;  /* 0x00005f008f007a0c */ /* 0x004fe40003f66270 */
[----:B------:R-:W2:Y:S04]  /*e70b0*/  LDL.LU R143, [R1+0x3370] ;  /* 0x00337000018f7983 */ /* 0x000ea80000300800 */
[----:B------:R1:W-:Y:S04]  /*e70c0*/  @P6 STG.E [R48.64], R146 ;  /* 0x0000009230006986 */ /* 0x0003e8000c101904 */
[----:B------:R-:W4:Y:S04]  /*e70d0*/  LDL.LU R215, [R1+0x2c8] ;  /* 0x0002c80001d77983 */ /* 0x000f280000300800 */
[----:B-1----:R-:W4:Y:S04]  /*e70e0*/  LDL.LU R146, [R1+0x1a8] ;  /* 0x0001a80001927983 */ /* 0x002f280000300800 */
        /* <DEDUP_REMOVED lines=35> */
[----:B------:R1:W-:Y:S02]  /*e7320*/  @P3 STG.E [R2.64], R146 ;  /* 0x0000009202003986 */ /* 0x0003e4000c101904 */
[----:B-1----:R-:W-:-:S05]  /*e7330*/  IMAD.WIDE R2, R50, 0x4, R138 ;  /* 0x0000000432027825 */ /* 0x002fca00078e028a */
[----:B-----5:R1:W-:Y:S04]  /*e7340*/  @P6 STG.E [R2.64], R142 ;  /* 0x0000008e02006986 */ /* 0x0203e8000c101904 */
        /* <DEDUP_REMOVED lines=1403> */
[----:B------:R-:W4:Y:S04]  /*ecb00*/  LDL.LU R219, [R1+0x92c] ;  /* 0x00092c0001db7983 */ /* 0x000f280000300800 */
        /* <DEDUP_REMOVED lines=40> */
[----:B----4-:R1:W-:Y:S01]  /*ecd90*/  @P3 STG.E [R2.64], R219 ;  /* 0x000000db02003986 */ /* 0x0103e2000c101904 */
[C---:B------:R-:W-:Y:S01]  /*ecda0*/  IMAD.WIDE R50, R140.reuse, 0x4, R136 ;  /* 0x000000048c327825 */ /* 0x040fe200078e0288 */
[----:B------:R-:W-:Y:S02]  /*ecdb0*/  IADD3 R140, R140, c[0x0][0x198], RZ ;  /* 0x000066008c8c7a10 */ /* 0x000fe40007ffe0ff */
[----:B-1----:R-:W4:Y:S03]  /*ecdc0*/  LDL.LU R219, [R1+0x96c] ;  /* 0x00096c0001db7983 */ /* 0x002f260000300800 */
[----:B------:R-:W-:Y:S01]  /*ecdd0*/  IMAD.WIDE R2, R140, 0x4, R138 ;  /* 0x000000048c027825 */ /* 0x000fe200078e028a */
[----:B------:R-:W-:-:S02]  /*ecde0*/  ISETP.GE.AND P3, PT, R141, c[0x0][0x17c], PT ;  /* 0x00005f008d007a0c */ /* 0x000fc40003f66270 */
        /* <DEDUP_REMOVED lines=36> */
[----:B----4-:R4:W-:Y:S01]  /*ed030*/  @P3 STG.E [R2.64], R219 ;  /* 0x000000db02003986 */ /* 0x0109e2000c101904 */
[----:B-1----:R-:W-:-:S04]  /*ed040*/  IMAD.WIDE R48, R140, 0x4, R138 ;  /* 0x000000048c307825 */ /* 0x002fc800078e028a */
[C---:B----4-:R-:W-:Y:S01]  /*ed050*/  IMAD.WIDE R2, R50.reuse, 0x4, R138 ;  /* 0x0000000432027825 */ /* 0x050fe200078e028a */
[----:B------:R-:W-:Y:S02]  /*ed060*/  ISETP.GE.AND P3, PT, R141, c[0x0][0x17c], PT ;  /* 0x00005f008d007a0c */ /* 0x000fe40003f66270 */
        /* <DEDUP_REMOVED lines=133> */
[----:B------:R-:W3:Y:S04]  /*ed8c0*/  LDL.LU R219, [R1+0x3c4] ;  /* 0x0003c40001db7983 */ /* 0x000ee80000300800 */
        /* <DEDUP_REMOVED lines=40> */
[----:B---3--:R1:W-:Y:S01]  /*edb50*/  @P3 STG.E [R2.64], R219 ;  /* 0x000000db02003986 */ /* 0x0083e2000c101904 */
[C---:B------:R-:W-:Y:S01]  /*edb60*/  IMAD.WIDE R50, R140.reuse, 0x4, R136 ;  /* 0x000000048c327825 */ /* 0x040fe200078e0288 */
[----:B------:R-:W-:Y:S02]  /*edb70*/  IADD3 R140, R140, c[0x0][0x198], RZ ;  /* 0x000066008c8c7a10 */ /* 0x000fe40007ffe0ff */
[----:B-1----:R-:W3:Y:S03]  /*edb80*/  LDL.LU R219, [R1+0x5a4] ;  /* 0x0005a40001db7983 */ /* 0x002ee60000300800 */
[----:B------:R-:W-:Y:S01]  /*edb90*/  IMAD.WIDE R2, R140, 0x4, R138 ;  /* 0x000000048c027825 */ /* 0x000fe200078e028a */
[----:B------:R-:W-:-:S02]  /*edba0*/  ISETP.GE.AND P3, PT, R141, c[0x0][0x17c], PT ;  /* 0x00005f008d007a0c */ /* 0x000fc40003f66270 */
        /* <DEDUP_REMOVED lines=36> */
[----:B---3--:R3:W-:Y:S01]  /*eddf0*/  @P3 STG.E [R2.64], R219 ;  /* 0x000000db02003986 */ /* 0x0087e2000c101904 */
[----:B-1----:R-:W-:-:S04]  /*ede00*/  IMAD.WIDE R48, R140, 0x4, R138 ;  /* 0x000000048c307825 */ /* 0x002fc800078e028a */
[C---:B---3--:R-:W-:Y:S01]  /*ede10*/  IMAD.WIDE R2, R50.reuse, 0x4, R138 ;  /* 0x0000000432027825 */ /* 0x048fe200078e028a */
[----:B------:R-:W-:Y:S02]  /*ede20*/  ISETP.GE.AND P3, PT, R141, c[0x0][0x17c], PT ;  /* 0x00005f008d007a0c */ /* 0x000fe40003f66270 */
        /* <DEDUP_REMOVED lines=492> */
[----:B------:R-:W-:Y:S02]  /*efcf0*/  IMAD.WIDE R2, R50, 0x4, R136 ;  /* 0x0000000432027825 */ /* 0x000fe400078e0288 */
[----:B------:R-:W4:Y:S01]  /*efd00*/  LDL.LU R214, [R1+0x580] ;  /* 0x0005800001d67983 */ /* 0x000f220000300800 */
[----:B------:R-:W-:-:S03]  /*efd10*/  ISETP.LT.AND P5, PT, R217, c[0x0][0x178], !P2 ;  /* 0x00005e00d9007a0c */ /* 0x000fc600057a1270 */
[----:B------:R-:W4:Y:S01]  /*efd20*/  LDL.LU R215, [R1+0x60] ;  /* 0x0000600001d77983 */ /* 0x000f220000300800 */
[----:B------:R-:W-:Y:S02]  /*efd30*/  ISETP.LT.AND P2, PT, R216, c[0x0][0x178], !P2 ;  /* 0x00005e00d8007a0c */ /* 0x000fe40005741270 */
[----:B------:R-:W-:Y:S02]  /*efd40*/  ISETP.GE.AND P0, PT, R144, c[0x0][0x17c], PT ;  /* 0x00005f0090007a0c */ /* 0x000fe40003f06270 */
[----:B------:R-:W4:Y:S01]  /*efd50*/  LDL.LU R144, [R1+0x3750] ;  /* 0x0037500001907983 */ /* 0x000f220000300800 */
[----:B------:R-:W-:-:S03]  /*efd60*/  IADD3 R140, R50, c[0x0][0x198], RZ ;  /* 0x00006600328c7a10 */ /* 0x000fc60007ffe0ff */
[----:B------:R1:W-:Y:S04]  /*efd70*/  @P4 STG.E [R2.64], R147 ;  /* 0x0000009302004986 */ /* 0x0003e8000c101904 */
[----:B------:R-:W4:Y:S01]  /*efd80*/  LDL.LU R146, [R1+0x584] ;  /* 0x0005840001927983 */ /* 0x000f220000300800 */
[----:B------:R-:W-:-:S03]  /*efd90*/  IMAD.WIDE R48, R140, 0x4, R138 ;  /* 0x000000048c307825 */ /* 0x000fc600078e028a */
[----:B-1----:R-:W4:Y:S01]  /*efda0*/  LDL.LU R147, [R1+0x64] ;  /* 0x0000640001937983 */ /* 0x002f220000300800 */
[----:B------:R-:W-:Y:S01]  /*efdb0*/  IMAD.WIDE R50, R140, 0x4, R136 ;  /* 0x000000048c327825 */ /* 0x000fe200078e0288 */
        /* <DEDUP_REMOVED lines=28> */
[----:B------:R1:W-:Y:S01]  /*eff80*/  @P3 STG.E [R2.64], R215 ;  /* 0x000000d702003986 */ /* 0x0003e2000c101904 */
[----:B------:R-:W-:-:S03]  /*eff90*/  ISETP.GE.AND P3, PT, R144, c[0x0][0x17c], PT ;  /* 0x00005f0090007a0c */ /* 0x000fc60003f66270 */
        /* <DEDUP_REMOVED lines=8> */
[----:B------:R1:W-:Y:S01]  /*f0020*/  @P4 STG.E [R2.64], R147 ;  /* 0x0000009302004986 */ /* 0x0003e2000c101904 */
[----:B------:R-:W-:Y:S02]  /*f0030*/  ISETP.LT.AND P4, PT, R217, c[0x0][0x178], !P3 ;  /* 0x00005e00d9007a0c */ /* 0x000fe40005f81270 */
[----:B------:R-:W-:Y:S01]  /*f0040*/  ISETP.LT.AND P2, PT, R216, c[0x0][0x178], !P2 ;  /* 0x00005e00d8007a0c */ /* 0x000fe20005741270 */
[----:B-1----:R-:W4:Y:S01]  /*f0050*/  LDL.LU R146, [R1+0x374c] ;  /* 0x00374c0001927983 */ /* 0x002f220000300800 */
[C---:B------:R-:W-:Y:S01]  /*f0060*/  IMAD.WIDE R2, R50.reuse, 0x4, R138 ;  /* 0x0000000432027825 */ /* 0x040fe200078e028a */
        /* <DEDUP_REMOVED lines=19> */
[C---:B------:R-:W-:Y:S01]  /*f01a0*/  IMAD.WIDE R2, R140.reuse, 0x4, R138 ;  /* 0x000000048c027825 */ /* 0x040fe200078e028a */
[----:B----4-:R4:W-:Y:S03]  /*f01b0*/  @P6 STG.E [R50.64], R219 ;  /* 0x000000db32006986 */ /* 0x0109e6000c101904 */
[----:B-1----:R-:W-:Y:S01]  /*f01c0*/  IMAD.WIDE R48, R140, 0x4, R136 ;  /* 0x000000048c307825 */ /* 0x002fe200078e0288 */
[----:B------:R-:W5:Y:S01]  /*f01d0*/  LDL.LU R218, [R1+0xa14] ;  /* 0x000a140001da7983 */ /* 0x000f620000300800 */
[----:B------:R-:W-:Y:S02]  /*f01e0*/  ISETP.LT.AND P1, PT, R216, c[0x0][0x178], !P1 ;  /* 0x00005e00d8007a0c */ /* 0x000fe40004f21270 */
[----:B----4-:R-:W-:Y:S01]  /*f01f0*/  IADD3 R51, R140, c[0x0][0x198], RZ ;  /* 0x000066008c337a10 */ /* 0x010fe20007ffe0ff */
[----:B------:R-:W4:Y:S04]  /*f0200*/  LDL.LU R219, [R1+0x264] ;  /* 0x0002640001db7983 */ /* 0x000f280000300800 */
[----:B------:R-:W-:Y:S04]  /*f0210*/  @P0 STG.E [R2.64], R214 ;  /* 0x000000d602000986 */ /* 0x000fe8000c101904 */
[----:B------:R1:W-:Y:S01]  /*f0220*/  @P5 STG.E [R48.64], R215 ;  /* 0x000000d730005986 */ /* 0x0003e2000c101904 */
[----:B------:R-:W-:-:S02]  /*f0230*/  ISETP.LT.AND P5, PT, R217, c[0x0][0x178], !P3 ;  /* 0x00005e00d9007a0c */ /* 0x000fc40005fa1270 */
        /* <DEDUP_REMOVED lines=23> */
[----:B------:R-:W-:Y:S02]  /*f03b0*/  ISETP.LT.AND P4, PT, R217, c[0x0][0x178], !P2 ;  /* 0x00005e00d9007a0c */ /* 0x000fe40005781270 */
[----:B------:R-:W-:Y:S02]  /*f03c0*/  IADD3 R50, R50, c[0x0][0x198], RZ ;  /* 0x0000660032327a10 */ /* 0x000fe40007ffe0ff */
[----:B------:R-:W-:Y:S02]  /*f03d0*/  ISETP.LT.AND P2, PT, R216, c[0x0][0x178], !P2 ;  /* 0x00005e00d8007a0c */ /* 0x000fe40005741270 */
[----:B------:R-:W-:Y:S01]  /*f03e0*/  ISETP.GE.AND P6, PT, R212, c[0x0][0x17c], PT ;  /* 0x00005f00d4007a0c */ /* 0x000fe20003fc6270 */
[----:B------:R-:W-:-:S03]  /*f03f0*/  IMAD.WIDE R2, R50, 0x4, R138 ;  /* 0x0000000432027825 */ /* 0x000fc600078e028a */
[C---:B------:R-:W-:Y:S02]  /*f0400*/  ISETP.LT.AND P5, PT, R217.reuse, c[0x0][0x178], !P6 ;  /* 0x00005e00d9007a0c */ /* 0x040fe400077a1270 */
        /* <DEDUP_REMOVED lines=16> */
[----:B------:R-:W-:-:S03]  /*f0510*/  ISETP.LT.AND P5, PT, R217, c[0x0][0x178], !P1 ;  /* 0x00005e00d9007a0c */ /* 0x000fc60004fa1270 */
[----:B---3--:R3:W-:Y:S01]  /*f0520*/  @P6 STG.E [R50.64], R215 ;  /* 0x000000d732006986 */ /* 0x0087e2000c101904 */
[----:B------:R-:W-:Y:S02]  /*f0530*/  ISETP.LT.AND P6, PT, R216, c[0x0][0x178], !P1 ;  /* 0x00005e00d8007a0c */ /* 0x000fe40004fc1270 */
[----:B------:R-:W-:Y:S01]  /*f0540*/  ISETP.GE.AND P1, PT, R144, c[0x0][0x17c], PT ;  /* 0x00005f0090007a0c */ /* 0x000fe20003f26270 */
[C---:B-1----:R-:W-:Y:S01]  /*f0550*/  IMAD.WIDE R48, R140.reuse, 0x4, R136 ;  /* 0x000000048c307825 */ /* 0x042fe200078e0288 */
        /* <DEDUP_REMOVED lines=26> */
[----:B------:R1:W-:Y:S04]  /*f0700*/  @P0 STG.E [R48.64], R218 ;  /* 0x000000da30000986 */ /* 0x0003e8000c101904 */
[----:B----4-:R4:W-:Y:S01]  /*f0710*/  @P3 STG.E [R2.64], R219 ;  /* 0x000000db02003986 */ /* 0x0109e2000c101904 */
[----:B------:R-:W-:Y:S01]  /*f0720*/  ISETP.LT.AND P3, PT, R217, c[0x0][0x178], !P1 ;  /* 0x00005e00d9007a0c */ /* 0x000fe20004f61270 */
        /* <DEDUP_REMOVED lines=9> */
[----:B--2---:R-:W-:-:S03]  /*f07c0*/  ISETP.GE.AND P2, PT, R143, c[0x0][0x17c], PT ;  /* 0x00005f008f007a0c */ /* 0x004fc60003f46270 */
[----:B------:R-:W2:Y:S04]  /*f07d0*/  LDL.LU R143, [R1+0x37b0] ;  /* 0x0037b000018f7983 */ /* 0x000ea80000300800 */
[----:B------:R1:W-:Y:S04]  /*f07e0*/  @P3 STG.E [R48.64], R146 ;  /* 0x0000009230003986 */ /* 0x0003e8000c101904 */
[----:B------:R-:W3:Y:S04]  /*f07f0*/  LDL.LU R215, [R1+0xc50] ;  /* 0x000c500001d77983 */ /* 0x000ee80000300800 */
[----:B-1----:R-:W3:Y:S04]  /*f0800*/  LDL.LU R146, [R1+0x830] ;  /* 0x0008300001927983 */ /* 0x002ee80000300800 */
[----:B------:R-:W3:Y:S01]  /*f0810*/  LDL.LU R144, [R1+0x37b4] ;  /* 0x0037b40001907983 */ /* 0x000ee20000300800 */
[----:B-----5:R-:W-:-:S03]  /*f0820*/  ISETP.GE.AND P3, PT, R142, c[0x0][0x17c], PT ;  /* 0x00005f008e007a0c */ /* 0x020fc60003f66270 */
[----:B------:R-:W5:Y:S01]  /*f0830*/  LDL.LU R142, [R1+0xc54] ;  /* 0x000c5400018e7983 */ /* 0x000f620000300800 */
[----:B------:R-:W-:Y:S02]  /*f0840*/  ISETP.LT.AND P1, PT, R216, c[0x0][0x178], !P1 ;  /* 0x00005e00d8007a0c */ /* 0x000fe40004f21270 */
[----:B------:R-:W-:Y:S01]  /*f0850*/  ISETP.LT.AND P5, PT, R217, c[0x0][0x178], !P4 ;  /* 0x00005e00d9007a0c */ /* 0x000fe200067a1270 */
[----:B------:R-:W-:Y:S01]  /*f0860*/  IMAD.WIDE R50, R140, 0x4, R136 ;  /* 0x000000048c327825 */ /* 0x000fe200078e0288 */
[----:B------:R-:W-:Y:S02]  /*f0870*/  ISETP.LT.AND P4, PT, R216, c[0x0][0x178], !P4 ;  /* 0x00005e00d8007a0c */ /* 0x000fe40006781270 */
[----:B------:R-:W-:-:S05]  /*f0880*/  IADD3 R140, R140, c[0x0][0x198], RZ ;  /* 0x000066008c8c7a10 */ /* 0x000fca0007ffe0ff */
[C---:B------:R-:W-:Y:S02]  /*f0890*/  IMAD.WIDE R2, R140.reuse, 0x4, R138 ;  /* 0x000000048c027825 */ /* 0x040fe400078e028a */
[----:B------:R1:W-:Y:S02]  /*f08a0*/  @P1 STG.E [R50.64], R147 ;  /* 0x0000009332001986 */ /* 0x0003e4000c101904 */
[----:B------:R-:W-:Y:S01]  /*f08b0*/  IMAD.WIDE R48, R140, 0x4, R136 ;  /* 0x000000048c307825 */ /* 0x000fe200078e0288 */
[C---:B------:R-:W-:Y:S01]  /*f08c0*/  ISETP.LT.AND P1, PT, R217.reuse, c[0x0][0x178], !P6 ;  /* 0x00005e00d9007a0c */ /* 0x040fe20007721270 */
[----:B------:R1:W-:Y:S01]  /*f08d0*/  @P5 STG.E [R2.64], R214 ;  /* 0x000000d602005986 */ /* 0x0003e2000c101904 */
[C---:B------:R-:W-:Y:S02]  /*f08e0*/  ISETP.LT.AND P6, PT, R216.reuse, c[0x0][0x178], !P6 ;  /* 0x00005e00d8007a0c */ /* 0x040fe400077c1270 */
[----:B------:R-:W-:Y:S01]  /*f08f0*/  ISETP.LT.AND P5, PT, R216, c[0x0][0x178], !P0 ;  /* 0x00005e00d8007a0c */ /* 0x000fe200047a1270 */
[----:B------:R1:W-:Y:S01]  /*f0900*/  @P4 STG.E [R48.64], R145 ;  /* 0x0000009130004986 */ /* 0x0003e2000c101904 */
[----:B------:R-:W-:-:S02]  /*f0910*/  ISETP.LT.AND P4, PT, R217, c[0x0][0x178], !P0 ;  /* 0x00005e00d9007a0c */ /* 0x000fc40004781270 */
[----:B-1----:R-:W-:Y:S01]  /*f0920*/  IADD3 R51, R140, c[0x0][0x198], RZ ;  /* 0x000066008c337a10 */ /* 0x002fe20007ffe0ff */
[----:B------:R-:W5:Y:S03]  /*f0930*/  LDL.LU R147, [R1+0x834] ;  /* 0x0008340001937983 */ /* 0x000f660000300800 */
[C---:B------:R-:W-:Y:S01]  /*f0940*/  IADD3 R50, R51.reuse, c[0x0][0x198], RZ ;  /* 0x0000660033327a10 */ /* 0x040fe20007ffe0ff */
[----:B------:R-:W-:-:S04]  /*f0950*/  IMAD.WIDE R2, R51, 0x4, R136 ;  /* 0x0000000433027825 */ /* 0x000fc800078e0288 */
        /* <DEDUP_REMOVED lines=23> */
[----:B------:R-:W5:Y:S01]  /*f0ad0*/  LDL.LU R214, [R1+0xcd0] ;  /* 0x000cd00001d67983 */ /* 0x000f620000300800 */
[----:B------:R-:W-:-:S03]  /*f0ae0*/  ISETP.LT.AND P5, PT, R216, c[0x0][0x178], !P3 ;  /* 0x00005e00d8007a0c */ /* 0x000fc60005fa1270 */
[----:B------:R-:W5:Y:S01]  /*f0af0*/  LDL.LU R215, [R1+0xa30] ;  /* 0x000a300001d77983 */ /* 0x000f620000300800 */
[----:B------:R-:W-:Y:S02]  /*f0b00*/  ISETP.GE.AND P3, PT, R144, c[0x0][0x17c], PT ;  /* 0x00005f0090007a0c */ /* 0x000fe40003f66270 */
[----:B------:R-:W-:Y:S01]  /*f0b10*/  IADD3 R140, R50, c[0x0][0x198], RZ ;  /* 0x00006600328c7a10 */ /* 0x000fe20007ffe0ff */
[----:B------:R-:W5:Y:S04]  /*f0b20*/  LDL.LU R144, [R1+0x37c4] ;  /* 0x0037c40001907983 */ /* 0x000f680000300800 */
[----:B------:R1:W-:Y:S01]  /*f0b30*/  @P2 STG.E [R2.64], R147 ;  /* 0x0000009302002986 */ /* 0x0003e2000c101904 */
[----:B------:R-:W-:-:S03]  /*f0b40*/  IMAD.WIDE R48, R140, 0x4, R138 ;  /* 0x000000048c307825 */ /* 0x000fc600078e028a */
[----:B------:R-:W5:Y:S01]  /*f0b50*/  LDL.LU R146, [R1+0xcd4] ;  /* 0x000cd40001927983 */ /* 0x000f620000300800 */
[----:B------:R-:W-:-:S03]  /*f0b60*/  IMAD.WIDE R50, R140, 0x4, R136 ;  /* 0x000000048c327825 */ /* 0x000fc600078e0288 */
[----:B-1----:R-:W5:Y:S01]  /*f0b70*/  LDL.LU R147, [R1+0xa34] ;  /* 0x000a340001937983 */ /* 0x002f620000300800 */
[----:B------:R-:W-:Y:S02]  /*f0b80*/  ISETP.LT.AND P1, PT, R217, c[0x0][0x178], !P0 ;  /* 0x00005e00d9007a0c */ /* 0x000fe40004721270 */
[----:B------:R-:W-:Y:S02]  /*f0b90*/  ISETP.LT.AND P0, PT, R216, c[0x0][0x178], !P0 ;  /* 0x00005e00d8007a0c */ /* 0x000fe40004701270 */
[----:B------:R-:W-:-:S05]  /*f0ba0*/  IADD3 R140, R140, c[0x0][0x198], RZ ;  /* 0x000066008c8c7a10 */ /* 0x000fca0007ffe0ff */
[C---:B------:R-:W-:Y:S01]  /*f0bb0*/  IMAD.WIDE R2, R140.reuse, 0x4, R138 ;  /* 0x000000048c027825 */ /* 0x040fe200078e028a */
[----:B----4-:R-:W-:Y:S02]  /*f0bc0*/  ISETP.GE.AND P2, PT, R141, c[0x0][0x17c], PT ;  /* 0x00005f008d007a0c */ /* 0x010fe40003f46270 */
[----:B------:R-:W4:Y:S04]  /*f0bd0*/  LDL.LU R141, [R1+0x37c8] ;  /* 0x0037c800018d7983 */ /* 0x000f280000300800 */
[----:B------:R-:W-:Y:S04]  /*f0be0*/  @P4 STG.E [R48.64], R213 ;  /* 0x000000d530004986 */ /* 0x000fe8000c101904 */
[----:B------:R1:W-:Y:S04]  /*f0bf0*/  @P5 STG.E [R50.64], R145 ;  /* 0x0000009132005986 */ /* 0x0003e8000c101904 */
[----:B-1----:R-:W4:Y:S01]  /*f0c00*/  LDL.LU R145, [R1+0xce0] ;  /* 0x000ce00001917983 */ /* 0x002f220000300800 */
[----:B------:R-:W-:Y:S01]  /*f0c10*/  IMAD.WIDE R48, R140, 0x4, R136 ;  /* 0x000000048c307825 */ /* 0x000fe200078e0288 */
[----:B--2---:R-:W-:-:S02]  /*f0c20*/  ISETP.GE.AND P4, PT, R143, c[0x0][0x17c], PT ;  /* 0x00005f008f007a0c */ /* 0x004fc40003f86270 */
[----:B------:R-:W2:Y:S04]  /*f0c30*/  LDL.LU R143, [R1+0xa40] ;  /* 0x000a4000018f7983 */ /* 0x000ea80000300800 */
[----:B------:R1:W-:Y:S04]  /*f0c40*/  @P1 STG.E [R2.64], R218 ;  /* 0x000000da02001986 */ /* 0x0003e8000c101904 */
[----:B---3--:R3:W-:Y:S01]  /*f0c50*/  @P0 STG.E [R48.64], R219 ;  /* 0x000000db30000986 */ /* 0x0087e2000c101904 */
[----:B-----5:R-:W-:-:S03]  /*f0c60*/  ISETP.GE.AND P0, PT, R142, c[0x0][0x17c], PT ;  /* 0x00005f008e007a0c */ /* 0x020fc60003f06270 */
[----:B------:R-:W5:Y:S01]  /*f0c70*/  LDL.LU R142, [R1+0x3784] ;  /* 0x00378400018e7983 */ /* 0x000f620000300800 */
[C---:B------:R-:W-:Y:S02]  /*f0c80*/  ISETP.LT.AND P5, PT, R217.reuse, c[0x0][0x178], !P6 ;  /* 0x00005e00d9007a0c */ /* 0x040fe400077a1270 */
[----:B------:R-:W-:Y:S01]  /*f0c90*/  ISETP.LT.AND P6, PT, R216, c[0x0][0x178], !P6 ;  /* 0x00005e00d8007a0c */ /* 0x000fe200077c1270 */
[----:B-1----:R-:W5:Y:S01]  /*f0ca0*/  LDL.LU R218, [R1+0xce4] ;  /* 0x000ce40001da7983 */ /* 0x002f620000300800 */
[----:B------:R-:W-:Y:S02]  /*f0cb0*/  IADD3 R51, R140, c[0x0][0x198], RZ ;  /* 0x000066008c337a10 */ /* 0x000fe40007ffe0ff */
[----:B------:R-:W-:Y:S01]  /*f0cc0*/  ISETP.LT.AND P1, PT, R217, c[0x0][0x178], !P3 ;  /* 0x00005e00d9007a0c */ /* 0x000fe20005f21270 */
[----:B---3--:R-:W3:Y:S01]  /*f0cd0*/  LDL.LU R219, [R1+0xa44] ;  /* 0x000a440001db7983 */ /* 0x008ee20000300800 */
[----:B------:R-:W-:Y:S01]  /*f0ce0*/  ISETP.LT.AND P3, PT, R216, c[0x0][0x178], !P3 ;  /* 0x00005e00d8007a0c */ /* 0x000fe20005f61270 */
[C---:B------:R-:W-:Y:S01]  /*f0cf0*/  IMAD.WIDE R48, R51.reuse, 0x4, R138 ;  /* 0x0000000433307825 */ /* 0x040fe200078e028a */
[C---:B------:R-:W-:Y:S01]  /*f0d00*/  IADD3 R50, R51.reuse, c[0x0][0x198], RZ ;  /* 0x0000660033327a10 */ /* 0x040fe20007ffe0ff */
[----:B------:R-:W3:Y:S02]  /*f0d10*/  LDL.LU R212, [R1+0x37a8] ;  /* 0x0037a80001d47983 */ /* 0x000ee40000300800 */
[----:B------:R-:W-:-:S02]  /*f0d20*/  IMAD.WIDE R2, R51, 0x4, R136 ;  /* 0x0000000433027825 */ /* 0x000fc400078e0288 */
[----:B------:R1:W-:Y:S01]  /*f0d30*/  @P5 STG.E [R48.64], R214 ;  /* 0x000000d630005986 */ /* 0x0003e2000c101904 */
[----:B------:R-:W-:-:S03]  /*f0d40*/  ISETP.LT.AND P5, PT, R217, c[0x0][0x178], !P2 ;  /* 0x00005e00d9007a0c */ /* 0x000fc600057a1270 */
[----:B------:R1:W-:Y:S01]  /*f0d50*/  @P6 STG.E [R2.64], R215 ;  /* 0x000000d702006986 */ /* 0x0003e2000c101904 */
[----:B------:R-:W-:Y:S01]  /*f0d60*/  ISETP.LT.AND P2, PT, R216, c[0x0][0x178], !P2 ;  /* 0x00005e00d8007a0c */ /* 0x000fe20005741270 */
[C---:B-1----:R-:W-:Y:S02]  /*f0d70*/  IMAD.WIDE R48, R50.reuse, 0x4, R138 ;  /* 0x0000000432307825 */ /* 0x042fe400078e028a */
[----:B------:R-:W3:Y:S04]  /*f0d80*/  LDL.LU R214, [R1+0xcf0] ;  /* 0x000cf00001d67983 */ /* 0x000ee80000300800 */
[----:B------:R-:W3:Y:S01]  /*f0d90*/  LDL.LU R215, [R1+0xb50] ;  /* 0x000b500001d77983 */ /* 0x000ee20000300800 */
[C---:B------:R-:W-:Y:S01]  /*f0da0*/  IMAD.WIDE R2, R50.reuse, 0x4, R136 ;  /* 0x0000000432027825 */ /* 0x040fe200078e0288 */
[----:B------:R-:W-:-:S02]  /*f0db0*/  IADD3 R50, R50, c[0x0][0x198], RZ ;  /* 0x0000660032327a10 */ /* 0x000fc40007ffe0ff */
[----:B------:R1:W-:Y:S04]  /*f0dc0*/  @P1 STG.E [R48.64], R146 ;  /* 0x0000009230001986 */ /* 0x0003e8000c101904 */
[----:B------:R1:W-:Y:S04]  /*f0dd0*/  @P3 STG.E [R2.64], R147 ;  /* 0x0000009302003986 */ /* 0x0003e8000c101904 */
[----:B-1----:R-:W3:Y:S01]  /*f0de0*/  LDL.LU R146, [R1+0x37c0] ;  /* 0x0037c00001927983 */ /* 0x002ee20000300800 */
[----:B------:R-:W-:Y:S01]  /*f0df0*/  IMAD.WIDE R2, R50, 0x4, R138 ;  /* 0x0000000432027825 */ /* 0x000fe200078e028a */
[----:B------:R-:W-:-:S02]  /*f0e00*/  ISETP.GE.AND P6, PT, R144, c[0x0][0x17c], PT ;  /* 0x00005f0090007a0c */ /* 0x000fc40003fc6270 */
        /* <DEDUP_REMOVED lines=19> */
[----:B------:R1:W-:Y:S04]  /*f0f40*/  @P3 STG.E [R48.64], R218 ;  /* 0x000000da30003986 */ /* 0x0003e8000c101904 */
[----:B---3--:R3:W-:Y:S01]  /*f0f50*/  @P4 STG.E [R50.64], R219 ;  /* 0x000000db32004986 */ /* 0x0087e2000c101904 */
[----:B------:R-:W-:Y:S01]  /*f0f60*/  ISETP.LT.AND P4, PT, R217, c[0x0][0x178], !P6 ;  /* 0x00005e00d9007a0c */ /* 0x000fe20007781270 */
[----:B------:R-:W-:-:S04]  /*f0f70*/  IMAD.WIDE R2, R140, 0x4, R138 ;  /* 0x000000048c027825 */ /* 0x000fc800078e028a */
[C---:B-1----:R-:W-:Y:S01]  /*f0f80*/  IMAD.WIDE R48, R140.reuse, 0x4, R136 ;  /* 0x000000048c307825 */ /* 0x042fe200078e0288 */
[----:B------:R-:W5:Y:S01]  /*f0f90*/  LDL.LU R218, [R1+0xd14] ;  /* 0x000d140001da7983 */ /* 0x000f620000300800 */
[----:B---3--:R-:W-:-:S03]  /*f0fa0*/  IADD3 R51, R140, c[0x0][0x198], RZ ;  /* 0x000066008c337a10 */ /* 0x008fc60007ffe0ff */
[----:B------:R-:W-:Y:S01]  /*f0fb0*/  @P5 STG.E [R2.64], R214 ;  /* 0x000000d602005986 */ /* 0x000fe2000c101904 */
[----:B------:R-:W-:-:S03]  /*f0fc0*/  ISETP.LT.AND P6, PT, R216, c[0x0][0x178], !P6 ;  /* 0x00005e00d8007a0c */ /* 0x000fc600077c1270 */
[----:B------:R1:W-:Y:S01]  /*f0fd0*/  @P0 STG.E [R48.64], R215 ;  /* 0x000000d730000986 */ /* 0x0003e2000c101904 */
[----:B------:R-:W-:-:S03]  /*f0fe0*/  ISETP.LT.AND P0, PT, R217, c[0x0][0x178], !P1 ;  /* 0x00005e00d9007a0c */ /* 0x000fc60004f01270 */
[----:B------:R-:W3:Y:S01]  /*f0ff0*/  LDL.LU R219, [R1+0xc14] ;  /* 0x000c140001db7983 */ /* 0x000ee20000300800 */
        /* <DEDUP_REMOVED lines=10> */
[----:B----4-:R-:W-:Y:S01]  /*f10a0*/  IMAD.WIDE R2, R50, 0x4, R136 ;  /* 0x0000000432027825 */ /* 0x010fe200078e0288 */
[----:B------:R-:W-:Y:S02]  /*f10b0*/  ISETP.GE.AND P6, PT, R144, c[0x0][0x17c], PT ;  /* 0x00005f0090007a0c */ /* 0x000fe40003fc6270 */
[----:B------:R-:W4:Y:S04]  /*f10c0*/  LDL.LU R215, [R1+0xc40] ;  /* 0x000c400001d77983 */ /* 0x000f280000300800 */
        /* <DEDUP_REMOVED lines=12> */
[----:B------:R-:W-:-:S03]  /*f1190*/  ISETP.LT.AND P2, PT, R216, c[0x0][0x178], !P2 ;  /* 0x00005e00d8007a0c */ /* 0x000fc60005741270 */
[--C-:B------:R-:W-:Y:S01]  /*f11a0*/  IMAD.WIDE R2, R50, 0x4, R138.reuse ;  /* 0x0000000432027825 */ /* 0x100fe200078e028a */
[----:B------:R-:W-:Y:S02]  /*f11b0*/  ISETP.GE.AND P3, PT, R212, c[0x0][0x17c], PT ;  /* 0x00005f00d4007a0c */ /* 0x000fe40003f66270 */
[----:B------:R-:W-:Y:S02]  /*f11c0*/  IADD3 R140, R50, c[0x0][0x198], RZ ;  /* 0x00006600328c7a10 */ /* 0x000fe40007ffe0ff */
[C---:B------:R-:W-:Y:S02]  /*f11d0*/  ISETP.LT.AND P1, PT, R217.reuse, c[0x0][0x178], !P3 ;  /* 0x00005e00d9007a0c */ /* 0x040fe40005f21270 */
[----:B------:R-:W-:Y:S01]  /*f11e0*/  ISETP.LT.AND P3, PT, R216, c[0x0][0x178], !P3 ;  /* 0x00005e00d8007a0c */ /* 0x000fe20005f61270 */
[----:B------:R-:W-:Y:S01]  /*f11f0*/  IMAD.WIDE R48, R140, 0x4, R138 ;  /* 0x000000048c307825 */ /* 0x000fe200078e028a */
[----:B------:R1:W-:Y:S01]  /*f1200*/  @P4 STG.E [R2.64], R218 ;  /* 0x000000da02004986 */ /* 0x0003e2000c101904 */
[----:B------:R-:W-:-:S02]  /*f1210*/  ISETP.LT.AND P4, PT, R217, c[0x0][0x178], !P5 ;  /* 0x00005e00d9007a0c */ /* 0x000fc40006f81270 */
[----:B------:R-:W-:Y:S01]  /*f1220*/  ISETP.LT.AND P5, PT, R216, c[0x0][0x178], !P5 ;  /* 0x00005e00d8007a0c */ /* 0x000fe20006fa1270 */
        /* <DEDUP_REMOVED lines=15> */
[----:B------:R1:W-:Y:S04]  /*f1320*/  @P4 STG.E [R2.64], R146 ;  /* 0x0000009202004986 */ /* 0x0003e8000c101904 */
[----:B----4-:R-:W4:Y:S01]  /*f1330*/  LDL.LU R215, [R1+0x588] ;  /* 0x0005880001d77983 */ /* 0x010f220000300800 */
[----:B------:R-:W-:Y:S02]  /*f1340*/  IADD3 R51, R140, c[0x0][0x198], RZ ;  /* 0x000066008c337a10 */ /* 0x000fe40007ffe0ff */
[----:B------:R-:W-:Y:S01]  /*f1350*/  ISETP.LT.AND P4, PT, R217, c[0x0][0x178], !P0 ;  /* 0x00005e00d9007a0c */ /* 0x000fe20004781270 */
[----:B------:R1:W-:Y:S01]  /*f1360*/  @P5 STG.E [R48.64], R147 ;  /* 0x0000009330005986 */ /* 0x0003e2000c101904 */
[----:B------:R-:W-:-:S03]  /*f1370*/  ISETP.LT.AND P5, PT, R216, c[0x0][0x178], !P0 ;  /* 0x00005e00d8007a0c */ /* 0x000fc600047a1270 */
        /* <DEDUP_REMOVED lines=11> */
[----:B------:R-:W-:Y:S02]  /*f1430*/  IADD3 R50, R51, c[0x0][0x198], RZ ;  /* 0x0000660033327a10 */ /* 0x000fe40007ffe0ff */
[----:B------:R-:W-:Y:S01]  /*f1440*/  ISETP.LT.AND P1, PT, R217, c[0x0][0x178], !P2 ;  /* 0x00005e00d9007a0c */ /* 0x000fe20005721270 */
[----:B-1----:R-:W5:Y:S02]  /*f1450*/  LDL.LU R214, [R1+0x778] ;  /* 0x0007780001d67983 */ /* 0x002f640000300800 */
[----:B------:R-:W-:-:S04]  /*f1460*/  IMAD.WIDE R48, R50, 0x4, R138 ;  /* 0x0000000432307825 */ /* 0x000fc800078e028a */
[C---:B------:R-:W-:Y:S01]  /*f1470*/  IMAD.WIDE R2, R50.reuse, 0x4, R136 ;  /* 0x0000000432027825 */ /* 0x040fe200078e0288 */
[----:B------:R-:W-:Y:S01]  /*f1480*/  IADD3 R50, R50, c[0x0][0x198], RZ ;  /* 0x0000660032327a10 */ /* 0x000fe20007ffe0ff */
[----:B------:R-:W5:Y:S01]  /*f1490*/  LDL.LU R145, [R1+0x98] ;  /* 0x0000980001917983 */ /* 0x000f620000300800 */
[----:B------:R-:W-:Y:S02]  /*f14a0*/  ISETP.LT.AND P2, PT, R216, c[0x0][0x178], !P2 ;  /* 0x00005e00d8007a0c */ /* 0x000fe40005741270 */
[----:B------:R-:W-:Y:S01]  /*f14b0*/  IADD3 R140, R50, c[0x0][0x198], RZ ;  /* 0x00006600328c7a10 */ /* 0x000fe20007ffe0ff */
[----:B------:R1:W-:Y:S01]  /*f14c0*/  @P4 STG.E [R48.64], R218 ;  /* 0x000000da30004986 */ /* 0x0003e2000c101904 */
[----:B------:R-:W-:-:S03]  /*f14d0*/  ISETP.LT.AND P4, PT, R217, c[0x0][0x178], !P3 ;  /* 0x00005e00d9007a0c */ /* 0x000fc60005f81270 */
[----:B---3--:R3:W-:Y:S01]  /*f14e0*/  @P5 STG.E [R2.64], R219 ;  /* 0x000000db02005986 */ /* 0x0087e2000c101904 */
[----:B------:R-:W-:Y:S01]  /*f14f0*/  ISETP.LT.AND P5, PT, R216, c[0x0][0x178], !P3 ;  /* 0x00005e00d8007a0c */ /* 0x000fe20005fa1270 */
        /* <DEDUP_REMOVED lines=9> */
[----:B--2---:R-:W-:-:S03]  /*f1590*/  ISETP.GE.AND P2, PT, R143, c[0x0][0x17c], PT ;  /* 0x00005f008f007a0c */ /* 0x004fc60003f46270 */
[----:B------:R-:W2:Y:S04]  /*f15a0*/  LDL.LU R143, [R1+0x3808] ;  /* 0x00380800018f7983 */ /* 0x000ea80000300800 */
[----:B------:R1:W-:Y:S04]  /*f15b0*/  @P4 STG.E [R48.64], R146 ;  /* 0x0000009230004986 */ /* 0x0003e8000c101904 */
[----:B------:R-:W4:Y:S04]  /*f15c0*/  LDL.LU R215, [R1+0x788] ;  /* 0x0007880001d77983 */ /* 0x000f280000300800 */
[----:B-1----:R-:W4:Y:S04]  /*f15d0*/  LDL.LU R146, [R1+0x258] ;  /* 0x0002580001927983 */ /* 0x002f280000300800 */
[----:B------:R-:W4:Y:S01]  /*f15e0*/  LDL.LU R144, [R1+0x380c] ;  /* 0x00380c0001907983 */ /* 0x000f220000300800 */
[----:B-----5:R-:W-:-:S03]  /*f15f0*/  ISETP.GE.AND P4, PT, R142, c[0x0][0x17c], PT ;  /* 0x00005f008e007a0c */ /* 0x020fc60003f86270 */
[----:B------:R-:W5:Y:S01]  /*f1600*/  LDL.LU R142, [R1+0x78c] ;  /* 0x00078c00018e7983 */ /* 0x000f620000300800 */
[C---:B------:R-:W-:Y:S01]  /*f1610*/  ISETP.LT.AND P1, PT, R217.reuse, c[0x0][0x178], !P0 ;  /* 0x00005e00d9007a0c */ /* 0x040fe20004721270 */
[----:B------:R-:W-:Y:S01]  /*f1620*/  IMAD.WIDE R50, R140, 0x4, R136 ;  /* 0x000000048c327825 */ /* 0x000fe200078e0288 */
[----:B------:R-:W-:Y:S02]  /*f1630*/  ISETP.LT.AND P0, PT, R216, c[0x0][0x178], !P0 ;  /* 0x00005e00d8007a0c */ /* 0x000fe40004701270 */
[----:B------:R-:W-:Y:S02]  /*f1640*/  IADD3 R140, R140, c[0x0][0x198], RZ ;  /* 0x000066008c8c7a10 */ /* 0x000fe40007ffe0ff */
[----:B------:R1:W-:Y:S01]  /*f1650*/  @P5 STG.E [R50.64], R147 ;  /* 0x0000009332005986 */ /* 0x0003e2000c101904 */
[----:B------:R-:W-:Y:S02]  /*f1660*/  ISETP.LT.AND P5, PT, R217, c[0x0][0x178], !P6 ;  /* 0x00005e00d9007a0c */ /* 0x000fe400077a1270 */
[----:B------:R-:W-:Y:S01]  /*f1670*/  IMAD.WIDE R2, R140, 0x4, R138 ;  /* 0x000000048c027825 */ /* 0x000fe200078e028a */
[----:B------:R-:W-:-:S03]  /*f1680*/  ISETP.LT.AND P6, PT, R216, c[0x0][0x178], !P6 ;  /* 0x00005e00d8007a0c */ /* 0x000fc600077c1270 */
[C---:B------:R-:W-:Y:S01]  /*f1690*/  IMAD.WIDE R48, R140.reuse, 0x4, R136 ;  /* 0x000000048c307825 */ /* 0x040fe200078e0288 */
[----:B------:R1:W-:Y:S02]  /*f16a0*/  @P1 STG.E [R2.64], R214 ;  /* 0x000000d602001986 */ /* 0x0003e4000c101904 */
[----:B-1----:R-:W-:Y:S02]  /*f16b0*/  IADD3 R51, R140, c[0x0][0x198], RZ ;  /* 0x000066008c337a10 */ /* 0x002fe40007ffe0ff */
[----:B------:R-:W5:Y:S04]  /*f16c0*/  LDL.LU R147, [R1+0x25c] ;  /* 0x00025c0001937983 */ /* 0x000f680000300800 */
[----:B------:R1:W-:Y:S01]  /*f16d0*/  @P0 STG.E [R48.64], R145 ;  /* 0x0000009130000986 */ /* 0x0003e2000c101904 */
[----:B------:R-:W-:-:S02]  /*f16e0*/  ISETP.LT.AND P0, PT, R217, c[0x0][0x178], !P3 ;  /* 0x00005e00d9007a0c */ /* 0x000fc40005f01270 */
[----:B------:R-:W-:Y:S01]  /*f16f0*/  ISETP.LT.AND P3, PT, R216, c[0x0][0x178], !P3 ;  /* 0x00005e00d8007a0c */ /* 0x000fe20005f61270 */
[C---:B------:R-:W-:Y:S01]  /*f1700*/  IMAD.WIDE R2, R51.reuse, 0x4, R136 ;  /* 0x0000000433027825 */ /* 0x040fe200078e0288 */
[----:B------:R-:W-:-:S03]  /*f1710*/  IADD3 R50, R51, c[0x0][0x198], RZ ;  /* 0x0000660033327a10 */ /* 0x000fc60007ffe0ff */
[----:B-1----:R-:W-:Y:S01]  /*f1720*/  IMAD.WIDE R48, R51, 0x4, R138 ;  /* 0x0000000433307825 */ /* 0x002fe200078e028a */
        /* <DEDUP_REMOVED lines=31> */
[----:B------:R-:W-:Y:S01]  /*f1920*/  IMAD.WIDE R50, R140, 0x4, R136 ;  /* 0x000000048c327825 */ /* 0x000fe200078e0288 */
[----:B------:R-:W-:Y:S02]  /*f1930*/  ISETP.LT.AND P5, PT, R217, c[0x0][0x178], !P1 ;  /* 0x00005e00d9007a0c */ /* 0x000fe40004fa1270 */
[----:B-1----:R-:W5:Y:S01]  /*f1940*/  LDL.LU R147, [R1+0x3dc] ;  /* 0x0003dc0001937983 */ /* 0x002f620000300800 */
[----:B------:R-:W-:Y:S02]  /*f1950*/  ISETP.LT.AND P1, PT, R216, c[0x0][0x178], !P1 ;  /* 0x00005e00d8007a0c */ /* 0x000fe40004f21270 */
[----:B------:R-:W-:-:S05]  /*f1960*/  IADD3 R140, R140, c[0x0][0x198], RZ ;  /* 0x000066008c8c7a10 */ /* 0x000fca0007ffe0ff */
[C---:B------:R-:W-:Y:S01]  /*f1970*/  IMAD.WIDE R2, R140.reuse, 0x4, R138 ;  /* 0x000000048c027825 */ /* 0x040fe200078e028a */
[----:B---3--:R-:W-:Y:S02]  /*f1980*/  ISETP.GE.AND P2, PT, R141, c[0x0][0x17c], PT ;  /* 0x00005f008d007a0c */ /* 0x008fe40003f46270 */
[----:B------:R-:W3:Y:S04]  /*f1990*/  LDL.LU R141, [R1+0x3824] ;  /* 0x00382400018d7983 */ /* 0x000ee80000300800 */
[----:B------:R-:W-:Y:S04]  /*f19a0*/  @P3 STG.E [R48.64], R213 ;  /* 0x000000d530003986 */ /* 0x000fe8000c101904 */
[----:B------:R1:W-:Y:S04]  /*f19b0*/  @P4 STG.E [R50.64], R145 ;  /* 0x0000009132004986 */ /* 0x0003e8000c101904 */
[----:B-1----:R-:W3:Y:S01]  /*f19c0*/  LDL.LU R145, [R1+0xbe8] ;  /* 0x000be80001917983 */ /* 0x002ee20000300800 */
[----:B------:R-:W-:Y:S01]  /*f19d0*/  IMAD.WIDE R48, R140, 0x4, R136 ;  /* 0x000000048c307825 */ /* 0x000fe200078e0288 */
[----:B--2---:R-:W-:-:S02]  /*f19e0*/  ISETP.GE.AND P4, PT, R143, c[0x0][0x17c], PT ;  /* 0x00005f008f007a0c */ /* 0x004fc40003f86270 */
[----:B------:R-:W2:Y:S04]  /*f19f0*/  LDL.LU R143, [R1+0x3e8] ;  /* 0x0003e800018f7983 */ /* 0x000ea80000300800 */
[----:B------:R1:W-:Y:S01]  /*f1a00*/  @P5 STG.E [R2.64], R218 ;  /* 0x000000da02005986 */ /* 0x0003e2000c101904 */
[----:B------:R-:W-:-:S03]  /*f1a10*/  ISETP.LT.AND P5, PT, R216, c[0x0][0x178], !P0 ;  /* 0x00005e00d8007a0c */ /* 0x000fc600047a1270 */
[----:B----4-:R4:W-:Y:S01]  /*f1a20*/  @P1 STG.E [R48.64], R219 ;  /* 0x000000db30001986 */ /* 0x0109e2000c101904 */
[C---:B------:R-:W-:Y:S02]  /*f1a30*/  ISETP.LT.AND P1, PT, R217.reuse, c[0x0][0x178], !P0 ;  /* 0x00005e00d9007a0c */ /* 0x040fe40004721270 */
[----:B-----5:R-:W-:Y:S02]  /*f1a40*/  ISETP.GE.AND P0, PT, R142, c[0x0][0x17c], PT ;  /* 0x00005f008e007a0c */ /* 0x020fe40003f06270 */
[----:B------:R-:W5:Y:S01]  /*f1a50*/  LDL.LU R142, [R1+0x37e4] ;  /* 0x0037e400018e7983 */ /* 0x000f620000300800 */
[----:B------:R-:W-:Y:S02]  /*f1a60*/  ISETP.LT.AND P3, PT, R217, c[0x0][0x178], !P6 ;  /* 0x00005e00d9007a0c */ /* 0x000fe40007761270 */
[----:B------:R-:W-:Y:S01]  /*f1a70*/  ISETP.LT.AND P6, PT, R216, c[0x0][0x178], !P6 ;  /* 0x00005e00d8007a0c */ /* 0x000fe200077c1270 */
[----:B-1----:R-:W5:Y:S01]  /*f1a80*/  LDL.LU R218, [R1+0xbec] ;  /* 0x000bec0001da7983 */ /* 0x002f620000300800 */
[----:B------:R-:W-:-:S03]  /*f1a90*/  IADD3 R51, R140, c[0x0][0x198], RZ ;  /* 0x000066008c337a10 */ /* 0x000fc60007ffe0ff */
[----:B----4-:R-:W4:Y:S01]  /*f1aa0*/  LDL.LU R219, [R1+0x3ec] ;  /* 0x0003ec0001db7983 */ /* 0x010f220000300800 */
[C---:B------:R-:W-:Y:S01]  /*f1ab0*/  IADD3 R50, R51.reuse, c[0x0][0x198], RZ ;  /* 0x0000660033327a10 */ /* 0x040fe20007ffe0ff */
[C---:B------:R-:W-:Y:S02]  /*f1ac0*/  IMAD.WIDE R48, R51.reuse, 0x4, R138 ;  /* 0x0000000433307825 */ /* 0x040fe400078e028a */
[----:B------:R-:W4:Y:S02]  /*f1ad0*/  LDL.LU R212, [R1+0x3800] ;  /* 0x0038000001d47983 */ /* 0x000f240000300800 */
[----:B------:R-:W-:Y:S02]  /*f1ae0*/  IMAD.WIDE R2, R51, 0x4, R136 ;  /* 0x0000000433027825 */ /* 0x000fe400078e0288 */
[----:B------:R1:W-:Y:S01]  /*f1af0*/  @P3 STG.E [R48.64], R214 ;  /* 0x000000d630003986 */ /* 0x0003e2000c101904 */
[----:B------:R-:W-:-:S03]  /*f1b00*/  ISETP.LT.AND P3, PT, R217, c[0x0][0x178], !P2 ;  /* 0x00005e00d9007a0c */ /* 0x000fc60005761270 */
[----:B------:R1:W-:Y:S01]  /*f1b10*/  @P6 STG.E [R2.64], R215 ;  /* 0x000000d702006986 */ /* 0x0003e2000c101904 */
[----:B------:R-:W-:Y:S01]  /*f1b20*/  ISETP.LT.AND P2, PT, R216, c[0x0][0x178], !P2 ;  /* 0x00005e00d8007a0c */ /* 0x000fe20005741270 */
[C---:B-1----:R-:W-:Y:S02]  /*f1b30*/  IMAD.WIDE R48, R50.reuse, 0x4, R138 ;  /* 0x0000000432307825 */ /* 0x042fe400078e028a */
[----:B------:R-:W4:Y:S04]  /*f1b40*/  LDL.LU R214, [R1+0xbf8] ;  /* 0x000bf80001d67983 */ /* 0x000f280000300800 */
[----:B------:R-:W4:Y:S01]  /*f1b50*/  LDL.LU R215, [R1+0x6f8] ;  /* 0x0006f80001d77983 */ /* 0x000f220000300800 */
[C---:B------:R-:W-:Y:S01]  /*f1b60*/  IMAD.WIDE R2, R50.reuse, 0x4, R136 ;  /* 0x0000000432027825 */ /* 0x040fe200078e0288 */
[----:B------:R-:W-:-:S02]  /*f1b70*/  IADD3 R50, R50, c[0x0][0x198], RZ ;  /* 0x0000660032327a10 */ /* 0x000fc40007ffe0ff */
[----:B------:R1:W-:Y:S04]  /*f1b80*/  @P1 STG.E [R48.64], R146 ;  /* 0x0000009230001986 */ /* 0x0003e8000c101904 */
[----:B------:R1:W-:Y:S04]  /*f1b90*/  @P5 STG.E [R2.64], R147 ;  /* 0x0000009302005986 */ /* 0x0003e8000c101904 */
[----:B-1----:R-:W4:Y:S01]  /*f1ba0*/  LDL.LU R146, [R1+0x381c] ;  /* 0x00381c0001927983 */ /* 0x002f220000300800 */
[----:B------:R-:W-:Y:S01]  /*f1bb0*/  IMAD.WIDE R2, R50, 0x4, R138 ;  /* 0x0000000432027825 */ /* 0x000fe200078e028a */
[----:B------:R-:W-:-:S02]  /*f1bc0*/  ISETP.GE.AND P6, PT, R144, c[0x0][0x17c], PT ;  /* 0x00005f0090007a0c */ /* 0x000fc40003fc6270 */
[----:B---3--:R-:W-:Y:S02]  /*f1bd0*/  ISETP.GE.AND P1, PT, R141, c[0x0][0x17c], PT ;  /* 0x00005f008d007a0c */ /* 0x008fe40003f26270 */
[----:B------:R-:W3:Y:S04]  /*f1be0*/  LDL.LU R141, [R1+0xbfc] ;  /* 0x000bfc00018d7983 */ /* 0x000ee80000300800 */
[----:B------:R-:W3:Y:S04]  /*f1bf0*/  LDL.LU R147, [R1+0x6fc] ;  /* 0x0006fc0001937983 */ /* 0x000ee80000300800 */
[----:B------:R1:W-:Y:S02]  /*f1c00*/  @P3 STG.E [R2.64], R145 ;  /* 0x0000009102003986 */ /* 0x0003e4000c101904 */
[----:B-1----:R-:W-:-:S02]  /*f1c10*/  IMAD.WIDE R2, R50, 0x4, R136 ;  /* 0x0000000432027825 */ /* 0x002fc400078e0288 */
[----:B------:R-:W3:Y:S04]  /*f1c20*/  LDL.LU R145, [R1+0x3834] ;  /* 0x0038340001917983 */ /* 0x000ee80000300800 */
        /* <DEDUP_REMOVED lines=19> */
[----:B------:R-:W-:Y:S01]  /*f1d60*/  @P3 STG.E [R2.64], R214 ;  /* 0x000000d602003986 */ /* 0x000fe2000c101904 */
[----:B----4-:R-:W-:-:S03]  /*f1d70*/  IADD3 R51, R140, c[0x0][0x198], RZ ;  /* 0x000066008c337a10 */ /* 0x010fc60007ffe0ff */
[----:B------:R-:W4:Y:S04]  /*f1d80*/  LDL.LU R218, [R1+0xc3c] ;  /* 0x000c3c0001da7983 */ /* 0x000f280000300800 */
[----:B------:R1:W-:Y:S01]  /*f1d90*/  @P0 STG.E [R48.64], R215 ;  /* 0x000000d730000986 */ /* 0x0003e2000c101904 */
[----:B------:R-:W-:Y:S02]  /*f1da0*/  ISETP.LT.AND P3, PT, R217, c[0x0][0x178], !P1 ;  /* 0x00005e00d9007a0c */ /* 0x000fe40004f61270 */
[----:B------:R-:W-:Y:S01]  /*f1db0*/  ISETP.LT.AND P1, PT, R216, c[0x0][0x178], !P1 ;  /* 0x00005e00d8007a0c */ /* 0x000fe20004f21270 */
[----:B------:R-:W4:Y:S01]  /*f1dc0*/  LDL.LU R219, [R1+0x72c] ;  /* 0x00072c0001db7983 */ /* 0x000f220000300800 */
        /* <DEDUP_REMOVED lines=14> */
[----:B------:R-:W-:Y:S04]  /*f1eb0*/  @P3 STG.E [R48.64], R144 ;  /* 0x0000009030003986 */ /* 0x000fe8000c101904 */
[----:B------:R-:W3:Y:S04]  /*f1ec0*/  LDL.LU R147, [R1+0x83c] ;  /* 0x00083c0001937983 */ /* 0x000ee80000300800 */
        /* <DEDUP_REMOVED lines=11> */
[----:B------:R-:W-:Y:S02]  /*f1f80*/  ISETP.LT.AND P3, PT, R217, c[0x0][0x178], !P4 ;  /* 0x00005e00d9007a0c */ /* 0x000fe40006761270 */
[----:B------:R-:W-:Y:S02]  /*f1f90*/  ISETP.LT.AND P4, PT, R216, c[0x0][0x178], !P4 ;  /* 0x00005e00d8007a0c */ /* 0x000fe40006781270 */
[----:B------:R-:W-:-:S05]  /*f1fa0*/  IADD3 R140, R50, c[0x0][0x198], RZ ;  /* 0x00006600328c7a10 */ /* 0x000fca0007ffe0ff */
[----:B------:R-:W-:Y:S01]  /*f1fb0*/  IMAD.WIDE R48, R140, 0x4, R138 ;  /* 0x000000048c307825 */ /* 0x000fe200078e028a */
[----:B----4-:R1:W-:Y:S01]  /*f1fc0*/  @P5 STG.E [R2.64], R218 ;  /* 0x000000da02005986 */ /* 0x0103e2000c101904 */
[----:B------:R-:W-:Y:S02]  /*f1fd0*/  ISETP.LT.AND P5, PT, R217, c[0x0][0x178], !P0 ;  /* 0x00005e00d9007a0c */ /* 0x000fe400047a1270 */
[----:B------:R-:W-:Y:S01]  /*f1fe0*/  ISETP.LT.AND P0, PT, R216, c[0x0][0x178], !P0 ;  /* 0x00005e00d8007a0c */ /* 0x000fe20004701270 */
[--C-:B-1----:R-:W-:Y:S01]  /*f1ff0*/  IMAD.WIDE R2, R50, 0x4, R136.reuse ;  /* 0x0000000432027825 */ /* 0x102fe200078e0288 */
[----:B------:R-:W4:Y:S04]  /*f2000*/  LDL.LU R218, [R1+0xc7c] ;  /* 0x000c7c0001da7983 */ /* 0x000f280000300800 */
[----:B------:R1:W-:Y:S01]  /*f2010*/  @P2 STG.E [R2.64], R219 ;  /* 0x000000db02002986 */ /* 0x0003e2000c101904 */
[C---:B------:R-:W-:Y:S01]  /*f2020*/  IMAD.WIDE R50, R140.reuse, 0x4, R136 ;  /* 0x000000048c327825 */ /* 0x040fe200078e0288 */
[----:B------:R-:W-:-:S02]  /*f2030*/  IADD3 R140, R140, c[0x0][0x198], RZ ;  /* 0x000066008c8c7a10 */ /* 0x000fc40007ffe0ff */
[----:B-1----:R-:W4:Y:S03]  /*f2040*/  LDL.LU R219, [R1+0x8ac] ;  /* 0x0008ac0001db7983 */ /* 0x002f260000300800 */
[----:B------:R-:W-:Y:S01]  /*f2050*/  IMAD.WIDE R2, R140, 0x4, R138 ;  /* 0x000000048c027825 */ /* 0x000fe200078e028a */
[----:B------:R-:W-:Y:S02]  /*f2060*/  ISETP.GE.AND P2, PT, R141, c[0x0][0x17c], PT ;  /* 0x00005f008d007a0c */ /* 0x000fe40003f46270 */
[----:B------:R-:W4:Y:S04]  /*f2070*/  LDL.LU R141, [R1+0x3858] ;  /* 0x00385800018d7983 */ /* 0x000f280000300800 */
[----:B------:R1:W-:Y:S04]  /*f2080*/  @P3 STG.E [R48.64], R213 ;  /* 0x000000d530003986 */ /* 0x0003e8000c101904 */
[----:B---3--:R3:W-:Y:S01]  /*f2090*/  @P4 STG.E [R50.64], R215 ;  /* 0x000000d732004986 */ /* 0x0087e2000c101904 */
[----:B------:R-:W-:-:S02]  /*f20a0*/  ISETP.LT.AND P4, PT, R217, c[0x0][0x178], !P6 ;  /* 0x00005e00d9007a0c */ /* 0x000fc40007781270 */
[----:B------:R-:W-:Y:S01]  /*f20b0*/  ISETP.LT.AND P6, PT, R216, c[0x0][0x178], !P6 ;  /* 0x00005e00d8007a0c */ /* 0x000fe200077c1270 */
[C-C-:B-1----:R-:W-:Y:S01]  /*f20c0*/  IMAD.WIDE R48, R140.reuse, 0x4, R136.reuse ;  /* 0x000000048c307825 */ /* 0x142fe200078e0288 */
[----:B---3--:R-:W3:Y:S01]  /*f20d0*/  LDL.LU R215, [R1+0xcd8] ;  /* 0x000cd80001d77983 */ /* 0x008ee20000300800 */
[----:B------:R-:W-:Y:S02]  /*f20e0*/  IADD3 R51, R140, c[0x0][0x198], RZ ;  /* 0x000066008c337a10 */ /* 0x000fe40007ffe0ff */
[----:B------:R-:W-:Y:S01]  /*f20f0*/  ISETP.GE.AND P3, PT, R145, c[0x0][0x17c], PT ;  /* 0x00005f0091007a0c */ /* 0x000fe20003f66270 */
[----:B------:R1:W-:Y:S04]  /*f2100*/  @P5 STG.E [R2.64], R146 ;  /* 0x0000009202005986 */ /* 0x0003e8000c101904 */
[----:B------:R-:W3:Y:S04]  /*f2110*/  LDL.LU R145, [R1+0xa38] ;  /* 0x000a380001917983 */ /* 0x000ee80000300800 */
[----:B------:R1:W-:Y:S02]  /*f2120*/  @P0 STG.E [R48.64], R147 ;  /* 0x0000009330000986 */ /* 0x0003e4000c101904 */
        /* <DEDUP_REMOVED lines=21> */
[----:B----4-:R-:W-:Y:S04]  /*f2280*/  @P0 STG.E [R48.64], R218 ;  /* 0x000000da30000986 */ /* 0x010fe8000c101904 */
[----:B------:R1:W-:Y:S01]  /*f2290*/  @P1 STG.E [R2.64], R219 ;  /* 0x000000db02001986 */ /* 0x0003e2000c101904 */
[----:B------:R-:W-:-:S02]  /*f22a0*/  ISETP.LT.AND P1, PT, R217, c[0x0][0x178], !P3 ;  /* 0x00005e00d9007a0c */ /* 0x000fc40005f21270 */
[----:B------:R-:W-:Y:S01]  /*f22b0*/  ISETP.LT.AND P3, PT, R216, c[0x0][0x178], !P3 ;  /* 0x00005e00d8007a0c */ /* 0x000fe20005f61270 */
[--C-:B-1----:R-:W-:Y:S01]  /*f22c0*/  IMAD.WIDE R2, R50, 0x4, R138.reuse ;  /* 0x0000000432027825 */ /* 0x102fe200078e028a */
[----:B------:R-:W-:Y:S02]  /*f22d0*/  ISETP.GE.AND P0, PT, R141, c[0x0][0x17c], PT ;  /* 0x00005f008d007a0c */ /* 0x000fe40003f06270 */
[----:B------:R-:W4:Y:S01]  /*f22e0*/  LDL.LU R141, [R1+0x3848] ;  /* 0x00384800018d7983 */ /* 0x000f220000300800 */
[----:B------:R-:W-:-:S03]  /*f22f0*/  IMAD.WIDE R48, R140, 0x4, R138 ;  /* 0x000000048c307825 */ /* 0x000fc600078e028a */
        /* <DEDUP_REMOVED lines=15> */
[C---:B------:R-:W-:Y:S02]  /*f23f0*/  ISETP.LT.AND P4, PT, R217.reuse, c[0x0][0x178], !P5 ;  /* 0x00005e00d9007a0c */ /* 0x040fe40006f81270 */
[----:B------:R-:W-:Y:S01]  /*f2400*/  ISETP.LT.AND P5, PT, R216, c[0x0][0x178], !P5 ;  /* 0x00005e00d8007a0c */ /* 0x000fe20006fa1270 */
[----:B-1----:R-:W5:Y:S01]  /*f2410*/  LDL.LU R147, [R1+0xb5c] ;  /* 0x000b5c0001937983 */ /* 0x002f620000300800 */
[----:B------:R-:W-:Y:S02]  /*f2420*/  IADD3 R140, R140, c[0x0][0x198], RZ ;  /* 0x000066008c8c7a10 */ /* 0x000fe40007ffe0ff */
[----:B------:R-:W-:-:S03]  /*f2430*/  ISETP.LT.AND P1, PT, R217, c[0x0][0x178], !P6 ;  /* 0x00005e00d9007a0c */ /* 0x000fc60007721270 */
[----:B------:R-:W-:-:S04]  /*f2440*/  IMAD.WIDE R2, R140, 0x4, R138 ;  /* 0x000000048c027825 */ /* 0x000fc800078e028a */
[--C-:B------:R-:W-:Y:S01]  /*f2450*/  IMAD.WIDE R48, R140, 0x4, R136.reuse ;  /* 0x000000048c307825 */ /* 0x100fe200078e0288 */
[----:B------:R-:W-:Y:S01]  /*f2460*/  ISETP.LT.AND P6, PT, R216, c[0x0][0x178], !P6 ;  /* 0x00005e00d8007a0c */ /* 0x000fe200077c1270 */
[----:B------:R1:W-:Y:S01]  /*f2470*/  @P4 STG.E [R2.64], R214 ;  /* 0x000000d602004986 */ /* 0x0003e2000c101904 */
[----:B------:R-:W-:Y:S02]  /*f2480*/  IADD3 R51, R140, c[0x0][0x198], RZ ;  /* 0x000066008c337a10 */ /* 0x000fe40007ffe0ff */
[----:B------:R-:W-:Y:S01]  /*f2490*/  ISETP.LT.AND P4, PT, R217, c[0x0][0x178], !P0 ;  /* 0x00005e00d9007a0c */ /* 0x000fe20004781270 */
[----:B------:R1:W-:Y:S01]  /*f24a0*/  @P5 STG.E [R48.64], R144 ;  /* 0x0000009030005986 */ /* 0x0003e2000c101904 */
        /* <DEDUP_REMOVED lines=8> */
[----:B------:R1:W-:Y:S04]  /*f2530*/  @P6 STG.E [R2.64], R219 ;  /* 0x000000db02006986 */ /* 0x0003e8000c101904 */
[----:B------:R-:W4:Y:S01]  /*f2540*/  LDL.LU R213, [R1+0xd18] ;  /* 0x000d180001d57983 */ /* 0x000f220000300800 */
[----:B-1----:R-:W-:-:S03]  /*f2550*/  IMAD.WIDE R48, R50, 0x4, R138 ;  /* 0x0000000432307825 */ /* 0x002fc600078e028a */
[----:B------:R-:W4:Y:S01]  /*f2560*/  LDL.LU R144, [R1+0xc18] ;  /* 0x000c180001907983 */ /* 0x000f220000300800 */
[C---:B------:R-:W-:Y:S01]  /*f2570*/  IMAD.WIDE R2, R50.reuse, 0x4, R136 ;  /* 0x0000000432027825 */ /* 0x040fe200078e0288 */
        /* <DEDUP_REMOVED lines=10> */
[----:B------:R-:W-:-:S03]  /*f2620*/  ISETP.LT.AND P2, PT, R216, c[0x0][0x178], !P2 ;  /* 0x00005e00d8007a0c */ /* 0x000fc60005741270 */
[----:B------:R-:W3:Y:S01]  /*f2630*/  LDL.LU R214, [R1+0xd28] ;  /* 0x000d280001d67983 */ /* 0x000ee20000300800 */
[----:B------:R-:W-:Y:S02]  /*f2640*/  ISETP.LT.AND P4, PT, R217, c[0x0][0x178], !P3 ;  /* 0x00005e00d9007a0c */ /* 0x000fe40005f81270 */
[----:B------:R-:W-:Y:S01]  /*f2650*/  ISETP.LT.AND P5, PT, R216, c[0x0][0x178], !P3 ;  /* 0x00005e00d8007a0c */ /* 0x000fe20005fa1270 */
[----:B------:R-:W3:Y:S01]  /*f2660*/  LDL.LU R215, [R1+0xc48] ;  /* 0x000c480001d77983 */ /* 0x000ee20000300800 */
[----:B------:R-:W-:Y:S01]  /*f2670*/  ISETP.GE.AND P3, PT, R145, c[0x0][0x17c], PT ;  /* 0x00005f0091007a0c */ /* 0x000fe20003f66270 */
[C---:B------:R-:W-:Y:S02]  /*f2680*/  IMAD.WIDE R2, R50.reuse, 0x4, R136 ;  /* 0x0000000432027825 */ /* 0x040fe400078e0288 */
[----:B------:R-:W3:Y:S04]  /*f2690*/  LDL.LU R145, [R1+0x387c] ;  /* 0x00387c0001917983 */ /* 0x000ee80000300800 */
[----:B------:R-:W3:Y:S01]  /*f26a0*/  LDL.LU R146, [R1+0xd2c] ;  /* 0x000d2c0001927983 */ /* 0x000ee20000300800 */
[----:B------:R-:W-:-:S03]  /*f26b0*/  IADD3 R140, R50, c[0x0][0x198], RZ ;  /* 0x00006600328c7a10 */ /* 0x000fc60007ffe0ff */
[----:B------:R1:W-:Y:S02]  /*f26c0*/  @P2 STG.E [R2.64], R147 ;  /* 0x0000009302002986 */ /* 0x0003e4000c101904 */
[----:B------:R-:W-:Y:S01]  /*f26d0*/  IMAD.WIDE R48, R140, 0x4, R138 ;  /* 0x000000048c307825 */ /* 0x000fe200078e028a */
[----:B------:R-:W-:-:S03]  /*f26e0*/  ISETP.LT.AND P1, PT, R217, c[0x0][0x178], !P0 ;  /* 0x00005e00d9007a0c */ /* 0x000fc60004721270 */
[C---:B------:R-:W-:Y:S01]  /*f26f0*/  IMAD.WIDE R50, R140.reuse, 0x4, R136 ;  /* 0x000000048c327825 */ /* 0x040fe200078e0288 */
[----:B-1----:R-:W3:Y:S01]  /*f2700*/  LDL.LU R147, [R1+0xc4c] ;  /* 0x000c4c0001937983 */ /* 0x002ee20000300800 */
        /* <DEDUP_REMOVED lines=11> */
[----:B------:R-:W5:Y:S04]  /*f27c0*/  LDL.LU R142, [R1+0x3840] ;  /* 0x00384000018e7983 */ /* 0x000f680000300800 */
[----:B-1----:R-:W5:Y:S01]  /*f27d0*/  LDL.LU R218, [R1+0xd3c] ;  /* 0x000d3c0001da7983 */ /* 0x002f620000300800 */
[----:B------:R-:W-:Y:S01]  /*f27e0*/  ISETP.LT.AND P0, PT, R216, c[0x0][0x178], !P0 ;  /* 0x00005e00d8007a0c */ /* 0x000fe20004701270 */
[C---:B------:R-:W-:Y:S01]  /*f27f0*/  IMAD.WIDE R48, R140.reuse, 0x4, R136 ;  /* 0x000000048c307825 */ /* 0x040fe200078e0288 */
[----:B------:R-:W-:Y:S02]  /*f2800*/  ISETP.LT.AND P5, PT, R217, c[0x0][0x178], !P6 ;  /* 0x00005e00d9007a0c */ /* 0x000fe400077a1270 */
[----:B------:R-:W-:Y:S02]  /*f2810*/  IADD3 R51, R140, c[0x0][0x198], RZ ;  /* 0x000066008c337a10 */ /* 0x000fe40007ffe0ff */
[----:B------:R-:W-:-:S02]  /*f2820*/  ISETP.LT.AND P6, PT, R216, c[0x0][0x178], !P6 ;  /* 0x00005e00d8007a0c */ /* 0x000fc400077c1270 */
[----:B------:R-:W-:-:S05]  /*f2830*/  IADD3 R50, R51, c[0x0][0x198], RZ ;  /* 0x0000660033327a10 */ /* 0x000fca0007ffe0ff */
[----:B---3--:R1:W-:Y:S01]  /*f2840*/  @P0 STG.E [R48.64], R219 ;  /* 0x000000db30000986 */ /* 0x0083e2000c101904 */
[----:B------:R-:W-:Y:S01]  /*f2850*/  ISETP.LT.AND P0, PT, R217, c[0x0][0x178], !P3 ;  /* 0x00005e00d9007a0c */ /* 0x000fe20005f01270 */
[----:B------:R-:W-:Y:S01]  /*f2860*/  IMAD.WIDE R2, R51, 0x4, R136 ;  /* 0x0000000433027825 */ /* 0x000fe200078e0288 */
[----:B------:R-:W-:-:S03]  /*f2870*/  ISETP.LT.AND P3, PT, R216, c[0x0][0x178], !P3 ;  /* 0x00005e00d8007a0c */ /* 0x000fc60005f61270 */
[--C-:B-1----:R-:W-:Y:S01]  /*f2880*/  IMAD.WIDE R48, R51, 0x4, R138.reuse ;  /* 0x0000000433307825 */ /* 0x102fe200078e028a */
[----:B------:R-:W3:Y:S04]  /*f2890*/  LDL.LU R219, [R1+0xcbc] ;  /* 0x000cbc0001db7983 */ /* 0x000ee80000300800 */
[----:B------:R1:W-:Y:S04]  /*f28a0*/  @P5 STG.E [R48.64], R214 ;  /* 0x000000d630005986 */ /* 0x0003e8000c101904 */
[----:B------:R1:W-:Y:S04]  /*f28b0*/  @P6 STG.E [R2.64], R215 ;  /* 0x000000d702006986 */ /* 0x0003e8000c101904 */
[----:B------:R-:W3:Y:S01]  /*f28c0*/  LDL.LU R212, [R1+0x3860] ;  /* 0x0038600001d47983 */ /* 0x000ee20000300800 */
[----:B-1----:R-:W-:-:S03]  /*f28d0*/  IMAD.WIDE R48, R50, 0x4, R138 ;  /* 0x0000000432307825 */ /* 0x002fc600078e028a */
[----:B------:R-:W3:Y:S04]  /*f28e0*/  LDL.LU R215, [R1+0xd50] ;  /* 0x000d500001d77983 */ /* 0x000ee80000300800 */
[----:B------:R1:W-:Y:S01]  /*f28f0*/  @P0 STG.E [R48.64], R146 ;  /* 0x0000009230000986 */ /* 0x0003e2000c101904 */
[----:B------:R-:W-:Y:S01]  /*f2900*/  ISETP.LT.AND P5, PT, R217, c[0x0][0x178], !P2 ;  /* 0x00005e00d9007a0c */ /* 0x000fe200057a1270 */
[C---:B------:R-:W-:Y:S01]  /*f2910*/  IMAD.WIDE R2, R50.reuse, 0x4, R136 ;  /* 0x0000000432027825 */ /* 0x040fe200078e0288 */
[----:B------:R-:W-:Y:S02]  /*f2920*/  ISETP.GE.AND P6, PT, R145, c[0x0][0x17c], PT ;  /* 0x00005f0091007a0c */ /* 0x000fe40003fc6270 */
[----:B------:R-:W-:Y:S01]  /*f2930*/  IADD3 R50, R50, c[0x0][0x198], RZ ;  /* 0x0000660032327a10 */ /* 0x000fe20007ffe0ff */
[----:B-1----:R-:W3:Y:S01]  /*f2940*/  LDL.LU R146, [R1+0x6c0] ;  /* 0x0006c00001927983 */ /* 0x002ee20000300800 */
[----:B----4-:R-:W-:-:S03]  /*f2950*/  ISETP.GE.AND P0, PT, R141, c[0x0][0x17c], PT ;  /* 0x00005f008d007a0c */ /* 0x010fc60003f06270 */
[----:B------:R-:W4:Y:S01]  /*f2960*/  LDL.LU R145, [R1+0x3878] ;  /* 0x0038780001917983 */ /* 0x000f220000300800 */
[----:B------:R-:W-:-:S03]  /*f2970*/  ISETP.LT.AND P2, PT, R216, c[0x0][0x178], !P2 ;  /* 0x00005e00d8007a0c */ /* 0x000fc60005741270 */
[----:B------:R-:W4:Y:S04]  /*f2980*/  LDL.LU R141, [R1+0xd54] ;  /* 0x000d5400018d7983 */ /* 0x000f280000300800 */
[----:B------:R1:W-:Y:S01]  /*f2990*/  @P3 STG.E [R2.64], R147 ;  /* 0x0000009302003986 */ /* 0x0003e2000c101904 */
[----:B------:R-:W-:Y:S02]  /*f29a0*/  ISETP.LT.AND P3, PT, R217, c[0x0][0x178], !P4 ;  /* 0x00005e00d9007a0c */ /* 0x000fe40006761270 */
[C---:B------:R-:W-:Y:S01]  /*f29b0*/  IADD3 R140, R50.reuse, c[0x0][0x198], RZ ;  /* 0x00006600328c7a10 */ /* 0x040fe20007ffe0ff */
[--C-:B-1----:R-:W-:Y:S01]  /*f29c0*/  IMAD.WIDE R2, R50, 0x4, R138.reuse ;  /* 0x0000000432027825 */ /* 0x102fe200078e028a */
[----:B------:R-:W4:Y:S04]  /*f29d0*/  LDL.LU R147, [R1+0x6c4] ;  /* 0x0006c40001937983 */ /* 0x000f280000300800 */
[----:B------:R1:W-:Y:S01]  /*f29e0*/  @P5 STG.E [R2.64], R144 ;  /* 0x0000009002005986 */ /* 0x0003e2000c101904 */
[----:B------:R-:W-:-:S04]  /*f29f0*/  IMAD.WIDE R48, R140, 0x4, R138 ;  /* 0x000000048c307825 */ /* 0x000fc800078e028a */
[----:B-1----:R-:W-:Y:S01]  /*f2a00*/  IMAD.WIDE R2, R50, 0x4, R136 ;  /* 0x0000000432027825 */ /* 0x002fe200078e0288 */
[----:B------:R-:W4:Y:S04]  /*f2a10*/  LDL.LU R144, [R1+0x3894] ;  /* 0x0038940001907983 */ /* 0x000f280000300800 */
[----:B------:R-:W4:Y:S04]  /*f2a20*/  LDL.LU R214, [R1+0xd80] ;  /* 0x000d800001d67983 */ /* 0x000f280000300800 */
[----:B--2---:R1:W-:Y:S04]  /*f2a30*/  @P2 STG.E [R2.64], R143 ;  /* 0x0000008f02002986 */ /* 0x0043e8000c101904 */
[----:B-1----:R-:W2:Y:S01]  /*f2a40*/  LDL.LU R143, [R1+0x270] ;  /* 0x00027000018f7983 */ /* 0x002ea20000300800 */
[----:B-----5:R-:W-:-:S03]  /*f2a50*/  ISETP.GE.AND P2, PT, R142, c[0x0][0x17c], PT ;  /* 0x00005f008e007a0c */ /* 0x020fc60003f46270 */
[----:B------:R-:W5:Y:S04]  /*f2a60*/  LDL.LU R142, [R1+0x3898] ;  /* 0x00389800018e7983 */ /* 0x000f680000300800 */
[----:B------:R1:W-:Y:S04]  /*f2a70*/  @P3 STG.E [R48.64], R218 ;  /* 0x000000da30003986 */ /* 0x0003e8000c101904 */
[----:B-1----:R-:W5:Y:S01]  /*f2a80*/  LDL.LU R218, [R1+0xd84] ;  /* 0x000d840001da7983 */ /* 0x002f620000300800 */
[----:B------:R-:W-:Y:S02]  /*f2a90*/  ISETP.LT.AND P4, PT, R216, c[0x0][0x178], !P4 ;  /* 0x00005e00d8007a0c */ /* 0x000fe40006781270 */
[----:B------:R-:W-:Y:S01]  /*f2aa0*/  ISETP.LT.AND P5, PT, R217, c[0x0][0x178], !P1 ;  /* 0x00005e00d9007a0c */ /* 0x000fe20004fa1270 */
[----:B------:R-:W-:Y:S01]  /*f2ab0*/  IMAD.WIDE R50, R140, 0x4, R136 ;  /* 0x000000048c327825 */ /* 0x000fe200078e0288 */
[----:B------:R-:W-:-:S02]  /*f2ac0*/  ISETP.LT.AND P1, PT, R216, c[0x0][0x178], !P1 ;  /* 0x00005e00d8007a0c */ /* 0x000fc40004f21270 */
[----:B------:R-:W-:Y:S02]  /*f2ad0*/  IADD3 R140, R140, c[0x0][0x198], RZ ;  /* 0x000066008c8c7a10 */ /* 0x000fe40007ffe0ff */
[----:B------:R-:W-:-:S03]  /*f2ae0*/  ISETP.LT.AND P3, PT, R217, c[0x0][0x178], !P6 ;  /* 0x00005e00d9007a0c */ /* 0x000fc60007761270 */
[C---:B------:R-:W-:Y:S02]  /*f2af0*/  IMAD.WIDE R2, R140.reuse, 0x4, R138 ;  /* 0x000000048c027825 */ /* 0x040fe400078e028a */
[----:B---3--:R1:W-:Y:S02]  /*f2b00*/  @P4 STG.E [R50.64], R219 ;  /* 0x000000db32004986 */ /* 0x0083e4000c101904 */
[----:B------:R-:W-:Y:S01]  /*f2b10*/  IMAD.WIDE R48, R140, 0x4, R136 ;  /* 0x000000048c307825 */ /* 0x000fe200078e0288 */
[----:B------:R-:W-:Y:S02]  /*f2b20*/  ISETP.LT.AND P6, PT, R216, c[0x0][0x178], !P6 ;  /* 0x00005e00d8007a0c */ /* 0x000fe400077c1270 */
[----:B-1----:R-:W-:Y:S01]  /*f2b30*/  IADD3 R51, R140, c[0x0][0x198], RZ ;  /* 0x000066008c337a10 */ /* 0x002fe20007ffe0ff */
[----:B------:R-:W3:Y:S04]  /*f2b40*/  LDL.LU R219, [R1+0x274] ;  /* 0x0002740001db7983 */ /* 0x000ee80000300800 */
[----:B------:R-:W-:Y:S01]  /*f2b50*/  @P5 STG.E [R2.64], R215 ;  /* 0x000000d702005986 */ /* 0x000fe2000c101904 */
[----:B------:R-:W-:-:S02]  /*f2b60*/  ISETP.LT.AND P5, PT, R216, c[0x0][0x178], !P0 ;  /* 0x00005e00d8007a0c */ /* 0x000fc400047a1270 */
[----:B------:R-:W-:Y:S01]  /*f2b70*/  IADD3 R50, R51, c[0x0][0x198], RZ ;  /* 0x0000660033327a10 */ /* 0x000fe20007ffe0ff */
[----:B------:R1:W-:Y:S01]  /*f2b80*/  @P1 STG.E [R48.64], R146 ;  /* 0x0000009230001986 */ /* 0x0003e2000c101904 */
[----:B------:R-:W-:Y:S01]  /*f2b90*/  ISETP.LT.AND P1, PT, R217, c[0x0][0x178], !P0 ;  /* 0x00005e00d9007a0c */ /* 0x000fe20004721270 */
[----:B-1----:R-:W-:-:S05]  /*f2ba0*/  IMAD.WIDE R48, R51, 0x4, R138 ;  /* 0x0000000433307825 */ /* 0x002fca00078e028a */
[----:B----4-:R1:W-:Y:S01]  /*f2bb0*/  @P3 STG.E [R48.64], R141 ;  /* 0x0000008d30003986 */ /* 0x0103e2000c101904 */
[----:B------:R-:W-:Y:S01]  /*f2bc0*/  IMAD.WIDE R2, R51, 0x4, R136 ;  /* 0x0000000433027825 */ /* 0x000fe200078e0288 */
[----:B------:R-:W-:Y:S02]  /*f2bd0*/  ISETP.LT.AND P3, PT, R217, c[0x0][0x178], !P2 ;  /* 0x00005e00d9007a0c */ /* 0x000fe40005761270 */
[----:B-1----:R-:W4:Y:S01]  /*f2be0*/  LDL.LU R141, [R1+0x385c] ;  /* 0x00385c00018d7983 */ /* 0x002f220000300800 */
[----:B------:R-:W-:Y:S01]  /*f2bf0*/  IMAD.WIDE R48, R50, 0x4, R138 ;  /* 0x0000000432307825 */ /* 0x000fe200078e028a */
[----:B------:R-:W-:Y:S02]  /*f2c00*/  ISETP.GE.AND P0, PT, R145, c[0x0][0x17c], PT ;  /* 0x00005f0091007a0c */ /* 0x000fe40003f06270 */
[----:B------:R-:W4:Y:S04]  /*f2c10*/  LDL.LU R215, [R1+0xd90] ;  /* 0x000d900001d77983 */ /* 0x000f280000300800 */
[----:B------:R1:W-:Y:S04]  /*f2c20*/  @P6 STG.E [R2.64], R147 ;  /* 0x0000009302006986 */ /* 0x0003e8000c101904 */
[----:B------:R-:W4:Y:S01]  /*f2c30*/  LDL.LU R145, [R1] ;  /* 0x0000000001917983 */ /* 0x000f220000300800 */
[----:B------:R-:W-:-:S03]  /*f2c40*/  ISETP.GE.AND P6, PT, R144, c[0x0][0x17c], PT ;  /* 0x00005f0090007a0c */ /* 0x000fc60003fc6270 */
[----:B------:R-:W4:Y:S01]  /*f2c50*/  LDL.LU R144, [R1+0x3874] ;  /* 0x0038740001907983 */ /* 0x000f220000300800 */
[C---:B-1----:R-:W-:Y:S01]  /*f2c60*/  IMAD.WIDE R2, R50.reuse, 0x4, R136 ;  /* 0x0000000432027825 */ /* 0x042fe200078e0288 */
[----:B------:R-:W-:Y:S02]  /*f2c70*/  IADD3 R50, R50, c[0x0][0x198], RZ ;  /* 0x0000660032327a10 */ /* 0x000fe40007ffe0ff */
[----:B------:R-:W-:Y:S04]  /*f2c80*/  @P1 STG.E [R48.64], R214 ;  /* 0x000000d630001986 */ /* 0x000fe8000c101904 */
[----:B------:R-:W4:Y:S04]  /*f2c90*/  LDL.LU R146, [R1+0xd94] ;  /* 0x000d940001927983 */ /* 0x000f280000300800 */
[----:B------:R-:W4:Y:S04]  /*f2ca0*/  LDL.LU R147, [R1+0x4] ;  /* 0x0000040001937983 */ /* 0x000f280000300800 */
[----:B--2---:R1:W-:Y:S02]  /*f2cb0*/  @P5 STG.E [R2.64], R143 ;  /* 0x0000008f02005986 */ /* 0x0043e4000c101904 */
[----:B-1----:R-:W-:-:S02]  /*f2cc0*/  IMAD.WIDE R2, R50, 0x4, R138 ;  /* 0x0000000432027825 */ /* 0x002fc400078e028a */
[----:B------:R-:W2:Y:S01]  /*f2cd0*/  LDL.LU R143, [R1+0x3890] ;  /* 0x00389000018f7983 */ /* 0x000ea20000300800 */
[----:B-----5:R-:W-:-:S03]  /*f2ce0*/  ISETP.GE.AND P1, PT, R142, c[0x0][0x17c], PT ;  /* 0x00005f008e007a0c */ /* 0x020fc60003f26270 */
[----:B------:R1:W-:Y:S04]  /*f2cf0*/  @P3 STG.E [R2.64], R218 ;  /* 0x000000da02003986 */ /* 0x0003e8000c101904 */
[----:B-1----:R-:W5:Y:S04]  /*f2d00*/  LDL.LU R218, [R1+0xcc0] ;  /* 0x000cc00001da7983 */ /* 0x002f680000300800 */
[----:B------:R-:W5:Y:S01]  /*f2d10*/  LDL.LU R142, [R1+0x38a8] ;  /* 0x0038a800018e7983 */ /* 0x000f620000300800 */
[----:B------:R-:W-:Y:S01]  /*f2d20*/  ISETP.LT.AND P2, PT, R216, c[0x0][0x178], !P2 ;  /* 0x00005e00d8007a0c */ /* 0x000fe20005741270 */
[----:B------:R-:W-:Y:S01]  /*f2d30*/  IMAD.WIDE R2, R50, 0x4, R136 ;  /* 0x0000000432027825 */ /* 0x000fe200078e0288 */
[----:B------:R-:W-:-:S04]  /*f2d40*/  ISETP.GE.AND P4, PT, R212, c[0x0][0x17c], PT ;  /* 0x00005f00d4007a0c */ /* 0x000fc80003f86270 */
[----:B------:R-:W-:Y:S02]  /*f2d50*/  ISETP.LT.AND P5, PT, R217, c[0x0][0x178], !P4 ;  /* 0x00005e00d9007a0c */ /* 0x000fe400067a1270 */
[----:B------:R-:W-:Y:S02]  /*f2d60*/  ISETP.LT.AND P4, PT, R216, c[0x0][0x178], !P4 ;  /* 0x00005e00d8007a0c */ /* 0x000fe40006781270 */
[----:B------:R-:W-:-:S03]  /*f2d70*/  IADD3 R140, R50, c[0x0][0x198], RZ ;  /* 0x00006600328c7a10 */ /* 0x000fc60007ffe0ff */
[----:B---3--:R1:W-:Y:S01]  /*f2d80*/  @P2 STG.E [R2.64], R219 ;  /* 0x000000db02002986 */ /* 0x0083e2000c101904 */
[----:B------:R-:W-:Y:S01]  /*f2d90*/  ISETP.LT.AND P3, PT, R217, c[0x0][0x178], !P0 ;  /* 0x00005e00d9007a0c */ /* 0x000fe20004761270 */
        /* <DEDUP_REMOVED lines=8> */
[----:B------:R1:W-:Y:S01]  /*f2e20*/  @P5 STG.E [R48.64], R215 ;  /* 0x000000d730005986 */ /* 0x0003e2000c101904 */
[----:B------:R-:W-:Y:S02]  /*f2e30*/  ISETP.LT.AND P5, PT, R217, c[0x0][0x178], !P6 ;  /* 0x00005e00d9007a0c */ /* 0x000fe400077a1270 */
[----:B------:R-:W-:Y:S01]  /*f2e40*/  ISETP.LT.AND P6, PT, R216, c[0x0][0x178], !P6 ;  /* 0x00005e00d8007a0c */ /* 0x000fe200077c1270 */
[----:B------:R-:W4:Y:S04]  /*f2e50*/  LDL.LU R213, [R1+0xde0] ;  /* 0x000de00001d57983 */ /* 0x000f280000300800 */
[----:B------:R1:W-:Y:S02]  /*f2e60*/  @P4 STG.E [R50.64], R145 ;  /* 0x0000009132004986 */ /* 0x0003e4000c101904 */
[----:B-1----:R-:W-:-:S02]  /*f2e70*/  IMAD.WIDE R48, R140, 0x4, R136 ;  /* 0x000000048c307825 */ /* 0x002fc400078e0288 */
[----:B------:R-:W4:Y:S04]  /*f2e80*/  LDL.LU R214, [R1+0x400] ;  /* 0x0004000001d67983 */ /* 0x000f280000300800 */
[----:B------:R-:W4:Y:S01]  /*f2e90*/  LDL.LU R212, [R1+0x3870] ;  /* 0x0038700001d47983 */ /* 0x000f220000300800 */
        /* <DEDUP_REMOVED lines=8> */
[----:B-----5:R1:W-:Y:S04]  /*f2f20*/  @P5 STG.E [R48.64], R218 ;  /* 0x000000da30005986 */ /* 0x0203e8000c101904 */
[----:B------:R5:W-:Y:S01]  /*f2f30*/  @P6 STG.E [R2.64], R232 ;  /* 0x000000e802006986 */ /* 0x000be2000c101904 */
[----:B------:R-:W-:-:S03]  /*f2f40*/  ISETP.GE.AND P6, PT, R142, c[0x0][0x17c], PT ;  /* 0x00005f008e007a0c */ /* 0x000fc60003fc6270 */
[----:B------:R-:W2:Y:S01]  /*f2f50*/  LDL.LU R142, [R1+0x388c] ;  /* 0x00388c00018e7983 */ /* 0x000ea20000300800 */
[----:B------:R-:W-:Y:S02]  /*f2f60*/  ISETP.LT.AND P3, PT, R217, c[0x0][0x178], !P1 ;  /* 0x00005e00d9007a0c */ /* 0x000fe40004f61270 */
[----:B------:R-:W-:Y:S01]  /*f2f70*/  ISETP.LT.AND P1, PT, R216, c[0x0][0x178], !P1 ;  /* 0x00005e00d8007a0c */ /* 0x000fe20004f21270 */
[----:B------:R-:W2:Y:S01]  /*f2f80*/  LDL.LU R145, [R1+0xdc0] ;  /* 0x000dc00001917983 */ /* 0x000ea20000300800 */
[----:B------:R-:W-:Y:S02]  /*f2f90*/  IADD3 R50, R51, c[0x0][0x198], RZ ;  /* 0x0000660033327a10 */ /* 0x000fe40007ffe0ff */
[----:B------:R-:W-:Y:S01]  /*f2fa0*/  ISETP.LT.AND P5, PT, R217, c[0x0][0x178], !P2 ;  /* 0x00005e00d9007a0c */ /* 0x000fe200057a1270 */
[----:B------:R-:W2:Y:S02]  /*f2fb0*/  LDL.LU R146, [R1+0x30] ;  /* 0x0000300001927983 */ /* 0x000ea40000300800 */
[----:B-1----:R-:W-:-:S04]  /*f2fc0*/  IMAD.WIDE R48, R50, 0x4, R138 ;  /* 0x0000000432307825 */ /* 0x002fc800078e028a */
[----:B-----5:R-:W-:Y:S01]  /*f2fd0*/  IMAD.WIDE R2, R50, 0x4, R136 ;  /* 0x0000000432027825 */ /* 0x020fe200078e0288 */
[----:B------:R-:W-:Y:S02]  /*f2fe0*/  ISETP.GE.AND P4, PT, R144, c[0x0][0x17c], PT ;  /* 0x00005f0090007a0c */ /* 0x000fe40003f86270 */
[----:B------:R-:W-:Y:S01]  /*f2ff0*/  IADD3 R50, R50, c[0x0][0x198], RZ ;  /* 0x0000660032327a10 */ /* 0x000fe20007ffe0ff */
[----:B---3--:R-:W-:Y:S04]  /*f3000*/  @P3 STG.E [R48.64], R219 ;  /* 0x000000db30003986 */ /* 0x008fe8000c101904 */
[----:B------:R1:W-:Y:S01]  /*f3010*/  @P1 STG.E [R2.64], R233 ;  /* 0x000000e902001986 */ /* 0x0003e2000c101904 */
[----:B------:R-:W-:Y:S02]  /*f3020*/  ISETP.LT.AND P2, PT, R216, c[0x0][0x178], !P2 ;  /* 0x00005e00d8007a0c */ /* 0x000fe40005741270 */
[----:B------:R-:W-:-:S02]  /*f3030*/  ISETP.LT.AND P3, PT, R217, c[0x0][0x178], !P4 ;  /* 0x00005e00d9007a0c */ /* 0x000fc40006761270 */
[----:B------:R-:W-:Y:S02]  /*f3040*/  ISETP.LT.AND P4, PT, R216, c[0x0][0x178], !P4 ;  /* 0x00005e00d8007a0c */ /* 0x000fe40006781270 */
[C---:B------:R-:W-:Y:S01]  /*f3050*/  IADD3 R140, R50.reuse, c[0x0][0x198], RZ ;  /* 0x00006600328c7a10 */ /* 0x040fe20007ffe0ff */
[----:B-1----:R-:W-:-:S04]  /*f3060*/  IMAD.WIDE R2, R50, 0x4, R138 ;  /* 0x0000000432027825 */ /* 0x002fc800078e028a */
[----:B------:R-:W-:Y:S01]  /*f3070*/  IMAD.WIDE R48, R140, 0x4, R138 ;  /* 0x000000048c307825 */ /* 0x000fe200078e028a */
[----:B----4-:R-:W-:Y:S02]  /*f3080*/  ISETP.GE.AND P1, PT, R141, c[0x0][0x17c], PT ;  /* 0x00005f008d007a0c */ /* 0x010fe40003f26270 */
[----:B------:R-:W3:Y:S04]  /*f3090*/  LDL.LU R141, [R1+0x38a4] ;  /* 0x0038a400018d7983 */ /* 0x000ee80000300800 */
[----:B------:R-:W4:Y:S04]  /*f30a0*/  LDL.LU R218, [R1+0xdc4] ;  /* 0x000dc40001da7983 */ /* 0x000f280000300800 */
[----:B------:R-:W5:Y:S04]  /*f30b0*/  LDL.LU R219, [R1+0x34] ;  /* 0x0000340001db7983 */ /* 0x000f680000300800 */
[----:B------:R1:W-:Y:S04]  /*f30c0*/  @P5 STG.E [R2.64], R213 ;  /* 0x000000d502005986 */ /* 0x0003e8000c101904 */
[----:B------:R-:W5:Y:S04]  /*f30d0*/  LDL.LU R144, [R1+0x38c0] ;  /* 0x0038c00001907983 */ /* 0x000f680000300800 */
[----:B------:R-:W5:Y:S01]  /*f30e0*/  LDL.LU R147, [R1+0xd70] ;  /* 0x000d700001937983 */ /* 0x000f620000300800 */
[----:B-1----:R-:W-:-:S04]  /*f30f0*/  IMAD.WIDE R2, R50, 0x4, R136 ;  /* 0x0000000432027825 */ /* 0x002fc800078e0288 */
[C---:B------:R-:W-:Y:S01]  /*f3100*/  IMAD.WIDE R50, R140.reuse, 0x4, R136 ;  /* 0x000000048c327825 */ /* 0x040fe200078e0288 */
[----:B------:R1:W-:Y:S04]  /*f3110*/  @P2 STG.E [R2.64], R214 ;  /* 0x000000d602002986 */ /* 0x0003e8000c101904 */
[----:B------:R-:W-:Y:S01]  /*f3120*/  @P3 STG.E [R48.64], R215 ;  /* 0x000000d730003986 */ /* 0x000fe2000c101904 */
[----:B-1----:R-:W-:-:S03]  /*f3130*/  IADD3 R2, R140, c[0x0][0x198], RZ ;  /* 0x000066008c027a10 */ /* 0x002fc60007ffe0ff */
[----:B------:R-:W5:Y:S04]  /*f3140*/  LDL.LU R140, [R1+0x38c4] ;  /* 0x0038c400018c7983 */ /* 0x000f680000300800 */
[----:B--2---:R1:W-:Y:S04]  /*f3150*/  @P4 STG.E [R50.64], R143 ;  /* 0x0000008f32004986 */ /* 0x0043e8000c101904 */
[----:B-1----:R-:W2:Y:S01]  /*f3160*/  LDL.LU R143, [R1+0xd74] ;  /* 0x000d7400018f7983 */ /* 0x002ea20000300800 */
[----:B------:R-:W-:-:S03]  /*f3170*/  ISETP.GE.AND P3, PT, R142, c[0x0][0x17c], PT ;  /* 0x00005f008e007a0c */ /* 0x000fc60003f66270 */
[----:B------:R-:W2:Y:S01]  /*f3180*/  LDL.LU R142, [R1+0x3888] ;  /* 0x00388800018e7983 */ /* 0x000ea20000300800 */
[C---:B------:R-:W-:Y:S02]  /*f3190*/  ISETP.LT.AND P5, PT, R217.reuse, c[0x0][0x178], !P0 ;  /* 0x00005e00d9007a0c */ /* 0x040fe400047a1270 */
[----:B------:R-:W-:Y:S01]  /*f31a0*/  ISETP.LT.AND P0, PT, R216, c[0x0][0x178], !P0 ;  /* 0x00005e00d8007a0c */ /* 0x000fe20004701270 */
[----:B------:R-:W-:Y:S01]  /*f31b0*/  IMAD.WIDE R50, R2, 0x4, R138 ;  /* 0x0000000402327825 */ /* 0x000fe200078e028a */
[----:B------:R-:W-:-:S03]  /*f31c0*/  ISETP.LT.AND P4, PT, R217, c[0x0][0x178], !P6 ;  /* 0x00005e00d9007a0c */ /* 0x000fc60007781270 */
[C---:B------:R-:W-:Y:S01]  /*f31d0*/  IMAD.WIDE R48, R2.reuse, 0x4, R136 ;  /* 0x0000000402307825 */ /* 0x040fe200078e0288 */
[----:B------:R-:W-:Y:S02]  /*f31e0*/  IADD3 R2, R2, c[0x0][0x198], RZ ;  /* 0x0000660002027a10 */ /* 0x000fe40007ffe0ff */
[----:B------:R-:W-:-:S03]  /*f31f0*/  ISETP.LT.AND P6, PT, R216, c[0x0][0x178], !P6 ;  /* 0x00005e00d8007a0c */ /* 0x000fc600077c1270 */
[----:B------:R-:W-:Y:S04]  /*f3200*/  @P5 STG.E [R50.64], R145 ;  /* 0x0000009132005986 */ /* 0x000fe8000c101904 */
[----:B------:R1:W-:Y:S01]  /*f3210*/  @P0 STG.E [R48.64], R146 ;  /* 0x0000009230000986 */ /* 0x0003e2000c101904 */
[----:B------:R-:W-:Y:S02]  /*f3220*/  ISETP.GE.AND P2, PT, R212, c[0x0][0x17c], PT ;  /* 0x00005f00d4007a0c */ /* 0x000fe40003f46270 */
[----:B------:R-:W-:Y:S01]  /*f3230*/  ISETP.LT.AND P0, PT, R217, c[0x0][0x178], !P1 ;  /* 0x00005e00d9007a0c */ /* 0x000fe20004f01270 */
[----:B-1----:R-:W-:Y:S01]  /*f3240*/  IMAD.WIDE R48, R2, 0x4, R138 ;  /* 0x0000000402307825 */ /* 0x002fe200078e028a */
[----:B------:R-:W-:-:S03]  /*f3250*/  ISETP.LT.AND P1, PT, R216, c[0x0][0x178], !P1 ;  /* 0x00005e00d8007a0c */ /* 0x000fc60004f21270 */
[C---:B------:R-:W-:Y:S01]  /*f3260*/  IMAD.WIDE R50, R2.reuse, 0x4, R136 ;  /* 0x0000000402327825 */ /* 0x040fe200078e0288 */
[----:B------:R-:W-:Y:S01]  /*f3270*/  IADD3 R3, R2, c[0x0][0x198], RZ ;  /* 0x0000660002037a10 */ /* 0x000fe20007ffe0ff */
[----:B----4-:R1:W-:Y:S01]  /*f3280*/  @P4 STG.E [R48.64], R218 ;  /* 0x000000da30004986 */ /* 0x0103e2000c101904 */
[----:B------:R-:W-:Y:S02]  /*f3290*/  ISETP.LT.AND P4, PT, R217, c[0x0][0x178], !P2 ;  /* 0x00005e00d9007a0c */ /* 0x000fe40005781270 */
[----:B---3--:R-:W-:Y:S01]  /*f32a0*/  ISETP.GE.AND P5, PT, R141, c[0x0][0x17c], PT ;  /* 0x00005f008d007a0c */ /* 0x008fe20003fa6270 */
[----:B-----5:R3:W-:Y:S01]  /*f32b0*/  @P6 STG.E [R50.64], R219 ;  /* 0x000000db32006986 */ /* 0x0207e2000c101904 */
[----:B------:R-:W-:-:S03]  /*f32c0*/  IADD3 R141, R3, c[0x0][0x198], RZ ;  /* 0x00006600038d7a10 */ /* 0x000fc60007ffe0ff */
[----:B-1----:R-:W4:Y:S04]  /*f32d0*/  LDL.LU R218, [R1+0x760] ;  /* 0x0007600001da7983 */ /* 0x002f280000300800 */
[----:B------:R-:W5:Y:S01]  /*f32e0*/  LDL.LU R146, [R1+0x38a0] ;  /* 0x0038a00001927983 */ /* 0x000f620000300800 */
[----:B------:R-:W-:-:S03]  /*f32f0*/  IMAD.WIDE R48, R3, 0x4, R138 ;  /* 0x0000000403307825 */ /* 0x000fc600078e028a */
[----:B---3--:R-:W3:Y:S01]  /*f3300*/  LDL.LU R219, [R1+0x764] ;  /* 0x0007640001db7983 */ /* 0x008ee20000300800 */
[----:B------:R-:W-:Y:S01]  /*f3310*/  ISETP.LT.AND P2, PT, R216, c[0x0][0x178], !P2 ;  /* 0x00005e00d8007a0c */ /* 0x000fe20005741270 */
[----:B------:R-:W-:Y:S02]  /*f3320*/  IMAD.WIDE R50, R3, 0x4, R136 ;  /* 0x0000000403327825 */ /* 0x000fe400078e0288 */
[----:B------:R-:W3:Y:S02]  /*f3330*/  LDL.LU R145, [R1+0x38bc] ;  /* 0x0038bc0001917983 */ /* 0x000ee40000300800 */
[----:B------:R-:W-:Y:S02]  /*f3340*/  IMAD.WIDE R2, R141, 0x4, R138 ;  /* 0x000000048d027825 */ /* 0x000fe400078e028a */
[----:B------:R1:W-:Y:S01]  /*f3350*/  @P0 STG.E [R48.64], R147 ;  /* 0x0000009330000986 */ /* 0x0003e2000c101904 */
[----:B------:R-:W-:-:S03]  /*f3360*/  ISETP.GE.AND P6, PT, R144, c[0x0][0x17c], PT ;  /* 0x00005f0090007a0c */ /* 0x000fc60003fc6270 */
[----:B------:R-:W-:Y:S04]  /*f3370*/  @P1 STG.E [R50.64], R244 ;  /* 0x000000f432001986 */ /* 0x000fe8000c101904 */
[----:B------:R-:W5:Y:S04]  /*f3380*/  LDL.LU R144, [R1+0xdf0] ;  /* 0x000df00001907983 */ /* 0x000f680000300800 */
[----:B-1----:R-:W5:Y:S01]  /*f3390*/  LDL.LU R147, [R1+0x3f0] ;  /* 0x0003f00001937983 */ /* 0x002f620000300800 */
[----:B------:R-:W-:Y:S02]  /*f33a0*/  ISETP.GE.AND P0, PT, R140, c[0x0][0x17c], PT ;  /* 0x00005f008c007a0c */ /* 0x000fe40003f06270 */
[C---:B------:R-:W-:Y:S01]  /*f33b0*/  IADD3 R140, R141.reuse, c[0x0][0x198], RZ ;  /* 0x000066008d8c7a10 */ /* 0x040fe20007ffe0ff */
[----:B--2---:R1:W-:Y:S02]  /*f33c0*/  @P4 STG.E [R2.64], R143 ;  /* 0x0000008f02004986 */ /* 0x0043e4000c101904 */
[----:B-1----:R-:W-:-:S02]  /*f33d0*/  IMAD.WIDE R2, R141, 0x4, R136 ;  /* 0x000000048d027825 */ /* 0x002fc400078e0288 */
[----:B------:R-:W2:Y:S04]  /*f33e0*/  LDL.LU R141, [R1+0x38d4] ;  /* 0x0038d400018d7983 */ /* 0x000ea80000300800 */
[----:B------:R1:W-:Y:S01]  /*f33f0*/  @P2 STG.E [R2.64], R245 ;  /* 0x000000f502002986 */ /* 0x0003e2000c101904 */
[----:B------:R-:W-:-:S03]  /*f3400*/  ISETP.GE.AND P2, PT, R142, c[0x0][0x17c], PT ;  /* 0x00005f008e007a0c */ /* 0x000fc60003f46270 */
[----:B------:R-:W2:Y:S04]  /*f3410*/  LDL.LU R142, [R1+0xdf4] ;  /* 0x000df400018e7983 */ /* 0x000ea80000300800 */
[----:B------:R-:W2:Y:S01]  /*f3420*/  LDL.LU R143, [R1+0x3f4] ;  /* 0x0003f400018f7983 */ /* 0x000ea20000300800 */
[C---:B------:R-:W-:Y:S02]  /*f3430*/  ISETP.LT.AND P1, PT, R217.reuse, c[0x0][0x178], !P3 ;  /* 0x00005e00d9007a0c */ /* 0x040fe40005f21270 */
[----:B------:R-:W-:Y:S02]  /*f3440*/  ISETP.LT.AND P3, PT, R216, c[0x0][0x178], !P3 ;  /* 0x00005e00d8007a0c */ /* 0x000fe40005f61270 */
[----:B------:R-:W-:Y:S01]  /*f3450*/  ISETP.LT.AND P4, PT, R217, c[0x0][0x178], !P5 ;  /* 0x00005e00d9007a0c */ /* 0x000fe20006f81270 */
[----:B------:R-:W-:Y:S01]  /*f3460*/  IMAD.WIDE R48, R140, 0x4, R138 ;  /* 0x000000048c307825 */ /* 0x000fe200078e028a */
[----:B------:R-:W-:-:S02]  /*f3470*/  ISETP.LT.AND P5, PT, R216, c[0x0][0x178], !P5 ;  /* 0x00005e00d8007a0c */ /* 0x000fc40006fa1270 */
[C---:B-1----:R-:W-:Y:S01]  /*f3480*/  IADD3 R2, R140.reuse, c[0x0][0x198], RZ ;  /* 0x000066008c027a10 */ /* 0x042fe20007ffe0ff */
[----:B------:R-:W-:Y:S02]  /*f3490*/  IMAD.WIDE R50, R140, 0x4, R136 ;  /* 0x000000048c327825 */ /* 0x000fe400078e0288 */
[----:B------:R-:W2:Y:S04]  /*f34a0*/  LDL.LU R140, [R1+0x38d8] ;  /* 0x0038d800018c7983 */ /* 0x000ea80000300800 */
[----:B------:R-:W2:Y:S04]  /*f34b0*/  LDL.LU R215, [R1+0xdb0] ;  /* 0x000db00001d77983 */ /* 0x000ea80000300800 */
[----:B----4-:R1:W-:Y:S04]  /*f34c0*/  @P1 STG.E [R48.64], R218 ;  /* 0x000000da30001986 */ /* 0x0103e8000c101904 */
[----:B------:R4:W-:Y:S01]  /*f34d0*/  @P3 STG.E [R50.64], R228 ;  /* 0x000000e432003986 */ /* 0x0009e2000c101904 */
[----:B------:R-:W-:-:S02]  /*f34e0*/  ISETP.LT.AND P1, PT, R217, c[0x0][0x178], !P6 ;  /* 0x00005e00d9007a0c */ /* 0x000fc40007721270 */
[----:B------:R-:W-:Y:S01]  /*f34f0*/  ISETP.LT.AND P6, PT, R216, c[0x0][0x178], !P6 ;  /* 0x00005e00d8007a0c */ /* 0x000fe200077c1270 */
[----:B-1----:R-:W-:-:S04]  /*f3500*/  IMAD.WIDE R48, R2, 0x4, R138 ;  /* 0x0000000402307825 */ /* 0x002fc800078e028a */
[C---:B----4-:R-:W-:Y:S01]  /*f3510*/  IMAD.WIDE R50, R2.reuse, 0x4, R136 ;  /* 0x0000000402327825 */ /* 0x050fe200078e0288 */
[----:B---3--:R1:W-:Y:S01]  /*f3520*/  @P4 STG.E [R48.64], R219 ;  /* 0x000000db30004986 */ /* 0x0083e2000c101904 */
[----:B------:R-:W-:Y:S02]  /*f3530*/  IADD3 R2, R2, c[0x0][0x198], RZ ;  /* 0x0000660002027a10 */ /* 0x000fe40007ffe0ff */
[----:B-----5:R-:W-:Y:S01]  /*f3540*/  ISETP.GE.AND P3, PT, R146, c[0x0][0x17c], PT ;  /* 0x00005f0092007a0c */ /* 0x020fe20003f66270 */
[----:B------:R3:W-:Y:S01]  /*f3550*/  @P5 STG.E [R50.64], R229 ;  /* 0x000000e532005986 */ /* 0x0007e2000c101904 */
[----:B------:R-:W-:Y:S02]  /*f3560*/  ISETP.LT.AND P4, PT, R217, c[0x0][0x178], !P0 ;  /* 0x00005e00d9007a0c */ /* 0x000fe40004781270 */
[----:B------:R-:W-:Y:S01]  /*f3570*/  ISETP.LT.AND P5, PT, R216, c[0x0][0x178], !P0 ;  /* 0x00005e00d8007a0c */ /* 0x000fe200047a1270 */
[----:B------:R-:W4:Y:S01]  /*f3580*/  LDL.LU R146, [R1+0x20] ;  /* 0x0000200001927983 */ /* 0x000f220000300800 */
[----:B------:R-:W-:-:S03]  /*f3590*/  ISETP.GE.AND P0, PT, R145, c[0x0][0x17c], PT ;  /* 0x00005f0091007a0c */ /* 0x000fc60003f06270 */
[----:B------:R-:W5:Y:S01]  /*f35a0*/  LDL.LU R145, [R1+0x389c] ;  /* 0x00389c0001917983 */ /* 0x000f620000300800 */
[----:B-1----:R-:W-:-:S03]  /*f35b0*/  IMAD.WIDE R48, R2, 0x4, R138 ;  /* 0x0000000402307825 */ /* 0x002fc600078e028a */
[----:B------:R-:W5:Y:S01]  /*f35c0*/  LDL.LU R218, [R1+0xdb4] ;  /* 0x000db40001da7983 */ /* 0x000f620000300800 */
[C---:B---3--:R-:W-:Y:S01]  /*f35d0*/  IADD3 R50, R2.reuse, c[0x0][0x198], RZ ;  /* 0x0000660002327a10 */ /* 0x048fe20007ffe0ff */
[----:B------:R-:W-:Y:S02]  /*f35e0*/  IMAD.WIDE R2, R2, 0x4, R136 ;  /* 0x0000000402027825 */ /* 0x000fe400078e0288 */
[----:B------:R-:W5:Y:S04]  /*f35f0*/  LDL.LU R219, [R1+0x24] ;  /* 0x0000240001db7983 */ /* 0x000f680000300800 */
[----:B------:R1:W-:Y:S04]  /*f3600*/  @P1 STG.E [R48.64], R144 ;  /* 0x0000009030001986 */ /* 0x0003e8000c101904 */
[----:B------:R1:W-:Y:S02]  /*f3610*/  @P6 STG.E [R2.64], R147 ;  /* 0x0000009302006986 */ /* 0x0003e4000c101904 */
[----:B-1----:R-:W-:-:S02]  /*f3620*/  IMAD.WIDE R48, R50, 0x4, R138 ;  /* 0x0000000432307825 */ /* 0x002fc400078e028a */
[----:B------:R-:W5:Y:S02]  /*f3630*/  LDL.LU R144, [R1+0x38b8] ;  /* 0x0038b80001907983 */ /* 0x000f640000300800 */
[----:B------:R-:W-:Y:S02]  /*f3640*/  IMAD.WIDE R2, R50, 0x4, R136 ;  /* 0x0000000432027825 */ /* 0x000fe400078e0288 */
[----:B------:R-:W5:Y:S01]  /*f3650*/  LDL.LU R147, [R1+0xd60] ;  /* 0x000d600001937983 */ /* 0x000f620000300800 */
[----:B--2---:R-:W-:-:S03]  /*f3660*/  ISETP.GE.AND P6, PT, R141, c[0x0][0x17c], PT ;  /* 0x00005f008d007a0c */ /* 0x004fc60003fc6270 */
[----:B------:R1:W-:Y:S04]  /*f3670*/  @P4 STG.E [R48.64], R142 ;  /* 0x0000008e30004986 */ /* 0x0003e8000c101904 */
[----:B------:R2:W-:Y:S04]  /*f3680*/  @P5 STG.E [R2.64], R143 ;  /* 0x0000008f02005986 */ /* 0x0005e8000c101904 */
[----:B-1----:R-:W3:Y:S04]  /*f3690*/  LDL.LU R142, [R1+0x38d0] ;  /* 0x0038d000018e7983 */ /* 0x002ee80000300800 */
[----:B--2---:R-:W2:Y:S04]  /*f36a0*/  LDL.LU R143, [R1+0xd64] ;  /* 0x000d6400018f7983 */ /* 0x004ea80000300800 */
[----:B------:R-:W3:Y:S01]  /*f36b0*/  LDL.LU R141, [R1+0x38ec] ;  /* 0x0038ec00018d7983 */ /* 0x000ee20000300800 */
[----:B------:R-:W-:-:S02]  /*f36c0*/  ISETP.LT.AND P1, PT, R217, c[0x0][0x178], !P2 ;  /* 0x00005e00d9007a0c */ /* 0x000fc40005721270 */
[----:B------:R-:W-:Y:S02]  /*f36d0*/  IADD3 R50, R50, c[0x0][0x198], RZ ;  /* 0x0000660032327a10 */ /* 0x000fe40007ffe0ff */
[----:B------:R-:W-:Y:S02]  /*f36e0*/  ISETP.LT.AND P2, PT, R216, c[0x0][0x178], !P2 ;  /* 0x00005e00d8007a0c */ /* 0x000fe40005741270 */
[C---:B------:R-:W-:Y:S01]  /*f36f0*/  ISETP.LT.AND P4, PT, R217.reuse, c[0x0][0x178], !P3 ;  /* 0x00005e00d9007a0c */ /* 0x040fe20005f81270 */
[----:B------:R-:W-:Y:S01]  /*f3700*/  IMAD.WIDE R2, R50, 0x4, R138 ;  /* 0x0000000432027825 */ /* 0x000fe200078e028a */
[----:B------:R-:W-:Y:S02]  /*f3710*/  ISETP.LT.AND P5, PT, R216, c[0x0][0x178], !P3 ;  /* 0x00005e00d8007a0c */ /* 0x000fe40005fa1270 */
[----:B------:R-:W-:Y:S02]  /*f3720*/  ISETP.GE.AND P3, PT, R140, c[0x0][0x17c], PT ;  /* 0x00005f008c007a0c */ /* 0x000fe40003f66270 */
[----:B------:R-:W-:Y:S01]  /*f3730*/  IADD3 R140, R50, c[0x0][0x198], RZ ;  /* 0x00006600328c7a10 */ /* 0x000fe20007ffe0ff */
[----:B------:R1:W-:Y:S01]  /*f3740*/  @P1 STG.E [R2.64], R215 ;  /* 0x000000d702001986 */ /* 0x0003e2000c101904 */
[----:B------:R-:W-:-:S03]  /*f3750*/  ISETP.LT.AND P1, PT, R217, c[0x0][0x178], !P0 ;  /* 0x00005e00d9007a0c */ /* 0x000fc60004721270 */
[----:B------:R-:W-:-:S04]  /*f3760*/  IMAD.WIDE R48, R140, 0x4, R138 ;  /* 0x000000048c307825 */ /* 0x000fc800078e028a */
[----:B-1----:R-:W-:-:S04]  /*f3770*/  IMAD.WIDE R2, R50, 0x4, R136 ;  /* 0x0000000432027825 */ /* 0x002fc800078e0288 */
[----:B------:R-:W-:Y:S01]  /*f3780*/  IMAD.WIDE R50, R140, 0x4, R136 ;  /* 0x000000048c327825 */ /* 0x000fe200078e0288 */
[----:B------:R-:W-:Y:S01]  /*f3790*/  ISETP.LT.AND P0, PT, R216, c[0x0][0x178], !P0 ;  /* 0x00005e00d8007a0c */ /* 0x000fe20004701270 */
[----:B----4-:R1:W-:Y:S04]  /*f37a0*/  @P2 STG.E [R2.64], R146 ;  /* 0x0000009202002986 */ /* 0x0103e8000c101904 */
[----:B-----5:R4:W-:Y:S01]  /*f37b0*/  @P4 STG.E [R48.64], R218 ;  /* 0x000000da30004986 */ /* 0x0209e2000c101904 */
[----:B-1----:R-:W-:-:S03]  /*f37c0*/  IADD3 R2, R140, c[0x0][0x198], RZ ;  /* 0x000066008c027a10 */ /* 0x002fc60007ffe0ff */
[----:B------:R1:W-:Y:S01]  /*f37d0*/  @P5 STG.E [R50.64], R219 ;  /* 0x000000db32005986 */ /* 0x0003e2000c101904 */
[----:B------:R-:W-:-:S03]  /*f37e0*/  ISETP.LT.AND P5, PT, R217, c[0x0][0x178], !P6 ;  /* 0x00005e00d9007a0c */ /* 0x000fc600077a1270 */
[----:B----4-:R-:W4:Y:S01]  /*f37f0*/  LDL.LU R218, [R1+0x750] ;  /* 0x0007500001da7983 */ /* 0x010f220000300800 */
[----:B------:R-:W-:-:S04]  /*f3800*/  IMAD.WIDE R48, R2, 0x4, R138 ;  /* 0x0000000402307825 */ /* 0x000fc800078e028a */
[C---:B-1----:R-:W-:Y:S01]  /*f3810*/  IMAD.WIDE R50, R2.reuse, 0x4, R136 ;  /* 0x0000000402327825 */ /* 0x042fe200078e0288 */
[----:B------:R-:W-:Y:S01]  /*f3820*/  IADD3 R2, R2, c[0x0][0x198], RZ ;  /* 0x0000660002027a10 */ /* 0x000fe20007ffe0ff */
[----:B------:R-:W5:Y:S01]  /*f3830*/  LDL.LU R140, [R1+0x38f4] ;  /* 0x0038f400018c7983 */ /* 0x000f620000300800 */
[----:B------:R-:W-:-:S03]  /*f3840*/  ISETP.LT.AND P6, PT, R216, c[0x0][0x178], !P6 ;  /* 0x00005e00d8007a0c */ /* 0x000fc600077c1270 */
[----:B------:R-:W5:Y:S04]  /*f3850*/  LDL.LU R219, [R1+0x754] ;  /* 0x0007540001db7983 */ /* 0x000f680000300800 */
[----:B------:R1:W-:Y:S04]  /*f3860*/  @P1 STG.E [R48.64], R147 ;  /* 0x0000009330001986 */ /* 0x0003e8000c101904 */
[----:B------:R1:W-:Y:S02]  /*f3870*/  @P0 STG.E [R50.64], R240 ;  /* 0x000000f032000986 */ /* 0x0003e4000c101904 */
[C---:B-1----:R-:W-:Y:S01]  /*f3880*/  IMAD.WIDE R48, R2.reuse, 0x4, R138 ;  /* 0x0000000402307825 */ /* 0x042fe200078e028a */
[----:B------:R-:W-:-:S03]  /*f3890*/  IADD3 R50, R2, c[0x0][0x198], RZ ;  /* 0x0000660002327a10 */ /* 0x000fc60007ffe0ff */
[----:B------:R-:W-:Y:S01]  /*f38a0*/  IMAD.WIDE R2, R2, 0x4, R136 ;  /* 0x0000000402027825 */ /* 0x000fe200078e0288 */
[----:B------:R-:W-:Y:S02]  /*f38b0*/  ISETP.GE.AND P4, PT, R144, c[0x0][0x17c], PT ;  /* 0x00005f0090007a0c */ /* 0x000fe40003f86270 */
[----:B------:R-:W-:Y:S01]  /*f38c0*/  ISETP.GE.AND P2, PT, R145, c[0x0][0x17c], PT ;  /* 0x00005f0091007a0c */ /* 0x000fe20003f46270 */
[----:B--2---:R1:W-:Y:S04]  /*f38d0*/  @P5 STG.E [R48.64], R143 ;  /* 0x0000008f30005986 */ /* 0x0043e8000c101904 */
[----:B------:R2:W-:Y:S01]  /*f38e0*/  @P6 STG.E [R2.64], R241 ;  /* 0x000000f102006986 */ /* 0x0005e2000c101904 */
[----:B---3--:R-:W-:-:S03]  /*f38f0*/  ISETP.GE.AND P6, PT, R141, c[0x0][0x17c], PT ;  /* 0x00005f008d007a0c */ /* 0x008fc60003fc6270 */
[----:B-1----:R-:W3:Y:S04]  /*f3900*/  LDL.LU R143, [R1+0x38b4] ;  /* 0x0038b400018f7983 */ /* 0x002ee80000300800 */
[----:B------:R-:W3:Y:S04]  /*f3910*/  LDL.LU R213, [R1+0xdd0] ;  /* 0x000dd00001d57983 */ /* 0x000ee80000300800 */
[----:B------:R-:W3:Y:S04]  /*f3920*/  LDL.LU R214, [R1+0x280] ;  /* 0x0002800001d67983 */ /* 0x000ee80000300800 */
[----:B------:R-:W3:Y:S04]  /*f3930*/  LDL.LU R141, [R1+0x38cc] ;  /* 0x0038cc00018d7983 */ /* 0x000ee80000300800 */
[----:B------:R-:W3:Y:S04]  /*f3940*/  LDL.LU R215, [R1+0xdd4] ;  /* 0x000dd40001d77983 */ /* 0x000ee80000300800 */
[----:B------:R-:W3:Y:S01]  /*f3950*/  LDL.LU R147, [R1+0x284] ;  /* 0x0002840001937983 */ /* 0x000ee20000300800 */
[----:B------:R-:W-:-:S03]  /*f3960*/  ISETP.GE.AND P1, PT, R142, c[0x0][0x17c], PT ;  /* 0x00005f008e007a0c */ /* 0x000fc60003f26270 */
[----:B------:R-:W3:Y:S04]  /*f3970*/  LDL.LU R212, [R1+0x38e8] ;  /* 0x0038e80001d47983 */ /* 0x000ee80000300800 */
[----:B------:R-:W3:Y:S04]  /*f3980*/  LDL.LU R144, [R1+0xda0] ;  /* 0x000da00001907983 */ /* 0x000ee80000300800 */
[----:B------:R-:W3:Y:S04]  /*f3990*/  LDL.LU R145, [R1+0x10] ;  /* 0x0000100001917983 */ /* 0x000ee80000300800 */
[----:B------:R-:W3:Y:S01]  /*f39a0*/  LDL.LU R142, [R1+0x3904] ;  /* 0x00390400018e7983 */ /* 0x000ee20000300800 */
[----:B------:R-:W-:-:S02]  /*f39b0*/  ISETP.LT.AND P0, PT, R217, c[0x0][0x178], !P3 ;  /* 0x00005e00d9007a0c */ /* 0x000fc40005f01270 */
[----:B------:R-:W-:Y:S01]  /*f39c0*/  ISETP.LT.AND P3, PT, R216, c[0x0][0x178], !P3 ;  /* 0x00005e00d8007a0c */ /* 0x000fe20005f61270 */
[----:B------:R-:W-:Y:S01]  /*f39d0*/  IMAD.WIDE R48, R50, 0x4, R138 ;  /* 0x0000000432307825 */ /* 0x000fe200078e028a */
[----:B------:R-:W-:-:S03]  /*f39e0*/  ISETP.LT.AND P5, PT, R217, c[0x0][0x178], !P2 ;  /* 0x00005e00d9007a0c */ /* 0x000fc600057a1270 */
[C---:B--2---:R-:W-:Y:S01]  /*f39f0*/  IMAD.WIDE R2, R50.reuse, 0x4, R136 ;  /* 0x0000000432027825 */ /* 0x044fe200078e0288 */
[----:B------:R-:W-:Y:S02]  /*f3a00*/  IADD3 R50, R50, c[0x0][0x198], RZ ;  /* 0x0000660032327a10 */ /* 0x000fe40007ffe0ff */
[----:B------:R-:W-:-:S03]  /*f3a10*/  ISETP.LT.AND P2, PT, R216, c[0x0][0x178], !P2 ;  /* 0x00005e00d8007a0c */ /* 0x000fc60005741270 */
[----:B----4-:R1:W-:Y:S04]  /*f3a20*/  @P0 STG.E [R48.64], R218 ;  /* 0x000000da30000986 */ /* 0x0103e8000c101904 */
[----:B------:R2:W-:Y:S01]  /*f3a30*/  @P3 STG.E [R2.64], R224 ;  /* 0x000000e002003986 */ /* 0x0005e2000c101904 */
[----:B------:R-:W-:Y:S02]  /*f3a40*/  ISETP.LT.AND P3, PT, R217, c[0x0][0x178], !P4 ;  /* 0x00005e00d9007a0c */ /* 0x000fe40006761270 */
[----:B-----5:R-:W-:Y:S02]  /*f3a50*/  ISETP.GE.AND P0, PT, R140, c[0x0][0x17c], PT ;  /* 0x00005f008c007a0c */ /* 0x020fe40003f06270 */
[----:B------:R-:W-:Y:S02]  /*f3a60*/  ISETP.LT.AND P4, PT, R216, c[0x0][0x178], !P4 ;  /* 0x00005e00d8007a0c */ /* 0x000fe40006781270 */
[C---:B------:R-:W-:Y:S01]  /*f3a70*/  IADD3 R140, R50.reuse, c[0x0][0x198], RZ ;  /* 0x00006600328c7a10 */ /* 0x040fe20007ffe0ff */
[----:B-1----:R-:W4:Y:S01]  /*f3a80*/  LDL.LU R218, [R1+0xda4] ;  /* 0x000da40001da7983 */ /* 0x002f220000300800 */
[----:B--2---:R-:W-:-:S05]  /*f3a90*/  IMAD.WIDE R2, R50, 0x4, R138 ;  /* 0x0000000432027825 */ /* 0x004fca00078e028a */
[----:B------:R1:W-:Y:S01]  /*f3aa0*/  @P5 STG.E [R2.64], R219 ;  /* 0x000000db02005986 */ /* 0x0003e2000c101904 */
[----:B------:R-:W-:Y:S01]  /*f3ab0*/  ISETP.LT.AND P5, PT, R217, c[0x0][0x178], !P1 ;  /* 0x00005e00d9007a0c */ /* 0x000fe20004fa1270 */
[----:B------:R-:W-:Y:S01]  /*f3ac0*/  IMAD.WIDE R48, R140, 0x4, R138 ;  /* 0x000000048c307825 */ /* 0x000fe200078e028a */
[----:B------:R-:W-:-:S03]  /*f3ad0*/  ISETP.LT.AND P1, PT, R216, c[0x0][0x178], !P1 ;  /* 0x00005e00d8007a0c */ /* 0x000fc60004f21270 */
[--C-:B-1----:R-:W-:Y:S01]  /*f3ae0*/  IMAD.WIDE R2, R50, 0x4, R136.reuse ;  /* 0x0000000432027825 */ /* 0x102fe200078e0288 */
[----:B------:R-:W2:Y:S03]  /*f3af0*/  LDL.LU R219, [R1+0x14] ;  /* 0x0000140001db7983 */ /* 0x000ea60000300800 */
[C---:B------:R-:W-:Y:S01]  /*f3b00*/  IMAD.WIDE R50, R140.reuse, 0x4, R136 ;  /* 0x000000048c327825 */ /* 0x040fe200078e0288 */
[----:B------:R-:W-:Y:S01]  /*f3b10*/  IADD3 R140, R140, c[0x0][0x198], RZ ;  /* 0x000066008c8c7a10 */ /* 0x000fe20007ffe0ff */
[----:B------:R1:W-:Y:S04]  /*f3b20*/  @P2 STG.E [R2.64], R225 ;  /* 0x000000e102002986 */ /* 0x0003e8000c101904 */
[----:B-1----:R-:W-:Y:S01]  /*f3b30*/  IMAD.WIDE R2, R140, 0x4, R138 ;  /* 0x000000048c027825 */ /* 0x002fe200078e028a */
[----:B---3--:R-:W-:-:S02]  /*f3b40*/  ISETP.GE.AND P2, PT, R143, c[0x0][0x17c], PT ;  /* 0x00005f008f007a0c */ /* 0x008fc40003f46270 */
[----:B------:R-:W3:Y:S04]  /*f3b50*/  LDL.LU R143, [R1+0x3908] ;  /* 0x00390800018f7983 */ /* 0x000ee80000300800 */
[----:B------:R1:W-:Y:S01]  /*f3b60*/  @P3 STG.E [R48.64], R213 ;  /* 0x000000d530003986 */ /* 0x0003e2000c101904 */
[----:B------:R-:W-:Y:S02]  /*f3b70*/  ISETP.LT.AND P3, PT, R217, c[0x0][0x178], !P6 ;  /* 0x00005e00d9007a0c */ /* 0x000fe40007761270 */
[----:B------:R-:W-:Y:S01]  /*f3b80*/  ISETP.LT.AND P6, PT, R216, c[0x0][0x178], !P6 ;  /* 0x00005e00d8007a0c */ /* 0x000fe200077c1270 */
[----:B------:R-:W5:Y:S04]  /*f3b90*/  LDL.LU R146, [R1+0xd40] ;  /* 0x000d400001927983 */ /* 0x000f680000300800 */
[----:B------:R1:W-:Y:S02]  /*f3ba0*/  @P4 STG.E [R50.64], R214 ;  /* 0x000000d632004986 */ /* 0x0003e4000c101904 */
[----:B-1----:R-:W-:-:S02]  /*f3bb0*/  IMAD.WIDE R48, R140, 0x4, R136 ;  /* 0x000000048c307825 */ /* 0x002fc400078e0288 */
[----:B------:R1:W-:Y:S01]  /*f3bc0*/  @P5 STG.E [R2.64], R215 ;  /* 0x000000d702005986 */ /* 0x0003e2000c101904 */
[----:B------:R-:W-:Y:S02]  /*f3bd0*/  ISETP.GE.AND P4, PT, R141, c[0x0][0x17c], PT ;  /* 0x00005f008d007a0c */ /* 0x000fe40003f86270 */
[----:B------:R-:W-:Y:S01]  /*f3be0*/  IADD3 R51, R140, c[0x0][0x198], RZ ;  /* 0x000066008c337a10 */ /* 0x000fe20007ffe0ff */
[----:B------:R1:W-:Y:S04]  /*f3bf0*/  @P1 STG.E [R48.64], R147 ;  /* 0x0000009330001986 */ /* 0x0003e8000c101904 */
[----:B------:R-:W5:Y:S01]  /*f3c00*/  LDL.LU R141, [R1+0x38c8] ;  /* 0x0038c800018d7983 */ /* 0x000f620000300800 */
[----:B-1----:R-:W-:-:S04]  /*f3c10*/  IMAD.WIDE R2, R51, 0x4, R136 ;  /* 0x0000000433027825 */ /* 0x002fc800078e0288 */
[----:B------:R-:W-:Y:S01]  /*f3c20*/  IMAD.WIDE R48, R51, 0x4, R138 ;  /* 0x0000000433307825 */ /* 0x000fe200078e028a */
[----:B------:R-:W5:Y:S04]  /*f3c30*/  LDL.LU R147, [R1+0xd44] ;  /* 0x000d440001937983 */ /* 0x000f680000300800 */
[----:B------:R1:W-:Y:S04]  /*f3c40*/  @P3 STG.E [R48.64], R144 ;  /* 0x0000009030003986 */ /* 0x0003e8000c101904 */
[----:B------:R1:W-:Y:S01]  /*f3c50*/  @P6 STG.E [R2.64], R145 ;  /* 0x0000009102006986 */ /* 0x0003e2000c101904 */
[----:B------:R-:W-:-:S03]  /*f3c60*/  ISETP.GE.AND P6, PT, R142, c[0x0][0x17c], PT ;  /* 0x00005f008e007a0c */ /* 0x000fc60003fc6270 */
[----:B------:R-:W5:Y:S01]  /*f3c70*/  LDL.LU R142, [R1+0x38e4] ;  /* 0x0038e400018e7983 */ /* 0x000f620000300800 */
[----:B------:R-:W-:Y:S02]  /*f3c80*/  ISETP.LT.AND P1, PT, R217, c[0x0][0x178], !P0 ;  /* 0x00005e00d9007a0c */ /* 0x000fe40004721270 */
[----:B------:R-:W-:Y:S02]  /*f3c90*/  ISETP.LT.AND P5, PT, R216, c[0x0][0x178], !P0 ;  /* 0x00005e00d8007a0c */ /* 0x000fe400047a1270 */
[----:B------:R-:W-:Y:S02]  /*f3ca0*/  IADD3 R50, R51, c[0x0][0x198], RZ ;  /* 0x0000660033327a10 */ /* 0x000fe40007ffe0ff */
[----:B------:R-:W-:-:S03]  /*f3cb0*/  ISETP.LT.AND P3, PT, R217, c[0x0][0x178], !P2 ;  /* 0x00005e00d9007a0c */ /* 0x000fc60005761270 */
[----:B-1----:R-:W-:-:S04]  /*f3cc0*/  IMAD.WIDE R48, R50, 0x4, R138 ;  /* 0x0000000432307825 */ /* 0x002fc800078e028a */
[C---:B------:R-:W-:Y:S01]  /*f3cd0*/  IMAD.WIDE R2, R50.reuse, 0x4, R136 ;  /* 0x0000000432027825 */ /* 0x040fe200078e0288 */
[----:B------:R-:W-:Y:S02]  /*f3ce0*/  IADD3 R50, R50, c[0x0][0x198], RZ ;  /* 0x0000660032327a10 */ /* 0x000fe40007ffe0ff */
[----:B------:R-:W-:Y:S02]  /*f3cf0*/  ISETP.LT.AND P2, PT, R216, c[0x0][0x178], !P2 ;  /* 0x00005e00d8007a0c */ /* 0x000fe40005741270 */
[----:B------:R-:W-:Y:S01]  /*f3d00*/  IADD3 R140, R50, c[0x0][0x198], RZ ;  /* 0x00006600328c7a10 */ /* 0x000fe20007ffe0ff */
[----:B----4-:R1:W-:Y:S04]  /*f3d10*/  @P1 STG.E [R48.64], R218 ;  /* 0x000000da30001986 */ /* 0x0103e8000c101904 */
[----:B-1----:R-:W4:Y:S04]  /*f3d20*/  LDL.LU R218, [R1+0x6d0] ;  /* 0x0006d00001da7983 */ /* 0x002f280000300800 */
[----:B--2---:R1:W-:Y:S01]  /*f3d30*/  @P5 STG.E [R2.64], R219 ;  /* 0x000000db02005986 */ /* 0x0043e2000c101904 */
[----:B------:R-:W-:-:S02]  /*f3d40*/  ISETP.LT.AND P5, PT, R217, c[0x0][0x178], !P4 ;  /* 0x00005e00d9007a0c */ /* 0x000fc400067a1270 */
[----:B------:R-:W-:Y:S01]  /*f3d50*/  ISETP.LT.AND P4, PT, R216, c[0x0][0x178], !P4 ;  /* 0x00005e00d8007a0c */ /* 0x000fe20006781270 */
[----:B-1----:R-:W-:-:S04]  /*f3d60*/  IMAD.WIDE R2, R50, 0x4, R138 ;  /* 0x0000000432027825 */ /* 0x002fc800078e028a */
[----:B------:R-:W-:Y:S01]  /*f3d70*/  IMAD.WIDE R48, R140, 0x4, R138 ;  /* 0x000000048c307825 */ /* 0x000fe200078e028a */
[----:B---3--:R-:W-:Y:S02]  /*f3d80*/  ISETP.GE.AND P1, PT, R143, c[0x0][0x17c], PT ;  /* 0x00005f008f007a0c */ /* 0x008fe40003f26270 */
[----:B------:R-:W2:Y:S04]  /*f3d90*/  LDL.LU R143, [R1+0x3900] ;  /* 0x00390000018f7983 */ /* 0x000ea80000300800 */
[----:B------:R-:W3:Y:S04]  /*f3da0*/  LDL.LU R219, [R1+0x6d4] ;  /* 0x0006d40001db7983 */ /* 0x000ee80000300800 */
[----:B-----5:R1:W-:Y:S02]  /*f3db0*/  @P3 STG.E [R2.64], R146 ;  /* 0x0000009202003986 */ /* 0x0203e4000c101904 */
[----:B-1----:R-:W-:-:S05]  /*f3dc0*/  IMAD.WIDE R2, R50, 0x4, R136 ;  /* 0x0000000432027825 */ /* 0x002fca00078e0288 */
[----:B------:R1:W-:Y:S01]  /*f3dd0*/  @P2 STG.E [R2.64], R236 ;  /* 0x000000ec02002986 */ /* 0x0003e2000c101904 */
[----:B------:R-:W-:Y:S01]  /*f3de0*/  IMAD.WIDE R50, R140, 0x4, R136 ;  /* 0x000000048c327825 */ /* 0x000fe200078e0288 */
[----:B------:R-:W-:Y:S02]  /*f3df0*/  ISETP.GE.AND P2, PT, R141, c[0x0][0x17c], PT ;  /* 0x00005f008d007a0c */ /* 0x000fe40003f46270 */
[----:B------:R-:W5:Y:S04]  /*f3e00*/  LDL.LU R141, [R1+0x391c] ;  /* 0x00391c00018d7983 */ /* 0x000f680000300800 */
[----:B------:R-:W5:Y:S04]  /*f3e10*/  LDL.LU R145, [R1+0xd58] ;  /* 0x000d580001917983 */ /* 0x000f680000300800 */
[----:B------:R1:W-:Y:S04]  /*f3e20*/  @P5 STG.E [R48.64], R147 ;  /* 0x0000009330005986 */ /* 0x0003e8000c101904 */
[----:B------:R-:W5:Y:S04]  /*f3e30*/  LDL.LU R146, [R1+0x6c8] ;  /* 0x0006c80001927983 */ /* 0x000f680000300800 */
[----:B------:R1:W-:Y:S01]  /*f3e40*/  @P4 STG.E [R50.64], R237 ;  /* 0x000000ed32004986 */ /* 0x0003e2000c101904 */
[----:B------:R-:W-:-:S03]  /*f3e50*/  ISETP.GE.AND P4, PT, R142, c[0x0][0x17c], PT ;  /* 0x00005f008e007a0c */ /* 0x000fc60003f86270 */
[----:B------:R-:W5:Y:S04]  /*f3e60*/  LDL.LU R144, [R1+0x3924] ;  /* 0x0039240001907983 */ /* 0x000f680000300800 */
[----:B------:R-:W5:Y:S01]  /*f3e70*/  LDL.LU R142, [R1+0xd5c] ;  /* 0x000d5c00018e7983 */ /* 0x000f620000300800 */
[----:B------:R-:W-:-:S04]  /*f3e80*/  ISETP.GE.AND P0, PT, R212, c[0x0][0x17c], PT ;  /* 0x00005f00d4007a0c */ /* 0x000fc80003f06270 */
[C---:B------:R-:W-:Y:S02]  /*f3e90*/  ISETP.LT.AND P3, PT, R217.reuse, c[0x0][0x178], !P0 ;  /* 0x00005e00d9007a0c */ /* 0x040fe40004761270 */
[----:B------:R-:W-:Y:S02]  /*f3ea0*/  ISETP.LT.AND P0, PT, R216, c[0x0][0x178], !P0 ;  /* 0x00005e00d8007a0c */ /* 0x000fe40004701270 */
[----:B------:R-:W-:Y:S02]  /*f3eb0*/  IADD3 R140, R140, c[0x0][0x198], RZ ;  /* 0x000066008c8c7a10 */ /* 0x000fe40007ffe0ff */
[----:B------:R-:W-:Y:S02]  /*f3ec0*/  ISETP.LT.AND P5, PT, R217, c[0x0][0x178], !P6 ;  /* 0x00005e00d9007a0c */ /* 0x000fe400077a1270 */
[----:B------:R-:W-:Y:S01]  /*f3ed0*/  ISETP.LT.AND P6, PT, R216, c[0x0][0x178], !P6 ;  /* 0x00005e00d8007a0c */ /* 0x000fe200077c1270 */
[----:B-1----:R-:W-:-:S04]  /*f3ee0*/  IMAD.WIDE R2, R140, 0x4, R138 ;  /* 0x000000048c027825 */ /* 0x002fc800078e028a */
[C---:B------:R-:W-:Y:S01]  /*f3ef0*/  IMAD.WIDE R48, R140.reuse, 0x4, R136 ;  /* 0x000000048c307825 */ /* 0x040fe200078e0288 */
[----:B------:R-:W-:-:S04]  /*f3f00*/  IADD3 R140, R140, c[0x0][0x198], RZ ;  /* 0x000066008c8c7a10 */ /* 0x000fc80007ffe0ff */
[----:B------:R-:W-:Y:S01]  /*f3f10*/  IADD3 R50, R140, c[0x0][0x198], RZ ;  /* 0x000066008c327a10 */ /* 0x000fe20007ffe0ff */
[----:B----4-:R1:W-:Y:S01]  /*f3f20*/  @P3 STG.E [R2.64], R218 ;  /* 0x000000da02003986 */ /* 0x0103e2000c101904 */
[----:B------:R-:W-:-:S03]  /*f3f30*/  ISETP.LT.AND P3, PT, R217, c[0x0][0x178], !P1 ;  /* 0x00005e00d9007a0c */ /* 0x000fc60004f61270 */
[----:B------:R4:W-:Y:S01]  /*f3f40*/  @P0 STG.E [R48.64], R220 ;  /* 0x000000dc30000986 */ /* 0x0009e2000c101904 */
[----:B------:R-:W-:Y:S01]  /*f3f50*/  ISETP.LT.AND P1, PT, R216, c[0x0][0x178], !P1 ;  /* 0x00005e00d8007a0c */ /* 0x000fe20004f21270 */
[C---:B-1----:R-:W-:Y:S02]  /*f3f60*/  IMAD.WIDE R2, R140.reuse, 0x4, R138 ;  /* 0x000000048c027825 */ /* 0x042fe400078e028a */
[----:B------:R-:W5:Y:S02]  /*f3f70*/  LDL.LU R218, [R1+0x6cc] ;  /* 0x0006cc0001da7983 */ /* 0x000f640000300800 */
[----:B----4-:R-:W-:Y:S01]  /*f3f80*/  IMAD.WIDE R48, R140, 0x4, R136 ;  /* 0x000000048c307825 */ /* 0x010fe200078e0288 */
[----:B--2---:R-:W-:Y:S02]  /*f3f90*/  ISETP.GE.AND P0, PT, R143, c[0x0][0x17c], PT ;  /* 0x00005f008f007a0c */ /* 0x004fe40003f06270 */
[----:B------:R-:W2:Y:S04]  /*f3fa0*/  LDL.LU R143, [R1+0x38e0] ;  /* 0x0038e000018f7983 */ /* 0x000ea80000300800 */
[----:B---3--:R1:W-:Y:S01]  /*f3fb0*/  @P5 STG.E [R2.64], R219 ;  /* 0x000000db02005986 */ /* 0x0083e2000c101904 */
[----:B------:R-:W-:-:S03]  /*f3fc0*/  ISETP.LT.AND P5, PT, R217, c[0x0][0x178], !P2 ;  /* 0x00005e00d9007a0c */ /* 0x000fc600057a1270 */
[----:B------:R3:W-:Y:S04]  /*f3fd0*/  @P6 STG.E [R48.64], R221 ;  /* 0x000000dd30006986 */ /* 0x0007e8000c101904 */
[----:B------:R-:W4:Y:S01]  /*f3fe0*/  LDL.LU R213, [R1+0xd88] ;  /* 0x000d880001d57983 */ /* 0x000f220000300800 */
[----:B-1----:R-:W-:-:S03]  /*f3ff0*/  IMAD.WIDE R2, R50, 0x4, R138 ;  /* 0x0000000432027825 */ /* 0x002fc600078e028a */
[----:B------:R-:W4:Y:S01]  /*f4000*/  LDL.LU R214, [R1+0x278] ;  /* 0x0002780001d67983 */ /* 0x000f220000300800 */
[C---:B---3--:R-:W-:Y:S01]  /*f4010*/  IMAD.WIDE R48, R50.reuse, 0x4, R136 ;  /* 0x0000000432307825 */ /* 0x048fe200078e0288 */
[----:B------:R-:W-:Y:S02]  /*f4020*/  IADD3 R50, R50, c[0x0][0x198], RZ ;  /* 0x0000660032327a10 */ /* 0x000fe40007ffe0ff */
[----:B-----5:R-:W-:Y:S02]  /*f4030*/  ISETP.GE.AND P6, PT, R141, c[0x0][0x17c], PT ;  /* 0x00005f008d007a0c */ /* 0x020fe40003fc6270 */
[----:B------:R-:W3:Y:S04]  /*f4040*/  LDL.LU R141, [R1+0x38fc] ;  /* 0x0038fc00018d7983 */ /* 0x000ee80000300800 */
[----:B------:R1:W-:Y:S04]  /*f4050*/  @P3 STG.E [R2.64], R145 ;  /* 0x0000009102003986 */ /* 0x0003e8000c101904 */
[----:B------:R-:W5:Y:S04]  /*f4060*/  LDL.LU R147, [R1+0xd8c] ;  /* 0x000d8c0001937983 */ /* 0x000f680000300800 */
[----:B------:R-:W-:Y:S01]  /*f4070*/  @P1 STG.E [R48.64], R146 ;  /* 0x0000009230001986 */ /* 0x000fe2000c101904 */
[----:B-1----:R-:W-:-:S03]  /*f4080*/  IMAD.WIDE R2, R50, 0x4, R138 ;  /* 0x0000000432027825 */ /* 0x002fc600078e028a */
[----:B------:R-:W3:Y:S04]  /*f4090*/  LDL.LU R219, [R1+0x27c] ;  /* 0x00027c0001db7983 */ /* 0x000ee80000300800 */
[----:B------:R1:W-:Y:S04]  /*f40a0*/  @P5 STG.E [R2.64], R142 ;  /* 0x0000008e02005986 */ /* 0x0003e8000c101904 */
[----:B-1----:R-:W3:Y:S01]  /*f40b0*/  LDL.LU R142, [R1+0x3918] ;  /* 0x00391800018e7983 */ /* 0x002ee20000300800 */
[----:B------:R-:W-:Y:S02]  /*f40c0*/  ISETP.LT.AND P2, PT, R216, c[0x0][0x178], !P2 ;  /* 0x00005e00d8007a0c */ /* 0x000fe40005741270 */
[C---:B------:R-:W-:Y:S01]  /*f40d0*/  ISETP.LT.AND P3, PT, R217.reuse, c[0x0][0x178], !P4 ;  /* 0x00005e00d9007a0c */ /* 0x040fe20006761270 */
[----:B------:R-:W3:Y:S01]  /*f40e0*/  LDL.LU R215, [R1+0xd98] ;  /* 0x000d980001d77983 */ /* 0x000ee20000300800 */
[C---:B------:R-:W-:Y:S01]  /*f40f0*/  IADD3 R140, R50.reuse, c[0x0][0x198], RZ ;  /* 0x00006600328c7a10 */ /* 0x040fe20007ffe0ff */
[----:B------:R-:W-:Y:S01]  /*f4100*/  IMAD.WIDE R50, R50, 0x4, R136 ;  /* 0x0000000432327825 */ /* 0x000fe200078e0288 */
[----:B------:R-:W-:Y:S01]  /*f4110*/  ISETP.LT.AND P4, PT, R216, c[0x0][0x178], !P4 ;  /* 0x00005e00d8007a0c */ /* 0x000fe20006781270 */
[----:B------:R-:W3:Y:S01]  /*f4120*/  LDL.LU R145, [R1+0x8] ;  /* 0x0000080001917983 */ /* 0x000ee20000300800 */
[----:B------:R-:W-:Y:S01]  /*f4130*/  ISETP.LT.AND P5, PT, R217, c[0x0][0x178], !P0 ;  /* 0x00005e00d9007a0c */ /* 0x000fe200047a1270 */
[----:B------:R-:W-:Y:S01]  /*f4140*/  IMAD.WIDE R2, R140, 0x4, R138 ;  /* 0x000000048c027825 */ /* 0x000fe200078e028a */
[----:B------:R-:W-:-:S02]  /*f4150*/  ISETP.GE.AND P1, PT, R144, c[0x0][0x17c], PT ;  /* 0x00005f0090007a0c */ /* 0x000fc40003f26270 */
[----:B------:R-:W3:Y:S01]  /*f4160*/  LDL.LU R144, [R1+0x3934] ;  /* 0x0039340001907983 */ /* 0x000ee20000300800 */
[C---:B------:R-:W-:Y:S01]  /*f4170*/  IMAD.WIDE R48, R140.reuse, 0x4, R136 ;  /* 0x000000048c307825 */ /* 0x040fe200078e0288 */
[----:B------:R-:W-:Y:S02]  /*f4180*/  IADD3 R140, R140, c[0x0][0x198], RZ ;  /* 0x000066008c8c7a10 */ /* 0x000fe40007ffe0ff */
[----:B------:R-:W3:Y:S04]  /*f4190*/  LDL.LU R146, [R1+0xd9c] ;  /* 0x000d9c0001927983 */ /* 0x000ee80000300800 */
[----:B------:R1:W-:Y:S04]  /*f41a0*/  @P2 STG.E [R50.64], R218 ;  /* 0x000000da32002986 */ /* 0x0003e8000c101904 */
[----:B-1----:R-:W3:Y:S01]  /*f41b0*/  LDL.LU R218, [R1+0xc] ;  /* 0x00000c0001da7983 */ /* 0x002ee20000300800 */
[----:B--2---:R-:W-:-:S03]  /*f41c0*/  ISETP.GE.AND P2, PT, R143, c[0x0][0x17c], PT ;  /* 0x00005f008f007a0c */ /* 0x004fc60003f46270 */
[----:B------:R-:W2:Y:S04]  /*f41d0*/  LDL.LU R143, [R1+0x3938] ;  /* 0x00393800018f7983 */ /* 0x000ea80000300800 */
[----:B----4-:R1:W-:Y:S04]  /*f41e0*/  @P3 STG.E [R2.64], R213 ;  /* 0x000000d502003986 */ /* 0x0103e8000c101904 */
[----:B------:R-:W-:Y:S01]  /*f41f0*/  @P4 STG.E [R48.64], R214 ;  /* 0x000000d630004986 */ /* 0x000fe2000c101904 */
[----:B-1----:R-:W-:-:S05]  /*f4200*/  IMAD.WIDE R2, R140, 0x4, R138 ;  /* 0x000000048c027825 */ /* 0x002fca00078e028a */
[----:B-----5:R1:W-:Y:S04]  /*f4210*/  @P5 STG.E [R2.64], R147 ;  /* 0x0000009302005986 */ /* 0x0203e8000c101904 */
[----:B-1----:R-:W4:Y:S01]  /*f4220*/  LDL.LU R147, [R1+0xcc8] ;  /* 0x000cc80001937983 */ /* 0x002f220000300800 */
[----:B---3--:R-:W-:-:S03]  /*f4230*/  ISETP.GE.AND P5, PT, R142, c[0x0][0x17c], PT ;  /* 0x00005f008e007a0c */ /* 0x008fc60003fa6270 */
[----:B------:R-:W3:Y:S01]  /*f4240*/  LDL.LU R142, [R1+0x38f8] ;  /* 0x0038f800018e7983 */ /* 0x000ee20000300800 */
[----:B------:R-:W-:Y:S01]  /*f4250*/  ISETP.LT.AND P0, PT, R216, c[0x0][0x178], !P0 ;  /* 0x00005e00d8007a0c */ /* 0x000fe20004701270 */
[C---:B------:R-:W-:Y:S01]  /*f4260*/  IMAD.WIDE R48, R140.reuse, 0x4, R136 ;  /* 0x000000048c307825 */ /* 0x040fe200078e0288 */
[----:B------:R-:W-:Y:S02]  /*f4270*/  ISETP.LT.AND P4, PT, R217, c[0x0][0x178], !P6 ;  /* 0x00005e00d9007a0c */ /* 0x000fe40007781270 */
[----:B------:R-:W-:Y:S02]  /*f4280*/  IADD3 R140, R140, c[0x0][0x198], RZ ;  /* 0x000066008c8c7a10 */ /* 0x000fe40007ffe0ff */
[----:B------:R-:W-:Y:S02]  /*f4290*/  ISETP.LT.AND P6, PT, R216, c[0x0][0x178], !P6 ;  /* 0x00005e00d8007a0c */ /* 0x000fe400077c1270 */
[----:B------:R-:W-:-:S05]  /*f42a0*/  IADD3 R2, R140, c[0x0][0x198], RZ ;  /* 0x000066008c027a10 */ /* 0x000fca0007ffe0ff */
[----:B------:R1:W-:Y:S01]  /*f42b0*/  @P0 STG.E [R48.64], R219 ;  /* 0x000000db30000986 */ /* 0x0003e2000c101904 */
[----:B------:R-:W-:Y:S02]  /*f42c0*/  ISETP.LT.AND P0, PT, R217, c[0x0][0x178], !P1 ;  /* 0x00005e00d9007a0c */ /* 0x000fe40004f01270 */
[----:B------:R-:W-:Y:S02]  /*f42d0*/  ISETP.LT.AND P1, PT, R216, c[0x0][0x178], !P1 ;  /* 0x00005e00d8007a0c */ /* 0x000fe40004f21270 */
[----:B------:R-:W-:Y:S01]  /*f42e0*/  ISETP.GE.AND P3, PT, R141, c[0x0][0x17c], PT ;  /* 0x00005f008d007a0c */ /* 0x000fe20003f66270 */
[C---:B-1----:R-:W-:Y:S01]  /*f42f0*/  IMAD.WIDE R48, R140.reuse, 0x4, R138 ;  /* 0x000000048c307825 */ /* 0x042fe200078e028a */
[----:B------:R-:W5:Y:S03]  /*f4300*/  LDL.LU R219, [R1+0xccc] ;  /* 0x000ccc0001db7983 */ /* 0x000f660000300800 */
[----:B------:R-:W-:Y:S01]  /*f4310*/  IMAD.WIDE R140, R140, 0x4, R136 ;  /* 0x000000048c8c7825 */ /* 0x000fe200078e0288 */
[----:B------:R1:W-:Y:S01]  /*f4320*/  @P4 STG.E [R48.64], R215 ;  /* 0x000000d730004986 */ /* 0x0003e2000c101904 */
[----:B------:R-:W-:-:S02]  /*f4330*/  ISETP.LT.AND P4, PT, R217, c[0x0][0x178], !P2 ;  /* 0x00005e00d9007a0c */ /* 0x000fc40005781270 */
[----:B------:R-:W-:Y:S01]  /*f4340*/  ISETP.LT.AND P2, PT, R216, c[0x0][0x178], !P2 ;  /* 0x00005e00d8007a0c */ /* 0x000fe20005741270 */
[----:B------:R-:W5:Y:S01]  /*f4350*/  LDL.LU R212, [R1+0x3914] ;  /* 0x0039140001d47983 */ /* 0x000f620000300800 */
[----:B------:R-:W-:-:S03]  /*f4360*/  IMAD.WIDE R50, R2, 0x4, R136 ;  /* 0x0000000402327825 */ /* 0x000fc600078e0288 */
[----:B------:R-:W5:Y:S01]  /*f4370*/  LDL.LU R214, [R1+0xde8] ;  /* 0x000de80001d67983 */ /* 0x000f620000300800 */
[----:B-1----:R-:W-:-:S03]  /*f4380*/  IMAD.WIDE R48, R2, 0x4, R138 ;  /* 0x0000000402307825 */ /* 0x002fc600078e028a */
[----:B------:R-:W5:Y:S01]  /*f4390*/  LDL.LU R215, [R1+0x408] ;  /* 0x0004080001d77983 */ /* 0x000f620000300800 */
[----:B------:R-:W-:-:S03]  /*f43a0*/  IADD3 R2, R2, c[0x0][0x198], RZ ;  /* 0x0000660002027a10 */ /* 0x000fc60007ffe0ff */
[----:B------:R1:W-:Y:S04]  /*f43b0*/  @P6 STG.E [R140.64], R145 ;  /* 0x000000918c006986 */ /* 0x0003e8000c101904 */
[----:B------:R1:W-:Y:S01]  /*f43c0*/  @P0 STG.E [R48.64], R146 ;  /* 0x0000009230000986 */ /* 0x0003e2000c101904 */
[----:B------:R-:W-:Y:S02]  /*f43d0*/  ISETP.GE.AND P6, PT, R144, c[0x0][0x17c], PT ;  /* 0x00005f0090007a0c */ /* 0x000fe40003fc6270 */
[C---:B-1----:R-:W-:Y:S01]  /*f43e0*/  IADD3 R140, R2.reuse, c[0x0][0x198], RZ ;  /* 0x00006600028c7a10 */ /* 0x042fe20007ffe0ff */
[----:B------:R-:W-:-:S04]  /*f43f0*/  IMAD.WIDE R48, R2, 0x4, R138 ;  /* 0x0000000402307825 */ /* 0x000fc800078e028a */
[----:B------:R-:W-:Y:S01]  /*f4400*/  IMAD.WIDE R2, R2, 0x4, R136 ;  /* 0x0000000402027825 */ /* 0x000fe200078e0288 */
[----:B------:R1:W-:Y:S01]  /*f4410*/  @P1 STG.E [R50.64], R218 ;  /* 0x000000da32001986 */ /* 0x0003e2000c101904 */
[----:B--2---:R-:W-:-:S03]  /*f4420*/  ISETP.GE.AND P0, PT, R143, c[0x0][0x17c], PT ;  /* 0x00005f008f007a0c */ /* 0x004fc60003f06270 */
[----:B------:R-:W2:Y:S04]  /*f4430*/  LDL.LU R143, [R1+0x3930] ;  /* 0x00393000018f7983 */ /* 0x000ea80000300800 */
[----:B------:R-:W2:Y:S04]  /*f4440*/  LDL.LU R146, [R1+0xdec] ;  /* 0x000dec0001927983 */ /* 0x000ea80000300800 */
[----:B-1----:R-:W2:Y:S04]  /*f4450*/  LDL.LU R218, [R1+0x40c] ;  /* 0x00040c0001da7983 */ /* 0x002ea80000300800 */
[----:B------:R-:W2:Y:S04]  /*f4460*/  LDL.LU R144, [R1+0x394c] ;  /* 0x00394c0001907983 */ /* 0x000ea80000300800 */
[----:B------:R-:W2:Y:S04]  /*f4470*/  LDL.LU R145, [R1+0xdc8] ;  /* 0x000dc80001917983 */ /* 0x000ea80000300800 */
[----:B----4-:R1:W-:Y:S04]  /*f4480*/  @P4 STG.E [R48.64], R147 ;  /* 0x0000009330004986 */ /* 0x0103e8000c101904 */
[----:B------:R4:W-:Y:S01]  /*f4490*/  @P2 STG.E [R2.64], R234 ;  /* 0x000000ea02002986 */ /* 0x0009e2000c101904 */
[----:B---3--:R-:W-:-:S03]  /*f44a0*/  ISETP.GE.AND P2, PT, R142, c[0x0][0x17c], PT ;  /* 0x00005f008e007a0c */ /* 0x008fc60003f46270 */
[----:B------:R-:W3:Y:S04]  /*f44b0*/  LDL.LU R142, [R1+0x38] ;  /* 0x00003800018e7983 */ /* 0x000ee80000300800 */
[----:B------:R-:W3:Y:S04]  /*f44c0*/  LDL.LU R141, [R1+0x3950] ;  /* 0x00395000018d7983 */ /* 0x000ee80000300800 */
[----:B-1----:R-:W3:Y:S01]  /*f44d0*/  LDL.LU R147, [R1+0xdcc] ;  /* 0x000dcc0001937983 */ /* 0x002ee20000300800 */
[----:B------:R-:W-:Y:S01]  /*f44e0*/  ISETP.LT.AND P1, PT, R217, c[0x0][0x178], !P3 ;  /* 0x00005e00d9007a0c */ /* 0x000fe20005f21270 */
[----:B------:R-:W-:Y:S01]  /*f44f0*/  IMAD.WIDE R48, R140, 0x4, R138 ;  /* 0x000000048c307825 */ /* 0x000fe200078e028a */
[----:B------:R-:W-:-:S02]  /*f4500*/  ISETP.LT.AND P3, PT, R216, c[0x0][0x178], !P3 ;  /* 0x00005e00d8007a0c */ /* 0x000fc40005f61270 */
[----:B------:R-:W-:Y:S01]  /*f4510*/  ISETP.LT.AND P4, PT, R217, c[0x0][0x178], !P5 ;  /* 0x00005e00d9007a0c */ /* 0x000fe20006f81270 */
[----:B------:R-:W-:Y:S01]  /*f4520*/  IMAD.WIDE R50, R140, 0x4, R136 ;  /* 0x000000048c327825 */ /* 0x000fe200078e0288 */
[----:B------:R-:W-:Y:S02]  /*f4530*/  ISETP.LT.AND P5, PT, R216, c[0x0][0x178], !P5 ;  /* 0x00005e00d8007a0c */ /* 0x000fe40006fa1270 */
[----:B------:R-:W-:-:S05]  /*f4540*/  IADD3 R140, R140, c[0x0][0x198], RZ ;  /* 0x000066008c8c7a10 */ /* 0x000fca0007ffe0ff */
[----:B----4-:R-:W-:Y:S01]  /*f4550*/  IMAD.WIDE R2, R140, 0x4, R138 ;  /* 0x000000048c027825 */ /* 0x010fe200078e028a */
[----:B-----5:R1:W-:Y:S01]  /*f4560*/  @P1 STG.E [R48.64], R219 ;  /* 0x000000db30001986 */ /* 0x0203e2000c101904 */
[C---:B------:R-:W-:Y:S02]  /*f4570*/  ISETP.LT.AND P1, PT, R217.reuse, c[0x0][0x178], !P6 ;  /* 0x00005e00d9007a0c */ /* 0x040fe40007721270 */
[----:B------:R-:W-:Y:S01]  /*f4580*/  ISETP.LT.AND P6, PT, R216, c[0x0][0x178], !P6 ;  /* 0x00005e00d8007a0c */ /* 0x000fe200077c1270 */
[----:B------:R4:W-:Y:S01]  /*f4590*/  @P3 STG.E [R50.64], R235 ;  /* 0x000000eb32003986 */ /* 0x0009e2000c101904 */
[C---:B-1----:R-:W-:Y:S01]  /*f45a0*/  IMAD.WIDE R48, R140.reuse, 0x4, R136 ;  /* 0x000000048c307825 */ /* 0x042fe200078e0288 */
[----:B------:R-:W-:Y:S02]  /*f45b0*/  IADD3 R140, R140, c[0x0][0x198], RZ ;  /* 0x000066008c8c7a10 */ /* 0x000fe40007ffe0ff */
[----:B------:R1:W-:Y:S01]  /*f45c0*/  @P4 STG.E [R2.64], R214 ;  /* 0x000000d602004986 */ /* 0x0003e2000c101904 */
[----:B------:R-:W-:-:S03]  /*f45d0*/  ISETP.LT.AND P4, PT, R217, c[0x0][0x178], !P0 ;  /* 0x00005e00d9007a0c */ /* 0x000fc60004781270 */
[----:B------:R-:W5:Y:S01]  /*f45e0*/  LDL.LU R219, [R1+0x3c] ;  /* 0x00003c0001db7983 */ /* 0x000f620000300800 */
[----:B----4-:R-:W-:-:S03]  /*f45f0*/  IADD3 R50, R140, c[0x0][0x198], RZ ;  /* 0x000066008c327a10 */ /* 0x010fc60007ffe0ff */
[----:B------:R4:W-:Y:S01]  /*f4600*/  @P5 STG.E [R48.64], R215 ;  /* 0x000000d730005986 */ /* 0x0009e2000c101904 */
[----:B------:R-:W-:Y:S01]  /*f4610*/  ISETP.LT.AND P5, PT, R216, c[0x0][0x178], !P0 ;  /* 0x00005e00d8007a0c */ /* 0x000fe200047a1270 */
[----:B-1----:R-:W-:-:S04]  /*f4620*/  IMAD.WIDE R2, R140, 0x4, R138 ;  /* 0x000000048c027825 */ /* 0x002fc800078e028a */
[----:B----4-:R-:W-:Y:S01]  /*f4630*/  IMAD.WIDE R48, R140, 0x4, R136 ;  /* 0x000000048c307825 */ /* 0x010fe200078e0288 */
[----:B------:R-:W-:Y:S02]  /*f4640*/  ISETP.GE.AND P3, PT, R212, c[0x0][0x17c], PT ;  /* 0x00005f00d4007a0c */ /* 0x000fe40003f66270 */
[----:B--2---:R-:W-:Y:S02]  /*f4650*/  ISETP.GE.AND P0, PT, R143, c[0x0][0x17c], PT ;  /* 0x00005f008f007a0c */ /* 0x004fe40003f06270 */
[----:B------:R-:W2:Y:S04]  /*f4660*/  LDL.LU R143, [R1+0x3910] ;  /* 0x00391000018f7983 */ /* 0x000ea80000300800 */
[----:B------:R1:W-:Y:S01]  /*f4670*/  @P1 STG.E [R2.64], R146 ;  /* 0x0000009202001986 */ /* 0x0003e2000c101904 */
[----:B------:R-:W-:-:S03]  /*f4680*/  ISETP.LT.AND P1, PT, R217, c[0x0][0x178], !P2 ;  /* 0x00005e00d9007a0c */ /* 0x000fc60005721270 */
[----:B------:R4:W-:Y:S01]  /*f4690*/  @P6 STG.E [R48.64], R218 ;  /* 0x000000da30006986 */ /* 0x0009e2000c101904 */
[----:B------:R-:W-:-:S03]  /*f46a0*/  ISETP.GE.AND P6, PT, R144, c[0x0][0x17c], PT ;  /* 0x00005f0090007a0c */ /* 0x000fc60003fc6270 */
[----:B-1----:R-:W2:Y:S01]  /*f46b0*/  LDL.LU R146, [R1+0xd78] ;  /* 0x000d780001927983 */ /* 0x002ea20000300800 */
[----:B------:R-:W-:-:S03]  /*f46c0*/  IMAD.WIDE R2, R50, 0x4, R138 ;  /* 0x0000000432027825 */ /* 0x000fc600078e028a */
[----:B------:R-:W2:Y:S01]  /*f46d0*/  LDL.LU R144, [R1+0x392c] ;  /* 0x00392c0001907983 */ /* 0x000ea20000300800 */
[C---:B----4-:R-:W-:Y:S01]  /*f46e0*/  IMAD.WIDE R48, R50.reuse, 0x4, R136 ;  /* 0x0000000432307825 */ /* 0x050fe200078e0288 */
[----:B------:R-:W-:Y:S02]  /*f46f0*/  IADD3 R50, R50, c[0x0][0x198], RZ ;  /* 0x0000660032327a10 */ /* 0x000fe40007ffe0ff */
[----:B------:R1:W-:Y:S04]  /*f4700*/  @P4 STG.E [R2.64], R145 ;  /* 0x0000009102004986 */ /* 0x0003e8000c101904 */
[----:B------:R-:W4:Y:S01]  /*f4710*/  LDL.LU R218, [R1+0xd7c] ;  /* 0x000d7c0001da7983 */ /* 0x000f220000300800 */
[----:B------:R-:W-:Y:S01]  /*f4720*/  ISETP.LT.AND P4, PT, R217, c[0x0][0x178], !P3 ;  /* 0x00005e00d9007a0c */ /* 0x000fe20005f81270 */
[----:B-1----:R-:W-:-:S02]  /*f4730*/  IMAD.WIDE R2, R50, 0x4, R138 ;  /* 0x0000000432027825 */ /* 0x002fc400078e028a */
[----:B---3--:R1:W-:Y:S01]  /*f4740*/  @P5 STG.E [R48.64], R142 ;  /* 0x0000008e30005986 */ /* 0x0083e2000c101904 */
[C---:B------:R-:W-:Y:S02]  /*f4750*/  ISETP.LT.AND P5, PT, R216.reuse, c[0x0][0x178], !P3 ;  /* 0x00005e00d8007a0c */ /* 0x040fe40005fa1270 */
[----:B------:R-:W-:Y:S01]  /*f4760*/  ISETP.GE.AND P3, PT, R141, c[0x0][0x17c], PT ;  /* 0x00005f008d007a0c */ /* 0x000fe20003f66270 */
[----:B-1----:R-:W3:Y:S04]  /*f4770*/  LDL.LU R142, [R1+0x3948] ;  /* 0x00394800018e7983 */ /* 0x002ee80000300800 */
[----:B------:R1:W-:Y:S04]  /*f4780*/  @P1 STG.E [R2.64], R147 ;  /* 0x0000009302001986 */ /* 0x0003e8000c101904 */
[----:B-1----:R-:W3:Y:S04]  /*f4790*/  LDL.LU R147, [R1+0x768] ;  /* 0x0007680001937983 */ /* 0x002ee80000300800 */
[----:B------:R-:W3:Y:S01]  /*f47a0*/  LDL.LU R141, [R1+0x3960] ;  /* 0x00396000018d7983 */ /* 0x000ee20000300800 */
[----:B------:R-:W-:Y:S01]  /*f47b0*/  ISETP.LT.AND P2, PT, R216, c[0x0][0x178], !P2 ;  /* 0x00005e00d8007a0c */ /* 0x000fe20005741270 */
[C---:B------:R-:W-:Y:S01]  /*f47c0*/  IMAD.WIDE R2, R50.reuse, 0x4, R136 ;  /* 0x0000000432027825 */ /* 0x040fe200078e0288 */
[----:B------:R-:W-:-:S02]  /*f47d0*/  IADD3 R140, R50, c[0x0][0x198], RZ ;  /* 0x00006600328c7a10 */ /* 0x000fc40007ffe0ff */
[----:B------:R-:W-:Y:S02]  /*f47e0*/  ISETP.LT.AND P1, PT, R217, c[0x0][0x178], !P0 ;  /* 0x00005e00d9007a0c */ /* 0x000fe40004721270 */
[----:B------:R-:W-:Y:S01]  /*f47f0*/  ISETP.LT.AND P0, PT, R216, c[0x0][0x178], !P0 ;  /* 0x00005e00d8007a0c */ /* 0x000fe20004701270 */
[----:B------:R-:W-:-:S04]  /*f4800*/  IMAD.WIDE R48, R140, 0x4, R138 ;  /* 0x000000048c307825 */ /* 0x000fc800078e028a */
[C---:B------:R-:W-:Y:S02]  /*f4810*/  IMAD.WIDE R50, R140.reuse, 0x4, R136 ;  /* 0x000000048c327825 */ /* 0x040fe400078e0288 */
[----:B-----5:R1:W-:Y:S01]  /*f4820*/  @P2 STG.E [R2.64], R219 ;  /* 0x000000db02002986 */ /* 0x0203e2000c101904 */
[----:B------:R-:W-:-:S03]  /*f4830*/  IADD3 R140, R140, c[0x0][0x198], RZ ;  /* 0x000066008c8c7a10 */ /* 0x000fc60007ffe0ff */
[----:B-1----:R-:W5:Y:S02]  /*f4840*/  LDL.LU R219, [R1+0x76c] ;  /* 0x00076c0001db7983 */ /* 0x002f640000300800 */
[----:B------:R-:W-:Y:S01]  /*f4850*/  IMAD.WIDE R2, R140, 0x4, R138 ;  /* 0x000000048c027825 */ /* 0x000fe200078e028a */
[----:B--2---:R-:W-:Y:S02]  /*f4860*/  ISETP.GE.AND P2, PT, R143, c[0x0][0x17c], PT ;  /* 0x00005f008f007a0c */ /* 0x004fe40003f46270 */
[----:B------:R-:W2:Y:S04]  /*f4870*/  LDL.LU R143, [R1+0x3964] ;  /* 0x00396400018f7983 */ /* 0x000ea80000300800 */
[----:B------:R-:W2:Y:S04]  /*f4880*/  LDL.LU R213, [R1+0xdf8] ;  /* 0x000df80001d57983 */ /* 0x000ea80000300800 */
[----:B------:R-:W2:Y:S04]  /*f4890*/  LDL.LU R214, [R1+0x3f8] ;  /* 0x0003f80001d67983 */ /* 0x000ea80000300800 */
[----:B------:R-:W2:Y:S04]  /*f48a0*/  LDL.LU R212, [R1+0x3928] ;  /* 0x0039280001d47983 */ /* 0x000ea80000300800 */
[----:B------:R1:W-:Y:S04]  /*f48b0*/  @P4 STG.E [R48.64], R146 ;  /* 0x0000009230004986 */ /* 0x0003e8000c101904 */
[----:B------:R-:W-:Y:S01]  /*f48c0*/  @P5 STG.E [R50.64], R246 ;  /* 0x000000f632005986 */ /* 0x000fe2000c101904 */
[----:B------:R-:W-:-:S02]  /*f48d0*/  ISETP.LT.AND P5, PT, R217, c[0x0][0x178], !P6 ;  /* 0x00005e00d9007a0c */ /* 0x000fc400077a1270 */
[----:B------:R-:W-:Y:S01]  /*f48e0*/  ISETP.LT.AND P6, PT, R216, c[0x0][0x178], !P6 ;  /* 0x00005e00d8007a0c */ /* 0x000fe200077c1270 */
[C-C-:B-1----:R-:W-:Y:S01]  /*f48f0*/  IMAD.WIDE R48, R140.reuse, 0x4, R136.reuse ;  /* 0x000000048c307825 */ /* 0x142fe200078e0288 */
[----:B------:R-:W-:Y:S01]  /*f4900*/  IADD3 R140, R140, c[0x0][0x198], RZ ;  /* 0x000066008c8c7a10 */ /* 0x000fe20007ffe0ff */
[----:B----4-:R1:W-:Y:S04]  /*f4910*/  @P1 STG.E [R2.64], R218 ;  /* 0x000000da02001986 */ /* 0x0103e8000c101904 */
[----:B------:R4:W-:Y:S01]  /*f4920*/  @P0 STG.E [R48.64], R247 ;  /* 0x000000f730000986 */ /* 0x0009e2000c101904 */
[----:B-1----:R-:W-:-:S04]  /*f4930*/  IMAD.WIDE R2, R140, 0x4, R136 ;  /* 0x000000048c027825 */ /* 0x002fc800078e0288 */
[----:B----4-:R-:W-:Y:S01]  /*f4940*/  IMAD.WIDE R48, R140, 0x4, R138 ;  /* 0x000000048c307825 */ /* 0x010fe200078e028a */
[----:B---3--:R-:W-:Y:S02]  /*f4950*/  ISETP.GE.AND P1, PT, R142, c[0x0][0x17c], PT ;  /* 0x00005f008e007a0c */ /* 0x008fe40003f26270 */
[----:B------:R-:W3:Y:S04]  /*f4960*/  LDL.LU R142, [R1+0xdfc] ;  /* 0x000dfc00018e7983 */ /* 0x000ee80000300800 */
[----:B------:R-:W4:Y:S04]  /*f4970*/  LDL.LU R218, [R1+0x3fc] ;  /* 0x0003fc0001da7983 */ /* 0x000f280000300800 */
[----:B------:R1:W-:Y:S04]  /*f4980*/  @P5 STG.E [R48.64], R147 ;  /* 0x0000009330005986 */ /* 0x0003e8000c101904 */
[----:B------:R1:W-:Y:S01]  /*f4990*/  @P6 STG.E [R2.64], R230 ;  /* 0x000000e602006986 */ /* 0x0003e2000c101904 */
[----:B------:R-:W-:-:S03]  /*f49a0*/  ISETP.GE.AND P6, PT, R141, c[0x0][0x17c], PT ;  /* 0x00005f008d007a0c */ /* 0x000fc60003fc6270 */
[----:B------:R-:W4:Y:S01]  /*f49b0*/  LDL.LU R141, [R1+0x3944] ;  /* 0x00394400018d7983 */ /* 0x000f220000300800 */
[C---:B------:R-:W-:Y:S02]  /*f49c0*/  ISETP.LT.AND P0, PT, R217.reuse, c[0x0][0x178], !P3 ;  /* 0x00005e00d9007a0c */ /* 0x040fe40005f01270 */
[----:B------:R-:W-:Y:S01]  /*f49d0*/  ISETP.LT.AND P3, PT, R216, c[0x0][0x178], !P3 ;  /* 0x00005e00d8007a0c */ /* 0x000fe20005f61270 */
[----:B------:R-:W4:Y:S01]  /*f49e0*/  LDL.LU R215, [R1+0xdb8] ;  /* 0x000db80001d77983 */ /* 0x000f220000300800 */
[----:B------:R-:W-:Y:S02]  /*f49f0*/  IADD3 R50, R140, c[0x0][0x198], RZ ;  /* 0x000066008c327a10 */ /* 0x000fe40007ffe0ff */
[----:B------:R-:W-:Y:S01]  /*f4a00*/  ISETP.LT.AND P5, PT, R217, c[0x0][0x178], !P2 ;  /* 0x00005e00d9007a0c */ /* 0x000fe200057a1270 */
[----:B------:R-:W4:Y:S02]  /*f4a10*/  LDL.LU R146, [R1+0x28] ;  /* 0x0000280001927983 */ /* 0x000f240000300800 */
[----:B-1----:R-:W-:Y:S01]  /*f4a20*/  IMAD.WIDE R48, R50, 0x4, R138 ;  /* 0x0000000432307825 */ /* 0x002fe200078e028a */
[----:B------:R-:W-:Y:S01]  /*f4a30*/  ISETP.GE.AND P4, PT, R144, c[0x0][0x17c], PT ;  /* 0x00005f0090007a0c */ /* 0x000fe20003f86270 */
[----:B------:R-:W4:Y:S02]  /*f4a40*/  LDL.LU R145, [R1+0x395c] ;  /* 0x00395c0001917983 */ /* 0x000f240000300800 */
[C---:B------:R-:W-:Y:S01]  /*f4a50*/  IMAD.WIDE R2, R50.reuse, 0x4, R136 ;  /* 0x0000000432027825 */ /* 0x040fe200078e0288 */
[----:B------:R-:W-:Y:S01]  /*f4a60*/  IADD3 R50, R50, c[0x0][0x198], RZ ;  /* 0x0000660032327a10 */ /* 0x000fe20007ffe0ff */
[----:B------:R-:W4:Y:S01]  /*f4a70*/  LDL.LU R147, [R1+0xdbc] ;  /* 0x000dbc0001937983 */ /* 0x000f220000300800 */
[----:B------:R-:W-:-:S03]  /*f4a80*/  ISETP.LT.AND P2, PT, R216, c[0x0][0x178], !P2 ;  /* 0x00005e00d8007a0c */ /* 0x000fc60005741270 */
[----:B-----5:R1:W-:Y:S04]  /*f4a90*/  @P0 STG.E [R48.64], R219 ;  /* 0x000000db30000986 */ /* 0x0203e8000c101904 */
[----:B------:R5:W-:Y:S01]  /*f4aa0*/  @P3 STG.E [R2.64], R231 ;  /* 0x000000e702003986 */ /* 0x000be2000c101904 */
[----:B------:R-:W-:Y:S02]  /*f4ab0*/  ISETP.LT.AND P3, PT, R217, c[0x0][0x178], !P4 ;  /* 0x00005e00d9007a0c */ /* 0x000fe40006761270 */
[----:B------:R-:W-:Y:S02]  /*f4ac0*/  ISETP.LT.AND P4, PT, R216, c[0x0][0x178], !P4 ;  /* 0x00005e00d8007a0c */ /* 0x000fe40006781270 */
[C---:B------:R-:W-:Y:S01]  /*f4ad0*/  IADD3 R140, R50.reuse, c[0x0][0x198], RZ ;  /* 0x00006600328c7a10 */ /* 0x040fe20007ffe0ff */
[----:B-1----:R-:W4:Y:S01]  /*f4ae0*/  LDL.LU R219, [R1+0x2c] ;  /* 0x00002c0001db7983 */ /* 0x002f220000300800 */
[----:B-----5:R-:W-:-:S03]  /*f4af0*/  IMAD.WIDE R2, R50, 0x4, R138 ;  /* 0x0000000432027825 */ /* 0x020fc600078e028a */
[----:B------:R-:W5:Y:S01]  /*f4b00*/  LDL.LU R144, [R1+0x3974] ;  /* 0x0039740001907983 */ /* 0x000f620000300800 */
[----:B------:R-:W-:Y:S01]  /*f4b10*/  IMAD.WIDE R48, R140, 0x4, R138 ;  /* 0x000000048c307825 */ /* 0x000fe200078e028a */
[----:B--2---:R-:W-:Y:S02]  /*f4b20*/  ISETP.GE.AND P0, PT, R143, c[0x0][0x17c], PT ;  /* 0x00005f008f007a0c */ /* 0x004fe40003f06270 */
[----:B------:R-:W2:Y:S04]  /*f4b30*/  LDL.LU R143, [R1+0xd68] ;  /* 0x000d6800018f7983 */ /* 0x000ea80000300800 */
[----:B------:R1:W-:Y:S02]  /*f4b40*/  @P5 STG.E [R2.64], R213 ;  /* 0x000000d502005986 */ /* 0x0003e4000c101904 */
[----:B-1----:R-:W-:-:S04]  /*f4b50*/  IMAD.WIDE R2, R50, 0x4, R136 ;  /* 0x0000000432027825 */ /* 0x002fc800078e0288 */
[----:B------:R-:W-:Y:S01]  /*f4b60*/  IMAD.WIDE R50, R140, 0x4, R136 ;  /* 0x000000048c327825 */ /* 0x000fe200078e0288 */
[----:B------:R-:W-:Y:S04]  /*f4b70*/  @P2 STG.E [R2.64], R214 ;  /* 0x000000d602002986 */ /* 0x000fe8000c101904 */
[----:B---3--:R1:W-:Y:S04]  /*f4b80*/  @P3 STG.E [R48.64], R142 ;  /* 0x0000008e30003986 */ /* 0x0083e8000c101904 */
[----:B----4-:R3:W-:Y:S04]  /*f4b90*/  @P4 STG.E [R50.64], R218 ;  /* 0x000000da32004986 */ /* 0x0107e8000c101904 */
[----:B-1----:R-:W4:Y:S04]  /*f4ba0*/  LDL.LU R142, [R1+0x3978] ;  /* 0x00397800018e7983 */ /* 0x002f280000300800 */
[----:B---3--:R-:W3:Y:S01]  /*f4bb0*/  LDL.LU R218, [R1+0xd6c] ;  /* 0x000d6c0001da7983 */ /* 0x008ee20000300800 */
[----:B------:R-:W-:-:S03]  /*f4bc0*/  ISETP.GE.AND P4, PT, R141, c[0x0][0x17c], PT ;  /* 0x00005f008d007a0c */ /* 0x000fc60003f86270 */
[----:B------:R-:W3:Y:S01]  /*f4bd0*/  LDL.LU R141, [R1+0x3940] ;  /* 0x00394000018d7983 */ /* 0x000ee20000300800 */
        /* <DEDUP_REMOVED lines=9> */
[----:B------:R-:W-:-:S03]  /*f4c70*/  ISETP.GE.AND P2, PT, R212, c[0x0][0x17c], PT ;  /* 0x00005f00d4007a0c */ /* 0x000fc60003f46270 */
[----:B------:R1:W-:Y:S01]  /*f4c80*/  @P1 STG.E [R48.64], R146 ;  /* 0x0000009230001986 */ /* 0x0003e2000c101904 */
[C---:B------:R-:W-:Y:S02]  /*f4c90*/  ISETP.LT.AND P1, PT, R217.reuse, c[0x0][0x178], !P0 ;  /* 0x00005e00d9007a0c */ /* 0x040fe40004721270 */
[C---:B------:R-:W-:Y:S01]  /*f4ca0*/  IADD3 R50, R140.reuse, c[0x0][0x198], RZ ;  /* 0x000066008c327a10 */ /* 0x040fe20007ffe0ff */
[----:B-1----:R-:W-:Y:S01]  /*f4cb0*/  IMAD.WIDE R2, R140, 0x4, R138 ;  /* 0x000000048c027825 */ /* 0x002fe200078e028a */
[----:B------:R-:W-:Y:S01]  /*f4cc0*/  ISETP.LT.AND P5, PT, R216, c[0x0][0x178], !P0 ;  /* 0x00005e00d8007a0c */ /* 0x000fe200047a1270 */
[----:B------:R-:W3:Y:S02]  /*f4cd0*/  LDL.LU R215, [R1+0x758] ;  /* 0x0007580001d77983 */ /* 0x000ee40000300800 */
[----:B------:R-:W-:Y:S02]  /*f4ce0*/  IMAD.WIDE R48, R140, 0x4, R136 ;  /* 0x000000048c307825 */ /* 0x000fe400078e0288 */
[----:B------:R1:W-:Y:S01]  /*f4cf0*/  @P3 STG.E [R2.64], R147 ;  /* 0x0000009302003986 */ /* 0x0003e2000c101904 */
[----:B------:R-:W-:-:S03]  /*f4d00*/  ISETP.LT.AND P3, PT, R217, c[0x0][0x178], !P2 ;  /* 0x00005e00d9007a0c */ /* 0x000fc60005761270 */
[----:B------:R5:W-:Y:S01]  /*f4d10*/  @P6 STG.E [R48.64], R219 ;  /* 0x000000db30006986 */ /* 0x000be2000c101904 */
[----:B------:R-:W-:Y:S01]  /*f4d20*/  ISETP.LT.AND P2, PT, R216, c[0x0][0x178], !P2 ;  /* 0x00005e00d8007a0c */ /* 0x000fe20005741270 */
[----:B-1----:R-:W-:-:S04]  /*f4d30*/  IMAD.WIDE R2, R50, 0x4, R138 ;  /* 0x0000000432027825 */ /* 0x002fc800078e028a */
[C---:B-----5:R-:W-:Y:S01]  /*f4d40*/  IMAD.WIDE R48, R50.reuse, 0x4, R136 ;  /* 0x0000000432307825 */ /* 0x060fe200078e0288 */
[----:B------:R-:W-:Y:S02]  /*f4d50*/  IADD3 R50, R50, c[0x0][0x198], RZ ;  /* 0x0000660032327a10 */ /* 0x000fe40007ffe0ff */
[----:B------:R-:W-:Y:S02]  /*f4d60*/  ISETP.GE.AND P0, PT, R145, c[0x0][0x17c], PT ;  /* 0x00005f0091007a0c */ /* 0x000fe40003f06270 */
[----:B------:R-:W5:Y:S04]  /*f4d70*/  LDL.LU R145, [R1+0x3958] ;  /* 0x0039580001917983 */ /* 0x000f680000300800 */
[----:B------:R-:W5:Y:S01]  /*f4d80*/  LDL.LU R219, [R1+0x75c] ;  /* 0x00075c0001db7983 */ /* 0x000f620000300800 */
[----:B------:R-:W-:-:S03]  /*f4d90*/  ISETP.GE.AND P6, PT, R144, c[0x0][0x17c], PT ;  /* 0x00005f0090007a0c */ /* 0x000fc60003fc6270 */
[----:B--2---:R1:W-:Y:S04]  /*f4da0*/  @P1 STG.E [R2.64], R143 ;  /* 0x0000008f02001986 */ /* 0x0043e8000c101904 */
[----:B------:R-:W-:Y:S01]  /*f4db0*/  @P5 STG.E [R48.64], R242 ;  /* 0x000000f230005986 */ /* 0x000fe2000c101904 */
[----:B-1----:R-:W-:Y:S01]  /*f4dc0*/  IMAD.WIDE R2, R50, 0x4, R138 ;  /* 0x0000000432027825 */ /* 0x002fe200078e028a */
[----:B----4-:R-:W-:Y:S02]  /*f4dd0*/  ISETP.GE.AND P1, PT, R142, c[0x0][0x17c], PT ;  /* 0x00005f008e007a0c */ /* 0x010fe40003f26270 */
[----:B------:R-:W2:Y:S04]  /*f4de0*/  LDL.LU R142, [R1+0x3970] ;  /* 0x00397000018e7983 */ /* 0x000ea80000300800 */
[----:B---3--:R1:W-:Y:S04]  /*f4df0*/  @P3 STG.E [R2.64], R218 ;  /* 0x000000da02003986 */ /* 0x0083e8000c101904 */
[----:B------:R-:W3:Y:S04]  /*f4e00*/  LDL.LU R144, [R1+0xdd8] ;  /* 0x000dd80001907983 */ /* 0x000ee80000300800 */
[----:B------:R-:W4:Y:S01]  /*f4e10*/  LDL.LU R146, [R1+0x288] ;  /* 0x0002880001927983 */ /* 0x000f220000300800 */
[----:B-1----:R-:W-:-:S05]  /*f4e20*/  IMAD.WIDE R2, R50, 0x4, R136 ;  /* 0x0000000432027825 */ /* 0x002fca00078e0288 */
[----:B------:R1:W-:Y:S01]  /*f4e30*/  @P2 STG.E [R2.64], R243 ;  /* 0x000000f302002986 */ /* 0x0003e2000c101904 */
[----:B------:R-:W-:-:S03]  /*f4e40*/  ISETP.GE.AND P2, PT, R141, c[0x0][0x17c], PT ;  /* 0x00005f008d007a0c */ /* 0x000fc60003f46270 */
[----:B------:R-:W4:Y:S01]  /*f4e50*/  LDL.LU R141, [R1+0x3988] ;  /* 0x00398800018d7983 */ /* 0x000f220000300800 */
[C---:B------:R-:W-:Y:S02]  /*f4e60*/  ISETP.LT.AND P5, PT, R217.reuse, c[0x0][0x178], !P4 ;  /* 0x00005e00d9007a0c */ /* 0x040fe400067a1270 */
[----:B------:R-:W-:Y:S01]  /*f4e70*/  IADD3 R140, R50, c[0x0][0x198], RZ ;  /* 0x00006600328c7a10 */ /* 0x000fe20007ffe0ff */
[----:B------:R-:W4:Y:S01]  /*f4e80*/  LDL.LU R147, [R1+0xddc] ;  /* 0x000ddc0001937983 */ /* 0x000f220000300800 */
[----:B------:R-:W-:Y:S02]  /*f4e90*/  ISETP.LT.AND P4, PT, R216, c[0x0][0x178], !P4 ;  /* 0x00005e00d8007a0c */ /* 0x000fe40006781270 */
[C---:B------:R-:W-:Y:S01]  /*f4ea0*/  ISETP.LT.AND P3, PT, R217.reuse, c[0x0][0x178], !P0 ;  /* 0x00005e00d9007a0c */ /* 0x040fe20004761270 */
[----:B------:R-:W-:Y:S01]  /*f4eb0*/  IMAD.WIDE R48, R140, 0x4, R138 ;  /* 0x000000048c307825 */ /* 0x000fe200078e028a */
[----:B------:R-:W-:Y:S01]  /*f4ec0*/  ISETP.LT.AND P0, PT, R216, c[0x0][0x178], !P0 ;  /* 0x00005e00d8007a0c */ /* 0x000fe20004701270 */
[----:B------:R-:W4:Y:S02]  /*f4ed0*/  LDL.LU R218, [R1+0x28c] ;  /* 0x00028c0001da7983 */ /* 0x000f240000300800 */
[C---:B------:R-:W-:Y:S01]  /*f4ee0*/  IMAD.WIDE R50, R140.reuse, 0x4, R136 ;  /* 0x000000048c327825 */ /* 0x040fe200078e0288 */
[----:B------:R-:W-:Y:S01]  /*f4ef0*/  IADD3 R140, R140, c[0x0][0x198], RZ ;  /* 0x000066008c8c7a10 */ /* 0x000fe20007ffe0ff */
[----:B------:R-:W4:Y:S04]  /*f4f00*/  LDL.LU R143, [R1+0x398c] ;  /* 0x00398c00018f7983 */ /* 0x000f280000300800 */
[----:B------:R1:W-:Y:S01]  /*f4f10*/  @P5 STG.E [R48.64], R215 ;  /* 0x000000d730005986 */ /* 0x0003e2000c101904 */
[----:B------:R-:W-:Y:S01]  /*f4f20*/  ISETP.LT.AND P5, PT, R217, c[0x0][0x178], !P6 ;  /* 0x00005e00d9007a0c */ /* 0x000fe200077a1270 */
[----:B-1----:R-:W-:Y:S01]  /*f4f30*/  IMAD.WIDE R2, R140, 0x4, R138 ;  /* 0x000000048c027825 */ /* 0x002fe200078e028a */
[----:B------:R-:W-:Y:S01]  /*f4f40*/  ISETP.LT.AND P6, PT, R216, c[0x0][0x178], !P6 ;  /* 0x00005e00d8007a0c */ /* 0x000fe200077c1270 */
[----:B------:R-:W4:Y:S04]  /*f4f50*/  LDL.LU R214, [R1+0xda8] ;  /* 0x000da80001d67983 */ /* 0x000f280000300800 */
[----:B------:R-:W-:Y:S01]  /*f4f60*/  @P4 STG.E [R50.64], R226 ;  /* 0x000000e232004986 */ /* 0x000fe2000c101904 */
[C---:B------:R-:W-:Y:S01]  /*f4f70*/  IMAD.WIDE R48, R140.reuse, 0x4, R136 ;  /* 0x000000048c307825 */ /* 0x040fe200078e0288 */
[----:B------:R-:W-:-:S02]  /*f4f80*/  IADD3 R140, R140, c[0x0][0x198], RZ ;  /* 0x000066008c8c7a10 */ /* 0x000fc40007ffe0ff */
[----:B------:R-:W4:Y:S01]  /*f4f90*/  LDL.LU R215, [R1+0x18] ;  /* 0x0000180001d77983 */ /* 0x000f220000300800 */
[----:B-----5:R-:W-:-:S03]  /*f4fa0*/  ISETP.GE.AND P4, PT, R145, c[0x0][0x17c], PT ;  /* 0x00005f0091007a0c */ /* 0x020fc60003f86270 */
[----:B------:R-:W5:Y:S04]  /*f4fb0*/  LDL.LU R145, [R1+0x3954] ;  /* 0x0039540001917983 */ /* 0x000f680000300800 */
[----:B------:R1:W-:Y:S04]  /*f4fc0*/  @P3 STG.E [R2.64], R219 ;  /* 0x000000db02003986 */ /* 0x0003e8000c101904 */
[----:B------:R1:W-:Y:S02]  /*f4fd0*/  @P0 STG.E [R48.64], R227 ;  /* 0x000000e330000986 */ /* 0x0003e4000c101904 */
[----:B-1----:R-:W-:-:S04]  /*f4fe0*/  IMAD.WIDE R2, R140, 0x4, R136 ;  /* 0x000000048c027825 */ /* 0x002fc800078e0288 */
[----:B------:R-:W-:Y:S01]  /*f4ff0*/  IMAD.WIDE R48, R140, 0x4, R138 ;  /* 0x000000048c307825 */ /* 0x000fe200078e028a */
[----:B--2---:R-:W-:Y:S02]  /*f5000*/  ISETP.GE.AND P0, PT, R142, c[0x0][0x17c], PT ;  /* 0x00005f008e007a0c */ /* 0x004fe40003f06270 */
[----:B------:R-:W2:Y:S04]  /*f5010*/  LDL.LU R142, [R1+0xdac] ;  /* 0x000dac00018e7983 */ /* 0x000ea80000300800 */
[----:B------:R-:W5:Y:S04]  /*f5020*/  LDL.LU R219, [R1+0x1c] ;  /* 0x00001c0001db7983 */ /* 0x000f680000300800 */
[----:B---3--:R-:W-:Y:S04]  /*f5030*/  @P5 STG.E [R48.64], R144 ;  /* 0x0000009030005986 */ /* 0x008fe8000c101904 */
[----:B----4-:R1:W-:Y:S01]  /*f5040*/  @P6 STG.E [R2.64], R146 ;  /* 0x0000009202006986 */ /* 0x0103e2000c101904 */
[----:B------:R-:W-:-:S03]  /*f5050*/  ISETP.GE.AND P6, PT, R141, c[0x0][0x17c], PT ;  /* 0x00005f008d007a0c */ /* 0x000fc60003fc6270 */
[----:B------:R-:W3:Y:S01]  /*f5060*/  LDL.LU R141, [R1+0x396c] ;  /* 0x00396c00018d7983 */ /* 0x000ee20000300800 */
[C---:B------:R-:W-:Y:S02]  /*f5070*/  ISETP.LT.AND P3, PT, R217.reuse, c[0x0][0x178], !P1 ;  /* 0x00005e00d9007a0c */ /* 0x040fe40004f61270 */
        /* <DEDUP_REMOVED lines=8> */
[----:B------:R1:W-:Y:S01]  /*f5100*/  @P3 STG.E [R48.64], R147 ;  /* 0x0000009330003986 */ /* 0x0003e2000c101904 */
[C---:B------:R-:W-:Y:S02]  /*f5110*/  ISETP.LT.AND P2, PT, R216.reuse, c[0x0][0x178], !P2 ;  /* 0x00005e00d8007a0c */ /* 0x040fe40005741270 */
[----:B------:R-:W-:Y:S01]  /*f5120*/  ISETP.LT.AND P3, PT, R217, c[0x0][0x178], !P4 ;  /* 0x00005e00d9007a0c */ /* 0x000fe20006761270 */
[----:B------:R1:W-:Y:S01]  /*f5130*/  @P1 STG.E [R2.64], R218 ;  /* 0x000000da02001986 */ /* 0x0003e2000c101904 */
[----:B------:R-:W-:Y:S02]  /*f5140*/  ISETP.LT.AND P4, PT, R216, c[0x0][0x178], !P4 ;  /* 0x00005e00d8007a0c */ /* 0x000fe40006781270 */
[C---:B------:R-:W-:Y:S01]  /*f5150*/  IADD3 R140, R50.reuse, c[0x0][0x198], RZ ;  /* 0x00006600328c7a10 */ /* 0x040fe20007ffe0ff */
[----:B-1----:R-:W4:Y:S01]  /*f5160*/  LDL.LU R147, [R1+0xd4c] ;  /* 0x000d4c0001937983 */ /* 0x002f220000300800 */
[----:B------:R-:W-:Y:S01]  /*f5170*/  IMAD.WIDE R2, R50, 0x4, R138 ;  /* 0x0000000432027825 */ /* 0x000fe200078e028a */
[----:B------:R-:W-:-:S02]  /*f5180*/  ISETP.GE.AND P1, PT, R143, c[0x0][0x17c], PT ;  /* 0x00005f008f007a0c */ /* 0x000fc40003f26270 */
[----:B------:R-:W4:Y:S01]  /*f5190*/  LDL.LU R143, [R1+0x399c] ;  /* 0x00399c00018f7983 */ /* 0x000f220000300800 */
[----:B------:R-:W-:-:S03]  /*f51a0*/  IMAD.WIDE R48, R140, 0x4, R138 ;  /* 0x000000048c307825 */ /* 0x000fc600078e028a */
[----:B------:R1:W-:Y:S04]  /*f51b0*/  @P5 STG.E [R2.64], R214 ;  /* 0x000000d602005986 */ /* 0x0003e8000c101904 */
[----:B------:R-:W4:Y:S01]  /*f51c0*/  LDL.LU R218, [R1+0x6d8] ;  /* 0x0006d80001da7983 */ /* 0x000f220000300800 */
[----:B-1----:R-:W-:-:S04]  /*f51d0*/  IMAD.WIDE R2, R50, 0x4, R136 ;  /* 0x0000000432027825 */ /* 0x002fc800078e0288 */
[----:B------:R-:W-:Y:S01]  /*f51e0*/  IMAD.WIDE R50, R140, 0x4, R136 ;  /* 0x000000048c327825 */ /* 0x000fe200078e0288 */
[----:B------:R-:W-:Y:S04]  /*f51f0*/  @P2 STG.E [R2.64], R215 ;  /* 0x000000d702002986 */ /* 0x000fe8000c101904 */
[----:B--2---:R1:W-:Y:S04]  /*f5200*/  @P3 STG.E [R48.64], R142 ;  /* 0x0000008e30003986 */ /* 0x0043e8000c101904 */
[----:B-----5:R2:W-:Y:S04]  /*f5210*/  @P4 STG.E [R50.64], R219 ;  /* 0x000000db32004986 */ /* 0x0205e8000c101904 */
[----:B-1----:R-:W5:Y:S04]  /*f5220*/  LDL.LU R142, [R1+0x39a0] ;  /* 0x0039a000018e7983 */ /* 0x002f680000300800 */
[----:B--2---:R-:W2:Y:S01]  /*f5230*/  LDL.LU R219, [R1+0x6dc] ;  /* 0x0006dc0001db7983 */ /* 0x004ea20000300800 */
[----:B---3--:R-:W-:-:S03]  /*f5240*/  ISETP.GE.AND P3, PT, R141, c[0x0][0x17c], PT ;  /* 0x00005f008d007a0c */ /* 0x008fc60003f66270 */
[----:B------:R-:W3:Y:S01]  /*f5250*/  LDL.LU R141, [R1+0x3968] ;  /* 0x00396800018d7983 */ /* 0x000ee20000300800 */
[C---:B------:R-:W-:Y:S02]  /*f5260*/  ISETP.LT.AND P5, PT, R217.reuse, c[0x0][0x178], !P0 ;  /* 0x00005e00d9007a0c */ /* 0x040fe400047a1270 */
[----:B------:R-:W-:Y:S02]  /*f5270*/  ISETP.LT.AND P0, PT, R216, c[0x0][0x178], !P0 ;  /* 0x00005e00d8007a0c */ /* 0x000fe40004701270 */
[----:B------:R-:W-:Y:S02]  /*f5280*/  IADD3 R140, R140, c[0x0][0x198], RZ ;  /* 0x000066008c8c7a10 */ /* 0x000fe40007ffe0ff */
[----:B------:R-:W-:-:S03]  /*f5290*/  ISETP.LT.AND P4, PT, R217, c[0x0][0x178], !P6 ;  /* 0x00005e00d9007a0c */ /* 0x000fc60007781270 */
[----:B------:R-:W-:Y:S01]  /*f52a0*/  IMAD.WIDE R2, R140, 0x4, R138 ;  /* 0x000000048c027825 */ /* 0x000fe200078e028a */
[----:B------:R-:W-:-:S03]  /*f52b0*/  ISETP.LT.AND P6, PT, R216, c[0x0][0x178], !P6 ;  /* 0x00005e00d8007a0c */ /* 0x000fc600077c1270 */
[C---:B------:R-:W-:Y:S01]  /*f52c0*/  IMAD.WIDE R48, R140.reuse, 0x4, R136 ;  /* 0x000000048c307825 */ /* 0x040fe200078e0288 */
[----:B------:R-:W-:Y:S01]  /*f52d0*/  IADD3 R140, R140, c[0x0][0x198], RZ ;  /* 0x000066008c8c7a10 */ /* 0x000fe20007ffe0ff */
[----:B----4-:R1:W-:Y:S04]  /*f52e0*/  @P5 STG.E [R2.64], R146 ;  /* 0x0000009202005986 */ /* 0x0103e8000c101904 */
[----:B------:R4:W-:Y:S01]  /*f52f0*/  @P0 STG.E [R48.64], R238 ;  /* 0x000000ee30000986 */ /* 0x0009e2000c101904 */
[----:B------:R-:W-:Y:S02]  /*f5300*/  ISETP.LT.AND P0, PT, R217, c[0x0][0x178], !P1 ;  /* 0x00005e00d9007a0c */ /* 0x000fe40004f01270 */
[----:B------:R-:W-:Y:S02]  /*f5310*/  ISETP.LT.AND P1, PT, R216, c[0x0][0x178], !P1 ;  /* 0x00005e00d8007a0c */ /* 0x000fe40004f21270 */
[C---:B------:R-:W-:Y:S01]  /*f5320*/  IADD3 R50, R140.reuse, c[0x0][0x198], RZ ;  /* 0x000066008c327a10 */ /* 0x040fe20007ffe0ff */
[----:B-1----:R-:W-:Y:S01]  /*f5330*/  IMAD.WIDE R2, R140, 0x4, R138 ;  /* 0x000000048c027825 */ /* 0x002fe200078e028a */
[----:B------:R-:W-:-:S03]  /*f5340*/  ISETP.GE.AND P2, PT, R145, c[0x0][0x17c], PT ;  /* 0x00005f0091007a0c */ /* 0x000fc60003f46270 */
[----:B----4-:R-:W-:Y:S01]  /*f5350*/  IMAD.WIDE R48, R140, 0x4, R136 ;  /* 0x000000048c307825 */ /* 0x010fe200078e0288 */
[----:B------:R-:W-:Y:S01]  /*f5360*/  ISETP.GE.AND P5, PT, R144, c[0x0][0x17c], PT ;  /* 0x00005f0090007a0c */ /* 0x000fe20003fa6270 */
[----:B------:R1:W-:Y:S01]  /*f5370*/  @P4 STG.E [R2.64], R147 ;  /* 0x0000009302004986 */ /* 0x0003e2000c101904 */
[----:B------:R-:W-:-:S03]  /*f5380*/  ISETP.LT.AND P4, PT, R217, c[0x0][0x178], !P2 ;  /* 0x00005e00d9007a0c */ /* 0x000fc60005781270 */
[----:B------:R-:W4:Y:S04]  /*f5390*/  LDL.LU R144, [R1+0x3980] ;  /* 0x0039800001907983 */ /* 0x000f280000300800 */
[----:B------:R1:W-:Y:S02]  /*f53a0*/  @P6 STG.E [R48.64], R239 ;  /* 0x000000ef30006986 */ /* 0x0003e4000c101904 */
[C---:B-1----:R-:W-:Y:S01]  /*f53b0*/  IMAD.WIDE R2, R50.reuse, 0x4, R138 ;  /* 0x0000000432027825 */ /* 0x042fe200078e028a */
[----:B------:R-:W-:Y:S02]  /*f53c0*/  ISETP.GE.AND P6, PT, R143, c[0x0][0x17c], PT ;  /* 0x00005f008f007a0c */ /* 0x000fe40003fc6270 */
[----:B------:R-:W4:Y:S01]  /*f53d0*/  LDL.LU R143, [R1+0x3998] ;  /* 0x00399800018f7983 */ /* 0x000f220000300800 */
[C---:B------:R-:W-:Y:S01]  /*f53e0*/  IMAD.WIDE R48, R50.reuse, 0x4, R136 ;  /* 0x0000000432307825 */ /* 0x040fe200078e0288 */
[----:B------:R-:W-:-:S02]  /*f53f0*/  IADD3 R50, R50, c[0x0][0x198], RZ ;  /* 0x0000660032327a10 */ /* 0x000fc40007ffe0ff */
[----:B------:R1:W-:Y:S01]  /*f5400*/  @P0 STG.E [R2.64], R218 ;  /* 0x000000da02000986 */ /* 0x0003e2000c101904 */
[----:B------:R-:W-:-:S03]  /*f5410*/  ISETP.LT.AND P2, PT, R216, c[0x0][0x178], !P2 ;  /* 0x00005e00d8007a0c */ /* 0x000fc60005741270 */
[----:B------:R1:W-:Y:S01]  /*f5420*/  @P1 STG.E [R48.64], R222 ;  /* 0x000000de30001986 */ /* 0x0003e2000c101904 */
[----:B------:R-:W-:Y:S02]  /*f5430*/  ISETP.LT.AND P1, PT, R217, c[0x0][0x178], !P3 ;  /* 0x00005e00d9007a0c */ /* 0x000fe40005f21270 */
[----:B------:R-:W-:Y:S02]  /*f5440*/  ISETP.LT.AND P3, PT, R216, c[0x0][0x178], !P3 ;  /* 0x00005e00d8007a0c */ /* 0x000fe40005f61270 */
[C---:B------:R-:W-:Y:S01]  /*f5450*/  IADD3 R140, R50.reuse, c[0x0][0x198], RZ ;  /* 0x00006600328c7a10 */ /* 0x040fe20007ffe0ff */
[----:B-1----:R-:W-:-:S04]  /*f5460*/  IMAD.WIDE R2, R50, 0x4, R138 ;  /* 0x0000000432027825 */ /* 0x002fc800078e028a */
[----:B------:R-:W-:Y:S01]  /*f5470*/  IMAD.WIDE R48, R140, 0x4, R138 ;  /* 0x000000048c307825 */ /* 0x000fe200078e028a */
[----:B-----5:R-:W-:Y:S02]  /*f5480*/  ISETP.GE.AND P0, PT, R142, c[0x0][0x17c], PT ;  /* 0x00005f008e007a0c */ /* 0x020fe40003f06270 */
[----:B------:R-:W5:Y:S04]  /*f5490*/  LDL.LU R142, [R1+0x39c8] ;  /* 0x0039c800018e7983 */ /* 0x000f680000300800 */
[----:B--2---:R1:W-:Y:S02]  /*f54a0*/  @P4 STG.E [R2.64], R219 ;  /* 0x000000db02004986 */ /* 0x0043e4000c101904 */
[----:B-1----:R-:W-:-:S04]  /*f54b0*/  IMAD.WIDE R2, R50, 0x4, R136 ;  /* 0x0000000432027825 */ /* 0x002fc800078e0288 */
[----:B------:R-:W-:Y:S01]  /*f54c0*/  IMAD.WIDE R50, R140, 0x4, R136 ;  /* 0x000000048c327825 */ /* 0x000fe200078e0288 */
[----:B------:R-:W-:Y:S01]  /*f54d0*/  @P2 STG.E [R2.64], R223 ;  /* 0x000000df02002986 */ /* 0x000fe2000c101904 */
[----:B---3--:R-:W-:-:S03]  /*f54e0*/  ISETP.GE.AND P2, PT, R141, c[0x0][0x17c], PT ;  /* 0x00005f008d007a0c */ /* 0x008fc60003f46270 */
[----:B------:R-:W-:Y:S04]  /*f54f0*/  @P1 STG.E [R48.64], R4 ;  /* 0x0000000430001986 */ /* 0x000fe8000c101904 */
[----:B------:R-:W2:Y:S04]  /*f5500*/  LDL.LU R141, [R1+0x39d4] ;  /* 0x0039d400018d7983 */ /* 0x000ea80000300800 */
[----:B------:R1:W-:Y:S04]  /*f5510*/  @P3 STG.E [R50.64], R132 ;  /* 0x0000008432003986 */ /* 0x0003e8000c101904 */
[----:B-1----:R-:W3:Y:S04]  /*f5520*/  LDL.LU R51, [R1+0x397c] ;  /* 0x00397c0001337983 */ /* 0x002ee80000300800 */
[----:B------:R-:W3:Y:S01]  /*f5530*/  LDL.LU R50, [R1+0x3994] ;  /* 0x0039940001327983 */ /* 0x000ee20000300800 */
[----:B------:R-:W-:-:S02]  /*f5540*/  ISETP.LT.AND P4, PT, R217, c[0x0][0x178], !P5 ;  /* 0x00005e00d9007a0c */ /* 0x000fc40006f81270 */
[----:B------:R-:W-:Y:S01]  /*f5550*/  ISETP.LT.AND P5, PT, R216, c[0x0][0x178], !P5 ;  /* 0x00005e00d8007a0c */ /* 0x000fe20006fa1270 */
[----:B------:R-:W3:Y:S01]  /*f5560*/  LDL.LU R132, [R1+0x39c4] ;  /* 0x0039c40001847983 */ /* 0x000ee20000300800 */
        /* <DEDUP_REMOVED lines=8> */
[----:B------:R4:W-:Y:S01]  /*f55f0*/  @P5 STG.E [R48.64], R133 ;  /* 0x0000008530005986 */ /* 0x0009e2000c101904 */
[----:B------:R-:W-:Y:S01]  /*f5600*/  ISETP.LT.AND P5, PT, R216, c[0x0][0x178], !P0 ;  /* 0x00005e00d8007a0c */ /* 0x000fe200047a1270 */
[C---:B-1----:R-:W-:Y:S01]  /*f5610*/  IMAD.WIDE R4, R140.reuse, 0x4, R138 ;  /* 0x000000048c047825 */ /* 0x042fe200078e028a */
[----:B----4-:R-:W-:-:S03]  /*f5620*/  IADD3 R48, R140, c[0x0][0x198], RZ ;  /* 0x000066008c307a10 */ /* 0x010fc60007ffe0ff */
[----:B------:R-:W-:Y:S01]  /*f5630*/  IMAD.WIDE R2, R140, 0x4, R136 ;  /* 0x000000048c027825 */ /* 0x000fe200078e0288 */
[----:B------:R1:W-:Y:S01]  /*f5640*/  @P1 STG.E [R4.64], R20 ;  /* 0x0000001404001986 */ /* 0x0003e2000c101904 */
[----:B------:R-:W-:-:S03]  /*f5650*/  ISETP.LT.AND P1, PT, R217, c[0x0][0x178], !P2 ;  /* 0x00005e00d9007a0c */ /* 0x000fc60005721270 */
[----:B------:R4:W-:Y:S01]  /*f5660*/  @P6 STG.E [R2.64], R116 ;  /* 0x0000007402006986 */ /* 0x0009e2000c101904 */
[----:B------:R-:W-:Y:S01]  /*f5670*/  ISETP.GE.AND P3, PT, R144, c[0x0][0x17c], PT ;  /* 0x00005f0090007a0c */ /* 0x000fe20003f66270 */
[----:B-1----:R-:W-:-:S04]  /*f5680*/  IMAD.WIDE R4, R48, 0x4, R138 ;  /* 0x0000000430047825 */ /* 0x002fc800078e028a */
[C---:B----4-:R-:W-:Y:S01]  /*f5690*/  IMAD.WIDE R2, R48.reuse, 0x4, R136 ;  /* 0x0000000430027825 */ /* 0x050fe200078e0288 */
[----:B------:R-:W-:Y:S01]  /*f56a0*/  IADD3 R48, R48, c[0x0][0x198], RZ ;  /* 0x0000660030307a10 */ /* 0x000fe20007ffe0ff */
[----:B------:R-:W-:Y:S01]  /*f56b0*/  @P4 STG.E [R4.64], R21 ;  /* 0x0000001504004986 */ /* 0x000fe2000c101904 */
[C---:B------:R-:W-:Y:S02]  /*f56c0*/  ISETP.LT.AND P2, PT, R216.reuse, c[0x0][0x178], !P2 ;  /* 0x00005e00d8007a0c */ /* 0x040fe40005741270 */
[----:B------:R-:W-:Y:S01]  /*f56d0*/  ISETP.LT.AND P4, PT, R217, c[0x0][0x178], !P3 ;  /* 0x00005e00d9007a0c */ /* 0x000fe20005f81270 */
[----:B------:R1:W-:Y:S01]  /*f56e0*/  @P5 STG.E [R2.64], R117 ;  /* 0x0000007502005986 */ /* 0x0003e2000c101904 */
[----:B------:R-:W-:Y:S02]  /*f56f0*/  ISETP.LT.AND P5, PT, R216, c[0x0][0x178], !P3 ;  /* 0x00005e00d8007a0c */ /* 0x000fe40005fa1270 */
[----:B------:R-:W-:Y:S01]  /*f5700*/  ISETP.GE.AND P0, PT, R143, c[0x0][0x17c], PT ;  /* 0x00005f008f007a0c */ /* 0x000fe20003f06270 */
[----:B------:R-:W4:Y:S01]  /*f5710*/  LDL.LU R116, [R1+0x39e0] ;  /* 0x0039e00001747983 */ /* 0x000f220000300800 */
[C---:B------:R-:W-:Y:S01]  /*f5720*/  IADD3 R49, R48.reuse, c[0x0][0x198], RZ ;  /* 0x0000660030317a10 */ /* 0x040fe20007ffe0ff */
[----:B-1----:R-:W-:-:S05]  /*f5730*/  IMAD.WIDE R2, R48, 0x4, R138 ;  /* 0x0000000430027825 */ /* 0x002fca00078e028a */
[----:B------:R1:W-:Y:S01]  /*f5740*/  @P1 STG.E [R2.64], R36 ;  /* 0x0000002402001986 */ /* 0x0003e2000c101904 */
[----:B------:R-:W-:Y:S01]  /*f5750*/  ISETP.LT.AND P1, PT, R217, c[0x0][0x178], !P0 ;  /* 0x00005e00d9007a0c */ /* 0x000fe20004721270 */
[----:B------:R-:W-:Y:S01]  /*f5760*/  IMAD.WIDE R4, R49, 0x4, R138 ;  /* 0x0000000431047825 */ /* 0x000fe200078e028a */
[----:B------:R-:W-:-:S03]  /*f5770*/  ISETP.LT.AND P0, PT, R216, c[0x0][0x178], !P0 ;  /* 0x00005e00d8007a0c */ /* 0x000fc60004701270 */
[C---:B------:R-:W-:Y:S01]  /*f5780*/  IMAD.WIDE R20, R49.reuse, 0x4, R136 ;  /* 0x0000000431147825 */ /* 0x040fe200078e0288 */
[----:B------:R-:W-:-:S03]  /*f5790*/  IADD3 R49, R49, c[0x0][0x198], RZ ;  /* 0x0000660031317a10 */ /* 0x000fc60007ffe0ff */
[----:B-1----:R-:W-:-:S05]  /*f57a0*/  IMAD.WIDE R2, R48, 0x4, R136 ;  /* 0x0000000430027825 */ /* 0x002fca00078e0288 */
[----:B------:R1:W-:Y:S04]  /*f57b0*/  @P2 STG.E [R2.64], R100 ;  /* 0x0000006402002986 */ /* 0x0003e8000c101904 */
[----:B------:R1:W-:Y:S04]  /*f57c0*/  @P4 STG.E [R4.64], R37 ;  /* 0x0000002504004986 */ /* 0x0003e8000c101904 */
[----:B------:R1:W-:Y:S02]  /*f57d0*/  @P5 STG.E [R20.64], R101 ;  /* 0x0000006514005986 */ /* 0x0003e4000c101904 */
[----:B-1----:R-:W-:-:S04]  /*f57e0*/  IMAD.WIDE R2, R49, 0x4, R138 ;  /* 0x0000000431027825 */ /* 0x002fc800078e028a */
[C---:B------:R-:W-:Y:S01]  /*f57f0*/  IMAD.WIDE R4, R49.reuse, 0x4, R136 ;  /* 0x0000000431047825 */ /* 0x040fe200078e0288 */
[----:B------:R-:W-:Y:S01]  /*f5800*/  IADD3 R49, R49, c[0x0][0x198], RZ ;  /* 0x0000660031317a10 */ /* 0x000fe20007ffe0ff */
[----:B------:R1:W-:Y:S04]  /*f5810*/  @P1 STG.E [R2.64], R64 ;  /* 0x0000004002001986 */ /* 0x0003e8000c101904 */
[----:B------:R1:W-:Y:S01]  /*f5820*/  @P0 STG.E [R4.64], R84 ;  /* 0x0000005404000986 */ /* 0x0003e2000c101904 */
[C---:B------:R-:W-:Y:S01]  /*f5830*/  IADD3 R20, R49.reuse, c[0x0][0x198], RZ ;  /* 0x0000660031147a10 */ /* 0x040fe20007ffe0ff */
[----:B-1----:R-:W-:-:S04]  /*f5840*/  IMAD.WIDE R2, R49, 0x4, R138 ;  /* 0x0000000431027825 */ /* 0x002fc800078e028a */
[----:B------:R-:W-:Y:S01]  /*f5850*/  IMAD.WIDE R4, R49, 0x4, R136 ;  /* 0x0000000431047825 */ /* 0x000fe200078e0288 */
[----:B-----5:R-:W-:-:S04]  /*f5860*/  ISETP.GE.AND P6, PT, R142, c[0x0][0x17c], PT ;  /* 0x00005f008e007a0c */ /* 0x020fc80003fc6270 */
[----:B------:R-:W-:Y:S02]  /*f5870*/  ISETP.LT.AND P5, PT, R217, c[0x0][0x178], !P6 ;  /* 0x00005e00d9007a0c */ /* 0x000fe400077a1270 */
[----:B------:R-:W-:-:S11]  /*f5880*/  ISETP.LT.AND P6, PT, R216, c[0x0][0x178], !P6 ;  /* 0x00005e00d8007a0c */ /* 0x000fd600077c1270 */
[----:B------:R1:W-:Y:S01]  /*f5890*/  @P5 STG.E [R2.64], R65 ;  /* 0x0000004102005986 */ /* 0x0003e2000c101904 */
[----:B--2---:R-:W-:-:S04]  /*f58a0*/  ISETP.GE.AND P3, PT, R141, c[0x0][0x17c], PT ;  /* 0x00005f008d007a0c */ /* 0x004fc80003f66270 */
[----:B------:R-:W-:Y:S02]  /*f58b0*/  ISETP.LT.AND P0, PT, R217, c[0x0][0x178], !P3 ;  /* 0x00005e00d9007a0c */ /* 0x000fe40005f01270 */
[----:B------:R-:W-:Y:S02]  /*f58c0*/  ISETP.LT.AND P3, PT, R216, c[0x0][0x178], !P3 ;  /* 0x00005e00d8007a0c */ /* 0x000fe40005f61270 */
[----:B---3--:R-:W-:Y:S02]  /*f58d0*/  ISETP.GE.AND P2, PT, R51, c[0x0][0x17c], PT ;  /* 0x00005f0033007a0c */ /* 0x008fe40003f46270 */
[----:B------:R-:W2:Y:S01]  /*f58e0*/  LDL.LU R51, [R1+0x39ec] ;  /* 0x0039ec0001337983 */ /* 0x000ea20000300800 */
[----:B------:R-:W-:-:S03]  /*f58f0*/  ISETP.GE.AND P4, PT, R50, c[0x0][0x17c], PT ;  /* 0x00005f0032007a0c */ /* 0x000fc60003f86270 */
[----:B------:R-:W3:Y:S01]  /*f5900*/  LDL.LU R50, [R1+0x3990] ;  /* 0x0039900001327983 */ /* 0x000ee20000300800 */
[----:B------:R-:W-:Y:S01]  /*f5910*/  ISETP.LT.AND P5, PT, R217, c[0x0][0x178], !P2 ;  /* 0x00005e00d9007a0c */ /* 0x000fe200057a1270 */
[----:B-1----:R-:W-:Y:S02]  /*f5920*/  IMAD.WIDE R2, R20, 0x4, R138 ;  /* 0x0000000414027825 */ /* 0x002fe400078e028a */
[----:B------:R1:W-:Y:S01]  /*f5930*/  @P6 STG.E [R4.64], R85 ;  /* 0x0000005504006986 */ /* 0x0003e2000c101904 */
[----:B------:R-:W-:-:S03]  /*f5940*/  ISETP.LT.AND P2, PT, R216, c[0x0][0x178], !P2 ;  /* 0x00005e00d8007a0c */ /* 0x000fc60005741270 */
[----:B------:R5:W-:Y:S04]  /*f5950*/  @P0 STG.E [R2.64], R8 ;  /* 0x0000000802000986 */ /* 0x000be8000c101904 */
[----:B------:R-:W3:Y:S01]  /*f5960*/  LDL.LU R48, [R1+0x39c0] ;  /* 0x0039c00001307983 */ /* 0x000ee20000300800 */
[C---:B-1----:R-:W-:Y:S01]  /*f5970*/  IMAD.WIDE R4, R20.reuse, 0x4, R136 ;  /* 0x0000000414047825 */ /* 0x042fe200078e0288 */
[----:B------:R-:W-:Y:S02]  /*f5980*/  IADD3 R20, R20, c[0x0][0x198], RZ ;  /* 0x0000660014147a10 */ /* 0x000fe40007ffe0ff */
[----:B------:R-:W3:Y:S04]  /*f5990*/  LDL.LU R36, [R1+0x39dc] ;  /* 0x0039dc0001247983 */ /* 0x000ee80000300800 */
[----:B------:R1:W-:Y:S01]  /*f59a0*/  @P3 STG.E [R4.64], R128 ;  /* 0x0000008004003986 */ /* 0x0003e2000c101904 */
[----:B------:R-:W-:Y:S01]  /*f59b0*/  ISETP.LT.AND P3, PT, R217, c[0x0][0x178], !P4 ;  /* 0x00005e00d9007a0c */ /* 0x000fe20006761270 */
[C-C-:B-----5:R-:W-:Y:S01]  /*f59c0*/  IMAD.WIDE R2, R20.reuse, 0x4, R138.reuse ;  /* 0x0000000414027825 */ /* 0x160fe200078e028a */
[----:B------:R-:W-:Y:S01]  /*f59d0*/  IADD3 R21, R20, c[0x0][0x198], RZ ;  /* 0x0000660014157a10 */ /* 0x000fe20007ffe0ff */
[----:B------:R-:W5:Y:S04]  /*f59e0*/  LDL.LU R37, [R1+0x3a10] ;  /* 0x003a100001257983 */ /* 0x000f680000300800 */
[----:B------:R1:W-:Y:S02]  /*f59f0*/  @P5 STG.E [R2.64], R9 ;  /* 0x0000000902005986 */ /* 0x0003e4000c101904 */
[----:B-1----:R-:W-:-:S04]  /*f5a00*/  IMAD.WIDE R4, R21, 0x4, R138 ;  /* 0x0000000415047825 */ /* 0x002fc800078e028a */
[----:B------:R-:W-:Y:S02]  /*f5a10*/  IMAD.WIDE R2, R20, 0x4, R136 ;  /* 0x0000000414027825 */ /* 0x000fe400078e0288 */
[----:B------:R-:W5:Y:S04]  /*f5a20*/  LDL.LU R20, [R1+0x3a14] ;  /* 0x003a140001147983 */ /* 0x000f680000300800 */
[----:B------:R-:W-:Y:S04]  /*f5a30*/  @P2 STG.E [R2.64], R129 ;  /* 0x0000008102002986 */ /* 0x000fe8000c101904 */
[----:B------:R1:W-:Y:S04]  /*f5a40*/  @P3 STG.E [R4.64], R24 ;  /* 0x0000001804003986 */ /* 0x0003e8000c101904 */
[----:B-1----:R-:W5:Y:S01]  /*f5a50*/  LDL.LU R24, [R1+0x39bc] ;  /* 0x0039bc0001187983 */ /* 0x002f620000300800 */
[----:B------:R-:W-:-:S02]  /*f5a60*/  ISETP.GE.AND P1, PT, R132, c[0x0][0x17c], PT ;  /* 0x00005f0084007a0c */ /* 0x000fc40003f26270 */
[C---:B------:R-:W-:Y:S02]  /*f5a70*/  ISETP.LT.AND P4, PT, R216.reuse, c[0x0][0x178], !P4 ;  /* 0x00005e00d8007a0c */ /* 0x040fe40006781270 */
[----:B------:R-:W-:Y:S01]  /*f5a80*/  ISETP.LT.AND P5, PT, R217, c[0x0][0x178], !P1 ;  /* 0x00005e00d9007a0c */ /* 0x000fe20004fa1270 */
[C---:B------:R-:W-:Y:S01]  /*f5a90*/  IMAD.WIDE R8, R21.reuse, 0x4, R136 ;  /* 0x0000000415087825 */ /* 0x040fe200078e0288 */
[----:B------:R-:W-:Y:S02]  /*f5aa0*/  ISETP.LT.AND P1, PT, R216, c[0x0][0x178], !P1 ;  /* 0x00005e00d8007a0c */ /* 0x000fe40004f21270 */
[----:B------:R-:W-:Y:S02]  /*f5ab0*/  IADD3 R21, R21, c[0x0][0x198], RZ ;  /* 0x0000660015157a10 */ /* 0x000fe40007ffe0ff */
[----:B----4-:R-:W-:-:S03]  /*f5ac0*/  ISETP.GE.AND P6, PT, R116, c[0x0][0x17c], PT ;  /* 0x00005f0074007a0c */ /* 0x010fc60003fc6270 */
[----:B------:R-:W-:Y:S01]  /*f5ad0*/  IMAD.WIDE R2, R21, 0x4, R138 ;  /* 0x0000000415027825 */ /* 0x000fe200078e028a */
[----:B------:R-:W-:Y:S02]  /*f5ae0*/  ISETP.LT.AND P3, PT, R217, c[0x0][0x178], !P6 ;  /* 0x00005e00d9007a0c */ /* 0x000fe40007761270 */
[----:B------:R-:W-:Y:S01]  /*f5af0*/  ISETP.LT.AND P6, PT, R216, c[0x0][0x178], !P6 ;  /* 0x00005e00d8007a0c */ /* 0x000fe200077c1270 */
[C-C-:B------:R-:W-:Y:S01]  /*f5b00*/  IMAD.WIDE R4, R21.reuse, 0x4, R136.reuse ;  /* 0x0000000415047825 */ /* 0x140fe200078e0288 */
[----:B------:R-:W-:Y:S01]  /*f5b10*/  IADD3 R21, R21, c[0x0][0x198], RZ ;  /* 0x0000660015157a10 */ /* 0x000fe20007ffe0ff */
[----:B------:R1:W-:Y:S04]  /*f5b20*/  @P4 STG.E [R8.64], R112 ;  /* 0x0000007008004986 */ /* 0x0003e8000c101904 */
[----:B------:R4:W-:Y:S04]  /*f5b30*/  @P5 STG.E [R2.64], R25 ;  /* 0x0000001902005986 */ /* 0x0009e8000c101904 */
[----:B------:R4:W-:Y:S01]  /*f5b40*/  @P1 STG.E [R4.64], R113 ;  /* 0x0000007104001986 */ /* 0x0009e2000c101904 */
[C---:B-1----:R-:W-:Y:S01]  /*f5b50*/  IADD3 R8, R21.reuse, c[0x0][0x198], RZ ;  /* 0x0000660015087a10 */ /* 0x042fe20007ffe0ff */
[----:B----4-:R-:W-:-:S04]  /*f5b60*/  IMAD.WIDE R2, R21, 0x4, R136 ;  /* 0x0000000415027825 */ /* 0x010fc800078e0288 */
[----:B------:R-:W-:-:S05]  /*f5b70*/  IMAD.WIDE R4, R21, 0x4, R138 ;  /* 0x0000000415047825 */ /* 0x000fca00078e028a */
[----:B------:R1:W-:Y:S04]  /*f5b80*/  @P3 STG.E [R4.64], R52 ;  /* 0x0000003404003986 */ /* 0x0003e8000c101904 */
[----:B------:R4:W-:Y:S01]  /*f5b90*/  @P6 STG.E [R2.64], R96 ;  /* 0x0000006002006986 */ /* 0x0009e2000c101904 */
[----:B-1----:R-:W-:-:S04]  /*f5ba0*/  IMAD.WIDE R4, R8, 0x4, R138 ;  /* 0x0000000408047825 */ /* 0x002fc800078e028a */
[C---:B----4-:R-:W-:Y:S01]  /*f5bb0*/  IMAD.WIDE R2, R8.reuse, 0x4, R136 ;  /* 0x0000000408027825 */ /* 0x050fe200078e0288 */
[----:B------:R-:W-:Y:S02]  /*f5bc0*/  IADD3 R8, R8, c[0x0][0x198], RZ ;  /* 0x0000660008087a10 */ /* 0x000fe40007ffe0ff */
[----:B--2---:R-:W-:-:S04]  /*f5bd0*/  ISETP.GE.AND P0, PT, R51, c[0x0][0x17c], PT ;  /* 0x00005f0033007a0c */ /* 0x004fc80003f06270 */
[----:B------:R-:W-:Y:S02]  /*f5be0*/  ISETP.LT.AND P1, PT, R217, c[0x0][0x178], !P0 ;  /* 0x00005e00d9007a0c */ /* 0x000fe40004721270 */
[----:B------:R-:W-:Y:S02]  /*f5bf0*/  ISETP.LT.AND P5, PT, R216, c[0x0][0x178], !P0 ;  /* 0x00005e00d8007a0c */ /* 0x000fe400047a1270 */
[----:B---3--:R-:W-:-:S04]  /*f5c00*/  ISETP.GE.AND P2, PT, R50, c[0x0][0x17c], PT ;  /* 0x00005f0032007a0c */ /* 0x008fc80003f46270 */
[----:B------:R-:W-:Y:S02]  /*f5c10*/  ISETP.LT.AND P3, PT, R217, c[0x0][0x178], !P2 ;  /* 0x00005e00d9007a0c */ /* 0x000fe40005761270 */
[----:B------:R-:W-:-:S03]  /*f5c20*/  ISETP.LT.AND P2, PT, R216, c[0x0][0x178], !P2 ;  /* 0x00005e00d8007a0c */ /* 0x000fc60005741270 */
[----:B------:R-:W-:Y:S04]  /*f5c30*/  @P1 STG.E [R4.64], R53 ;  /* 0x0000003504001986 */ /* 0x000fe8000c101904 */
[----:B------:R1:W-:Y:S01]  /*f5c40*/  @P5 STG.E [R2.64], R97 ;  /* 0x0000006102005986 */ /* 0x0003e2000c101904 */
[----:B------:R-:W-:-:S03]  /*f5c50*/  ISETP.GE.AND P0, PT, R36, c[0x0][0x17c], PT ;  /* 0x00005f0024007a0c */ /* 0x000fc60003f06270 */
[----:B------:R-:W2:Y:S04]  /*f5c60*/  LDL.LU R36, [R1+0x39d8] ;  /* 0x0039d80001247983 */ /* 0x000ea80000300800 */
[----:B------:R-:W3:Y:S01]  /*f5c70*/  LDL.LU R25, [R1+0x3a0c] ;  /* 0x003a0c0001197983 */ /* 0x000ee20000300800 */
[----:B-1----:R-:W-:-:S03]  /*f5c80*/  IMAD.WIDE R2, R8, 0x4, R138 ;  /* 0x0000000408027825 */ /* 0x002fc600078e028a */
[----:B------:R-:W4:Y:S04]  /*f5c90*/  LDL.LU R21, [R1+0x3a30] ;  /* 0x003a300001157983 */ /* 0x000f280000300800 */
[----:B------:R1:W-:Y:S02]  /*f5ca0*/  @P3 STG.E [R2.64], R68 ;  /* 0x0000004402003986 */ /* 0x0003e4000c101904 */
[----:B-1----:R-:W-:-:S05]  /*f5cb0*/  IMAD.WIDE R2, R8, 0x4, R136 ;  /* 0x0000000408027825 */ /* 0x002fca00078e0288 */
[----:B------:R1:W-:Y:S01]  /*f5cc0*/  @P2 STG.E [R2.64], R80 ;  /* 0x0000005002002986 */ /* 0x0003e2000c101904 */
[----:B-----5:R-:W-:-:S03]  /*f5cd0*/  ISETP.GE.AND P2, PT, R24, c[0x0][0x17c], PT ;  /* 0x00005f0018007a0c */ /* 0x020fc60003f46270 */
[----:B------:R-:W5:Y:S01]  /*f5ce0*/  LDL.LU R24, [R1+0x3a34] ;  /* 0x003a340001187983 */ /* 0x000f620000300800 */
[----:B------:R-:W-:Y:S02]  /*f5cf0*/  ISETP.GE.AND P4, PT, R48, c[0x0][0x17c], PT ;  /* 0x00005f0030007a0c */ /* 0x000fe40003f86270 */
[----:B------:R-:W-:Y:S02]  /*f5d00*/  ISETP.GE.AND P1, PT, R20, c[0x0][0x17c], PT ;  /* 0x00005f0014007a0c */ /* 0x000fe40003f26270 */
[C---:B------:R-:W-:Y:S02]  /*f5d10*/  ISETP.LT.AND P5, PT, R217.reuse, c[0x0][0x178], !P4 ;  /* 0x00005e00d9007a0c */ /* 0x040fe400067a1270 */
[----:B------:R-:W-:Y:S02]  /*f5d20*/  IADD3 R20, R8, c[0x0][0x198], RZ ;  /* 0x0000660008147a10 */ /* 0x000fe40007ffe0ff */
[----:B------:R-:W-:Y:S02]  /*f5d30*/  ISETP.LT.AND P4, PT, R216, c[0x0][0x178], !P4 ;  /* 0x00005e00d8007a0c */ /* 0x000fe40006781270 */
[----:B------:R-:W-:Y:S01]  /*f5d40*/  ISETP.LT.AND P3, PT, R217, c[0x0][0x178], !P0 ;  /* 0x00005e00d9007a0c */ /* 0x000fe20004761270 */
[----:B------:R-:W-:Y:S01]  /*f5d50*/  IMAD.WIDE R4, R20, 0x4, R138 ;  /* 0x0000000414047825 */ /* 0x000fe200078e028a */
[----:B------:R-:W-:-:S02]  /*f5d60*/  ISETP.LT.AND P0, PT, R216, c[0x0][0x178], !P0 ;  /* 0x00005e00d8007a0c */ /* 0x000fc40004701270 */
[----:B------:R-:W-:Y:S01]  /*f5d70*/  ISETP.GE.AND P6, PT, R37, c[0x0][0x17c], PT ;  /* 0x00005f0025007a0c */ /* 0x000fe20003fc6270 */
[C---:B------:R-:W-:Y:S01]  /*f5d80*/  IMAD.WIDE R8, R20.reuse, 0x4, R136 ;  /* 0x0000000414087825 */ /* 0x040fe200078e0288 */
[----:B------:R-:W-:Y:S01]  /*f5d90*/  IADD3 R20, R20, c[0x0][0x198], RZ ;  /* 0x0000660014147a10 */ /* 0x000fe20007ffe0ff */
[----:B------:R1:W-:Y:S01]  /*f5da0*/  @P5 STG.E [R4.64], R69 ;  /* 0x0000004504005986 */ /* 0x0003e2000c101904 */
[C---:B------:R-:W-:Y:S02]  /*f5db0*/  ISETP.LT.AND P5, PT, R217.reuse, c[0x0][0x178], !P6 ;  /* 0x00005e00d9007a0c */ /* 0x040fe400077a1270 */
[----:B------:R-:W-:Y:S01]  /*f5dc0*/  ISETP.LT.AND P6, PT, R216, c[0x0][0x178], !P6 ;  /* 0x00005e00d8007a0c */ /* 0x000fe200077c1270 */
[C---:B-1----:R-:W-:Y:S01]  /*f5dd0*/  IMAD.WIDE R2, R20.reuse, 0x4, R138 ;  /* 0x0000000414027825 */ /* 0x042fe200078e028a */
[----:B------:R1:W-:Y:S03]  /*f5de0*/  @P4 STG.E [R8.64], R81 ;  /* 0x0000005108004986 */ /* 0x0003e6000c101904 */
[C---:B------:R-:W-:Y:S01]  /*f5df0*/  IMAD.WIDE R4, R20.reuse, 0x4, R136 ;  /* 0x0000000414047825 */ /* 0x040fe200078e0288 */
[----:B------:R-:W-:Y:S01]  /*f5e00*/  IADD3 R20, R20, c[0x0][0x198], RZ ;  /* 0x0000660014147a10 */ /* 0x000fe20007ffe0ff */
[----:B------:R1:W-:Y:S01]  /*f5e10*/  @P3 STG.E [R2.64], R12 ;  /* 0x0000000c02003986 */ /* 0x0003e2000c101904 */
[----:B------:R-:W-:-:S02]  /*f5e20*/  ISETP.LT.AND P3, PT, R217, c[0x0][0x178], !P1 ;  /* 0x00005e00d9007a0c */ /* 0x000fc40004f61270 */
[----:B------:R-:W-:Y:S01]  /*f5e30*/  ISETP.LT.AND P1, PT, R216, c[0x0][0x178], !P1 ;  /* 0x00005e00d8007a0c */ /* 0x000fe20004f21270 */
[----:B------:R1:W-:Y:S02]  /*f5e40*/  @P0 STG.E [R4.64], R124 ;  /* 0x0000007c04000986 */ /* 0x0003e4000c101904 */
[C---:B-1----:R-:W-:Y:S01]  /*f5e50*/  IADD3 R8, R20.reuse, c[0x0][0x198], RZ ;  /* 0x0000660014087a10 */ /* 0x042fe20007ffe0ff */
[----:B------:R-:W-:-:S04]  /*f5e60*/  IMAD.WIDE R2, R20, 0x4, R138 ;  /* 0x0000000414027825 */ /* 0x000fc800078e028a */
[----:B------:R-:W-:Y:S01]  /*f5e70*/  IMAD.WIDE R4, R20, 0x4, R136 ;  /* 0x0000000414047825 */ /* 0x000fe200078e0288 */
[----:B------:R1:W-:Y:S04]  /*f5e80*/  @P5 STG.E [R2.64], R13 ;  /* 0x0000000d02005986 */ /* 0x0003e8000c101904 */
[----:B------:R1:W-:Y:S02]  /*f5e90*/  @P6 STG.E [R4.64], R125 ;  /* 0x0000007d04006986 */ /* 0x0003e4000c101904 */
[----:B-1----:R-:W-:-:S04]  /*f5ea0*/  IMAD.WIDE R2, R8, 0x4, R138 ;  /* 0x0000000408027825 */ /* 0x002fc800078e028a */
[----:B------:R-:W-:Y:S01]  /*f5eb0*/  IMAD.WIDE R4, R8, 0x4, R136 ;  /* 0x0000000408047825 */ /* 0x000fe200078e0288 */
[----:B------:R1:W-:Y:S04]  /*f5ec0*/  @P3 STG.E [R2.64], R28 ;  /* 0x0000001c02003986 */ /* 0x0003e8000c101904 */
[----:B------:R1:W-:Y:S01]  /*f5ed0*/  @P1 STG.E [R4.64], R108 ;  /* 0x0000006c04001986 */ /* 0x0003e2000c101904 */
[----:B--2---:R-:W-:-:S03]  /*f5ee0*/  ISETP.GE.AND P4, PT, R36, c[0x0][0x17c], PT ;  /* 0x00005f0024007a0c */ /* 0x004fc60003f86270 */
[----:B------:R-:W2:Y:S01]  /*f5ef0*/  LDL.LU R36, [R1+0x39d0] ;  /* 0x0039d00001247983 */ /* 0x000ea20000300800 */
[----:B---3--:R-:W-:-:S03]  /*f5f00*/  ISETP.GE.AND P0, PT, R25, c[0x0][0x17c], PT ;  /* 0x00005f0019007a0c */ /* 0x008fc60003f06270 */
[----:B------:R-:W3:Y:S01]  /*f5f10*/  LDL.LU R25, [R1+0x3a08] ;  /* 0x003a080001197983 */ /* 0x000ee20000300800 */
[----:B----4-:R-:W-:-:S03]  /*f5f20*/  ISETP.GE.AND P6, PT, R21, c[0x0][0x17c], PT ;  /* 0x00005f0015007a0c */ /* 0x010fc60003fc6270 */
[----:B------:R-:W4:Y:S01]  /*f5f30*/  LDL.LU R21, [R1+0x3a2c] ;  /* 0x003a2c0001157983 */ /* 0x000f220000300800 */
[----:B-----5:R-:W-:-:S03]  /*f5f40*/  ISETP.GE.AND P1, PT, R24, c[0x0][0x17c], PT ;  /* 0x00005f0018007a0c */ /* 0x020fc60003f26270 */
[----:B------:R-:W5:Y:S04]  /*f5f50*/  LDL.LU R24, [R1+0x3a38] ;  /* 0x003a380001187983 */ /* 0x000f680000300800 */
[----:B------:R-:W2:Y:S01]  /*f5f60*/  LDL.LU R20, [R1+0x3a50] ;  /* 0x003a500001147983 */ /* 0x000ea20000300800 */
[C---:B------:R-:W-:Y:S02]  /*f5f70*/  ISETP.LT.AND P5, PT, R217.reuse, c[0x0][0x178], !P2 ;  /* 0x00005e00d9007a0c */ /* 0x040fe400057a1270 */
[----:B------:R-:W-:Y:S01]  /*f5f80*/  IADD3 R8, R8, c[0x0][0x198], RZ ;  /* 0x0000660008087a10 */ /* 0x000fe20007ffe0ff */
[----:B------:R-:W3:Y:S01]  /*f5f90*/  LDL.LU R13, [R1+0x39cc] ;  /* 0x0039cc00010d7983 */ /* 0x000ee20000300800 */
[----:B------:R-:W-:Y:S02]  /*f5fa0*/  ISETP.LT.AND P2, PT, R216, c[0x0][0x178], !P2 ;  /* 0x00005e00d8007a0c */ /* 0x000fe40005741270 */
[----:B------:R-:W-:Y:S01]  /*f5fb0*/  ISETP.LT.AND P3, PT, R217, c[0x0][0x178], !P4 ;  /* 0x00005e00d9007a0c */ /* 0x000fe20006761270 */
[----:B-1----:R-:W-:Y:S01]  /*f5fc0*/  IMAD.WIDE R2, R8, 0x4, R138 ;  /* 0x0000000408027825 */ /* 0x002fe200078e028a */
[----:B------:R-:W-:-:S02]  /*f5fd0*/  ISETP.LT.AND P4, PT, R216, c[0x0][0x178], !P4 ;  /* 0x00005e00d8007a0c */ /* 0x000fc40006781270 */
[----:B------:R-:W-:-:S03]  /*f5fe0*/  IADD3 R12, R8, c[0x0][0x198], RZ ;  /* 0x00006600080c7a10 */ /* 0x000fc60007ffe0ff */
[----:B------:R1:W-:Y:S01]  /*f5ff0*/  @P5 STG.E [R2.64], R29 ;  /* 0x0000001d02005986 */ /* 0x0003e2000c101904 */
[----:B------:R-:W-:Y:S01]  /*f6000*/  ISETP.LT.AND P5, PT, R217, c[0x0][0x178], !P0 ;  /* 0x00005e00d9007a0c */ /* 0x000fe200047a1270 */
[----:B------:R-:W-:Y:S01]  /*f6010*/  IMAD.WIDE R4, R12, 0x4, R138 ;  /* 0x000000040c047825 */ /* 0x000fe200078e028a */
[----:B------:R-:W-:-:S03]  /*f6020*/  ISETP.LT.AND P0, PT, R216, c[0x0][0x178], !P0 ;  /* 0x00005e00d8007a0c */ /* 0x000fc60004701270 */
[----:B-1----:R-:W-:-:S04]  /*f6030*/  IMAD.WIDE R2, R8, 0x4, R136 ;  /* 0x0000000408027825 */ /* 0x002fc800078e0288 */
[C---:B------:R-:W-:Y:S01]  /*f6040*/  IMAD.WIDE R8, R12.reuse, 0x4, R136 ;  /* 0x000000040c087825 */ /* 0x040fe200078e0288 */
[----:B------:R-:W-:Y:S01]  /*f6050*/  IADD3 R12, R12, c[0x0][0x198], RZ ;  /* 0x000066000c0c7a10 */ /* 0x000fe20007ffe0ff */
[----:B------:R1:W-:Y:S04]  /*f6060*/  @P2 STG.E [R2.64], R109 ;  /* 0x0000006d02002986 */ /* 0x0003e8000c101904 */
[----:B------:R1:W-:Y:S04]  /*f6070*/  @P3 STG.E [R4.64], R56 ;  /* 0x0000003804003986 */ /* 0x0003e8000c101904 */
[----:B------:R1:W-:Y:S01]  /*f6080*/  @P4 STG.E [R8.64], R92 ;  /* 0x0000005c08004986 */ /* 0x0003e2000c101904 */
[----:B------:R-:W-:Y:S01]  /*f6090*/  ISETP.LT.AND P4, PT, R217, c[0x0][0x178], !P6 ;  /* 0x00005e00d9007a0c */ /* 0x000fe20007781270 */
[----:B-1----:R-:W-:-:S04]  /*f60a0*/  IMAD.WIDE R2, R12, 0x4, R138 ;  /* 0x000000040c027825 */ /* 0x002fc800078e028a */
[C---:B------:R-:W-:Y:S01]  /*f60b0*/  IMAD.WIDE R4, R12.reuse, 0x4, R136 ;  /* 0x000000040c047825 */ /* 0x040fe200078e0288 */
[----:B------:R-:W-:Y:S01]  /*f60c0*/  IADD3 R12, R12, c[0x0][0x198], RZ ;  /* 0x000066000c0c7a10 */ /* 0x000fe20007ffe0ff */
[----:B------:R-:W-:Y:S01]  /*f60d0*/  @P5 STG.E [R2.64], R57 ;  /* 0x0000003902005986 */ /* 0x000fe2000c101904 */
[----:B------:R-:W-:-:S03]  /*f60e0*/  ISETP.LT.AND P6, PT, R216, c[0x0][0x178], !P6 ;  /* 0x00005e00d8007a0c */ /* 0x000fc600077c1270 */
[----:B------:R1:W-:Y:S01]  /*f60f0*/  @P0 STG.E [R4.64], R93 ;  /* 0x0000005d04000986 */ /* 0x0003e2000c101904 */
[----:B------:R-:W-:Y:S02]  /*f6100*/  ISETP.LT.AND P0, PT, R217, c[0x0][0x178], !P1 ;  /* 0x00005e00d9007a0c */ /* 0x000fe40004f01270 */
[C---:B------:R-:W-:Y:S01]  /*f6110*/  IADD3 R8, R12.reuse, c[0x0][0x198], RZ ;  /* 0x000066000c087a10 */ /* 0x040fe20007ffe0ff */
[----:B-1----:R-:W-:-:S04]  /*f6120*/  IMAD.WIDE R4, R12, 0x4, R138 ;  /* 0x000000040c047825 */ /* 0x002fc800078e028a */
[----:B------:R-:W-:Y:S01]  /*f6130*/  IMAD.WIDE R2, R12, 0x4, R136 ;  /* 0x000000040c027825 */ /* 0x000fe200078e0288 */
[----:B------:R1:W-:Y:S04]  /*f6140*/  @P4 STG.E [R4.64], R72 ;  /* 0x0000004804004986 */ /* 0x0003e8000c101904 */
[----:B------:R2:W-:Y:S01]  /*f6150*/  @P6 STG.E [R2.64], R44 ;  /* 0x0000002c02006986 */ /* 0x0005e2000c101904 */
[----:B-1----:R-:W-:-:S05]  /*f6160*/  IMAD.WIDE R4, R8, 0x4, R138 ;  /* 0x0000000408047825 */ /* 0x002fca00078e028a */
[----:B------:R-:W-:Y:S01]  /*f6170*/  @P0 STG.E [R4.64], R73 ;  /* 0x0000004904000986 */ /* 0x000fe2000c101904 */
[----:B----4-:R-:W-:-:S03]  /*f6180*/  ISETP.GE.AND P5, PT, R21, c[0x0][0x17c], PT ;  /* 0x00005f0015007a0c */ /* 0x010fc60003fa6270 */
[----:B------:R-:W4:Y:S01]  /*f6190*/  LDL.LU R21, [R1+0x3a04] ;  /* 0x003a040001157983 */ /* 0x000f220000300800 */
[----:B-----5:R-:W-:-:S03]  /*f61a0*/  ISETP.GE.AND P6, PT, R24, c[0x0][0x17c], PT ;  /* 0x00005f0018007a0c */ /* 0x020fc60003fc6270 */
[----:B------:R-:W5:Y:S01]  /*f61b0*/  LDL.LU R24, [R1+0x3a28] ;  /* 0x003a280001187983 */ /* 0x000f620000300800 */
[----:B--2---:R-:W-:-:S03]  /*f61c0*/  ISETP.GE.AND P0, PT, R20, c[0x0][0x17c], PT ;  /* 0x00005f0014007a0c */ /* 0x004fc60003f06270 */
[----:B------:R-:W2:Y:S01]  /*f61d0*/  LDL.LU R20, [R1+0x3a4c] ;  /* 0x003a4c0001147983 */ /* 0x000ea20000300800 */
[----:B------:R-:W-:Y:S02]  /*f61e0*/  ISETP.LT.AND P1, PT, R216, c[0x0][0x178], !P1 ;  /* 0x00005e00d8007a0c */ /* 0x000fe40004f21270 */
[----:B------:R-:W-:Y:S01]  /*f61f0*/  ISETP.GE.AND P2, PT, R36, c[0x0][0x17c], PT ;  /* 0x00005f0024007a0c */ /* 0x000fe20003f46270 */
[----:B------:R-:W-:-:S03]  /*f6200*/  IMAD.WIDE R2, R8, 0x4, R136 ;  /* 0x0000000408027825 */ /* 0x000fc600078e0288 */
[----:B------:R-:W-:Y:S02]  /*f6210*/  ISETP.LT.AND P4, PT, R217, c[0x0][0x178], !P2 ;  /* 0x00005e00d9007a0c */ /* 0x000fe40005781270 */
[----:B------:R-:W-:Y:S02]  /*f6220*/  IADD3 R8, R8, c[0x0][0x198], RZ ;  /* 0x0000660008087a10 */ /* 0x000fe40007ffe0ff */
[----:B------:R-:W-:-:S03]  /*f6230*/  ISETP.LT.AND P2, PT, R216, c[0x0][0x178], !P2 ;  /* 0x00005e00d8007a0c */ /* 0x000fc60005741270 */
[----:B------:R1:W-:Y:S01]  /*f6240*/  @P1 STG.E [R2.64], R45 ;  /* 0x0000002d02001986 */ /* 0x0003e2000c101904 */
[----:B---3--:R-:W-:Y:S01]  /*f6250*/  ISETP.GE.AND P3, PT, R25, c[0x0][0x17c], PT ;  /* 0x00005f0019007a0c */ /* 0x008fe20003f66270 */
[----:B-1----:R-:W-:-:S05]  /*f6260*/  IMAD.WIDE R2, R8, 0x4, R138 ;  /* 0x0000000408027825 */ /* 0x002fca00078e028a */
[----:B------:R1:W-:Y:S01]  /*f6270*/  @P4 STG.E [R2.64], R16 ;  /* 0x0000001002004986 */ /* 0x0003e2000c101904 */
[----:B------:R-:W-:Y:S01]  /*f6280*/  ISETP.LT.AND P1, PT, R217, c[0x0][0x178], !P3 ;  /* 0x00005e00d9007a0c */ /* 0x000fe20005f21270 */
[----:B-1----:R-:W-:-:S05]  /*f6290*/  IMAD.WIDE R2, R8, 0x4, R136 ;  /* 0x0000000408027825 */ /* 0x002fca00078e0288 */
[----:B------:R1:W-:Y:S01]  /*f62a0*/  @P2 STG.E [R2.64], R120 ;  /* 0x0000007802002986 */ /* 0x0003e2000c101904 */
[----:B------:R-:W-:-:S03]  /*f62b0*/  ISETP.GE.AND P2, PT, R13, c[0x0][0x17c], PT ;  /* 0x00005f000d007a0c */ /* 0x000fc60003f46270 */
[----:B------:R-:W3:Y:S01]  /*f62c0*/  LDL.LU R13, [R1+0x3a64] ;  /* 0x003a6400010d7983 */ /* 0x000ee20000300800 */
[----:B------:R-:W-:Y:S02]  /*f62d0*/  IADD3 R12, R8, c[0x0][0x198], RZ ;  /* 0x00006600080c7a10 */ /* 0x000fe40007ffe0ff */
[----:B------:R-:W-:Y:S02]  /*f62e0*/  ISETP.LT.AND P3, PT, R216, c[0x0][0x178], !P3 ;  /* 0x00005e00d8007a0c */ /* 0x000fe40005f61270 */
[----:B------:R-:W-:Y:S01]  /*f62f0*/  ISETP.LT.AND P4, PT, R217, c[0x0][0x178], !P5 ;  /* 0x00005e00d9007a0c */ /* 0x000fe20006f81270 */
[----:B------:R-:W-:Y:S01]  /*f6300*/  IMAD.WIDE R4, R12, 0x4, R138 ;  /* 0x000000040c047825 */ /* 0x000fe200078e028a */
[----:B------:R-:W-:-:S03]  /*f6310*/  ISETP.LT.AND P5, PT, R216, c[0x0][0x178], !P5 ;  /* 0x00005e00d8007a0c */ /* 0x000fc60006fa1270 */
[C---:B------:R-:W-:Y:S01]  /*f6320*/  IMAD.WIDE R8, R12.reuse, 0x4, R136 ;  /* 0x000000040c087825 */ /* 0x040fe200078e0288 */
[----:B------:R-:W-:Y:S01]  /*f6330*/  IADD3 R12, R12, c[0x0][0x198], RZ ;  /* 0x000066000c0c7a10 */ /* 0x000fe20007ffe0ff */
[----:B------:R1:W-:Y:S01]  /*f6340*/  @P1 STG.E [R4.64], R17 ;  /* 0x0000001104001986 */ /* 0x0003e2000c101904 */
[----:B------:R-:W-:Y:S02]  /*f6350*/  ISETP.LT.AND P1, PT, R217, c[0x0][0x178], !P6 ;  /* 0x00005e00d9007a0c */ /* 0x000fe40007721270 */
[----:B------:R-:W-:Y:S01]  /*f6360*/  ISETP.LT.AND P6, PT, R216, c[0x0][0x178], !P6 ;  /* 0x00005e00d8007a0c */ /* 0x000fe200077c1270 */
[C---:B-1----:R-:W-:Y:S01]  /*f6370*/  IMAD.WIDE R2, R12.reuse, 0x4, R138 ;  /* 0x000000040c027825 */ /* 0x042fe200078e028a */
[----:B------:R-:W-:Y:S03]  /*f6380*/  @P3 STG.E [R8.64], R121 ;  /* 0x0000007908003986 */ /* 0x000fe6000c101904 */
[C---:B------:R-:W-:Y:S01]  /*f6390*/  IMAD.WIDE R4, R12.reuse, 0x4, R136 ;  /* 0x000000040c047825 */ /* 0x040fe200078e0288 */
[----:B------:R-:W-:Y:S01]  /*f63a0*/  IADD3 R12, R12, c[0x0][0x198], RZ ;  /* 0x000066000c0c7a10 */ /* 0x000fe20007ffe0ff */
[----:B------:R1:W-:Y:S04]  /*f63b0*/  @P4 STG.E [R2.64], R32 ;  /* 0x0000002002004986 */ /* 0x0003e8000c101904 */
[----:B------:R1:W-:Y:S02]  /*f63c0*/  @P5 STG.E [R4.64], R104 ;  /* 0x0000006804005986 */ /* 0x0003e4000c101904 */
[----:B-1----:R-:W-:-:S04]  /*f63d0*/  IMAD.WIDE R2, R12, 0x4, R138 ;  /* 0x000000040c027825 */ /* 0x002fc800078e028a */
[C---:B------:R-:W-:Y:S01]  /*f63e0*/  IMAD.WIDE R4, R12.reuse, 0x4, R136 ;  /* 0x000000040c047825 */ /* 0x040fe200078e0288 */
[----:B------:R1:W-:Y:S01]  /*f63f0*/  @P1 STG.E [R2.64], R33 ;  /* 0x0000002102001986 */ /* 0x0003e2000c101904 */
[----:B------:R-:W-:-:S03]  /*f6400*/  IADD3 R8, R12, c[0x0][0x198], RZ ;  /* 0x000066000c087a10 */ /* 0x000fc60007ffe0ff */
[----:B------:R1:W-:Y:S01]  /*f6410*/  @P6 STG.E [R4.64], R105 ;  /* 0x0000006904006986 */ /* 0x0003e2000c101904 */
[----:B----4-:R-:W-:-:S03]  /*f6420*/  ISETP.GE.AND P3, PT, R21, c[0x0][0x17c], PT ;  /* 0x00005f0015007a0c */ /* 0x010fc60003f66270 */
[----:B------:R-:W4:Y:S04]  /*f6430*/  LDL.LU R21, [R1+0x39b8] ;  /* 0x0039b80001157983 */ /* 0x000f280000300800 */
[----:B------:R-:W4:Y:S01]  /*f6440*/  LDL.LU R17, [R1+0x3a00] ;  /* 0x003a000001117983 */ /* 0x000f220000300800 */
[----:B--2---:R-:W-:-:S03]  /*f6450*/  ISETP.GE.AND P6, PT, R20, c[0x0][0x17c], PT ;  /* 0x00005f0014007a0c */ /* 0x004fc60003fc6270 */
[----:B------:R-:W2:Y:S04]  /*f6460*/  LDL.LU R20, [R1+0x3a24] ;  /* 0x003a240001147983 */ /* 0x000ea80000300800 */
[----:B------:R-:W2:Y:S04]  /*f6470*/  LDL.LU R16, [R1+0x3a48] ;  /* 0x003a480001107983 */ /* 0x000ea80000300800 */
[----:B------:R-:W2:Y:S01]  /*f6480*/  LDL.LU R12, [R1+0x3a60] ;  /* 0x003a6000010c7983 */ /* 0x000ea20000300800 */
[----:B------:R-:W-:Y:S02]  /*f6490*/  ISETP.LT.AND P4, PT, R217, c[0x0][0x178], !P0 ;  /* 0x00005e00d9007a0c */ /* 0x000fe40004781270 */
[----:B------:R-:W-:-:S02]  /*f64a0*/  ISETP.LT.AND P5, PT, R216, c[0x0][0x178], !P0 ;  /* 0x00005e00d8007a0c */ /* 0x000fc400047a1270 */
[----:B------:R-:W-:Y:S01]  /*f64b0*/  ISETP.LT.AND P1, PT, R217, c[0x0][0x178], !P2 ;  /* 0x00005e00d9007a0c */ /* 0x000fe20005721270 */
[C---:B-1----:R-:W-:Y:S01]  /*f64c0*/  IMAD.WIDE R2, R8.reuse, 0x4, R138 ;  /* 0x0000000408027825 */ /* 0x042fe200078e028a */
[----:B------:R-:W-:-:S03]  /*f64d0*/  IADD3 R9, R8, c[0x0][0x198], RZ ;  /* 0x0000660008097a10 */ /* 0x000fc60007ffe0ff */
[----:B------:R-:W-:Y:S01]  /*f64e0*/  IMAD.WIDE R4, R8, 0x4, R136 ;  /* 0x0000000408047825 */ /* 0x000fe200078e0288 */
[----:B------:R-:W-:-:S03]  /*f64f0*/  ISETP.LT.AND P2, PT, R216, c[0x0][0x178], !P2 ;  /* 0x00005e00d8007a0c */ /* 0x000fc60005741270 */
[----:B------:R1:W-:Y:S01]  /*f6500*/  @P4 STG.E [R2.64], R60 ;  /* 0x0000003c02004986 */ /* 0x0003e2000c101904 */
[----:B------:R-:W-:-:S03]  /*f6510*/  ISETP.LT.AND P4, PT, R217, c[0x0][0x178], !P3 ;  /* 0x00005e00d9007a0c */ /* 0x000fc60005f81270 */
[----:B------:R-:W-:Y:S01]  /*f6520*/  @P5 STG.E [R4.64], R88 ;  /* 0x0000005804005986 */ /* 0x000fe2000c101904 */
[----:B------:R-:W-:Y:S02]  /*f6530*/  ISETP.LT.AND P5, PT, R216, c[0x0][0x178], !P3 ;  /* 0x00005e00d8007a0c */ /* 0x000fe40005fa1270 */
[----:B-----5:R-:W-:Y:S01]  /*f6540*/  ISETP.GE.AND P0, PT, R24, c[0x0][0x17c], PT ;  /* 0x00005f0018007a0c */ /* 0x020fe20003f06270 */
[----:B-1----:R-:W-:-:S05]  /*f6550*/  IMAD.WIDE R2, R9, 0x4, R138 ;  /* 0x0000000409027825 */ /* 0x002fca00078e028a */
[----:B------:R1:W-:Y:S01]  /*f6560*/  @P1 STG.E [R2.64], R61 ;  /* 0x0000003d02001986 */ /* 0x0003e2000c101904 */
[----:B------:R-:W-:Y:S02]  /*f6570*/  ISETP.LT.AND P1, PT, R217, c[0x0][0x178], !P0 ;  /* 0x00005e00d9007a0c */ /* 0x000fe40004721270 */
[----:B------:R-:W-:Y:S02]  /*f6580*/  ISETP.LT.AND P0, PT, R216, c[0x0][0x178], !P0 ;  /* 0x00005e00d8007a0c */ /* 0x000fe40004701270 */
[----:B---3--:R-:W-:Y:S02]  /*f6590*/  ISETP.GE.AND P3, PT, R13, c[0x0][0x17c], PT ;  /* 0x00005f000d007a0c */ /* 0x008fe40003f66270 */
[C---:B------:R-:W-:Y:S01]  /*f65a0*/  IADD3 R13, R9.reuse, c[0x0][0x198], RZ ;  /* 0x00006600090d7a10 */ /* 0x040fe20007ffe0ff */
[----:B-1----:R-:W-:-:S04]  /*f65b0*/  IMAD.WIDE R2, R9, 0x4, R136 ;  /* 0x0000000409027825 */ /* 0x002fc800078e0288 */
[----:B------:R-:W-:-:S04]  /*f65c0*/  IMAD.WIDE R4, R13, 0x4, R138 ;  /* 0x000000040d047825 */ /* 0x000fc800078e028a */
[C---:B------:R-:W-:Y:S01]  /*f65d0*/  IMAD.WIDE R8, R13.reuse, 0x4, R136 ;  /* 0x000000040d087825 */ /* 0x040fe200078e0288 */
[----:B------:R-:W-:Y:S01]  /*f65e0*/  IADD3 R13, R13, c[0x0][0x198], RZ ;  /* 0x000066000d0d7a10 */ /* 0x000fe20007ffe0ff */
[----:B------:R1:W-:Y:S04]  /*f65f0*/  @P2 STG.E [R2.64], R89 ;  /* 0x0000005902002986 */ /* 0x0003e8000c101904 */
[----:B------:R3:W-:Y:S04]  /*f6600*/  @P4 STG.E [R4.64], R76 ;  /* 0x0000004c04004986 */ /* 0x0007e8000c101904 */
[----:B------:R5:W-:Y:S01]  /*f6610*/  @P5 STG.E [R8.64], R40 ;  /* 0x0000002808005986 */ /* 0x000be2000c101904 */
[----:B------:R-:W-:Y:S01]  /*f6620*/  ISETP.LT.AND P5, PT, R217, c[0x0][0x178], !P6 ;  /* 0x00005e00d9007a0c */ /* 0x000fe200077a1270 */
[----:B-1----:R-:W-:-:S04]  /*f6630*/  IMAD.WIDE R2, R13, 0x4, R138 ;  /* 0x000000040d027825 */ /* 0x002fc800078e028a */
[C---:B---3--:R-:W-:Y:S01]  /*f6640*/  IMAD.WIDE R4, R13.reuse, 0x4, R136 ;  /* 0x000000040d047825 */ /* 0x048fe200078e0288 */
[----:B------:R-:W-:Y:S01]  /*f6650*/  IADD3 R13, R13, c[0x0][0x198], RZ ;  /* 0x000066000d0d7a10 */ /* 0x000fe20007ffe0ff */
[----:B------:R-:W-:Y:S01]  /*f6660*/  @P1 STG.E [R2.64], R77 ;  /* 0x0000004d02001986 */ /* 0x000fe2000c101904 */
[----:B------:R-:W-:-:S03]  /*f6670*/  ISETP.LT.AND P6, PT, R216, c[0x0][0x178], !P6 ;  /* 0x00005e00d8007a0c */ /* 0x000fc600077c1270 */
[----:B------:R1:W-:Y:S01]  /*f6680*/  @P0 STG.E [R4.64], R41 ;  /* 0x0000002904000986 */ /* 0x0003e2000c101904 */
[----:B------:R-:W-:Y:S02]  /*f6690*/  ISETP.LT.AND P0, PT, R217, c[0x0][0x178], !P3 ;  /* 0x00005e00d9007a0c */ /* 0x000fe40005f01270 */
[C---:B-----5:R-:W-:Y:S01]  /*f66a0*/  IADD3 R9, R13.reuse, c[0x0][0x198], RZ ;  /* 0x000066000d097a10 */ /* 0x060fe20007ffe0ff */
[----:B-1----:R-:W-:-:S04]  /*f66b0*/  IMAD.WIDE R4, R13, 0x4, R138 ;  /* 0x000000040d047825 */ /* 0x002fc800078e028a */
[----:B------:R-:W-:Y:S01]  /*f66c0*/  IMAD.WIDE R2, R13, 0x4, R136 ;  /* 0x000000040d027825 */ /* 0x000fe200078e0288 */
[----:B------:R1:W-:Y:S04]  /*f66d0*/  @P5 STG.E [R4.64], R6 ;  /* 0x0000000604005986 */ /* 0x0003e8000c101904 */
[----:B------:R3:W-:Y:S01]  /*f66e0*/  @P6 STG.E [R2.64], R134 ;  /* 0x0000008602006986 */ /* 0x0007e2000c101904 */
[----:B-1----:R-:W-:-:S05]  /*f66f0*/  IMAD.WIDE R4, R9, 0x4, R138 ;  /* 0x0000000409047825 */ /* 0x002fca00078e028a */
[----:B------:R-:W-:Y:S01]  /*f6700*/  @P0 STG.E [R4.64], R7 ;  /* 0x0000000704000986 */ /* 0x000fe2000c101904 */
[----:B----4-:R-:W-:-:S03]  /*f6710*/  ISETP.GE.AND P4, PT, R17, c[0x0][0x17c], PT ;  /* 0x00005f0011007a0c */ /* 0x010fc60003f86270 */
[----:B------:R-:W4:Y:S04]  /*f6720*/  LDL.LU R17, [R1+0x39b4] ;  /* 0x0039b40001117983 */ /* 0x000f280000300800 */
[----:B------:R-:W5:Y:S01]  /*f6730*/  LDL.LU R8, [R1+0x39fc] ;  /* 0x0039fc0001087983 */ /* 0x000f620000300800 */
[----:B--2---:R-:W-:-:S03]  /*f6740*/  ISETP.GE.AND P6, PT, R16, c[0x0][0x17c], PT ;  /* 0x00005f0010007a0c */ /* 0x004fc60003fc6270 */
[----:B------:R-:W2:Y:S01]  /*f6750*/  LDL.LU R16, [R1+0x3a20] ;  /* 0x003a200001107983 */ /* 0x000ea20000300800 */
[----:B------:R-:W-:-:S03]  /*f6760*/  ISETP.GE.AND P0, PT, R12, c[0x0][0x17c], PT ;  /* 0x00005f000c007a0c */ /* 0x000fc60003f06270 */
[----:B------:R-:W4:Y:S01]  /*f6770*/  LDL.LU R12, [R1+0x3a44] ;  /* 0x003a4400010c7983 */ /* 0x000f220000300800 */
[----:B------:R-:W-:Y:S02]  /*f6780*/  ISETP.LT.AND P3, PT, R216, c[0x0][0x178], !P3 ;  /* 0x00005e00d8007a0c */ /* 0x000fe40005f61270 */
[----:B------:R-:W-:Y:S01]  /*f6790*/  ISETP.GE.AND P2, PT, R21, c[0x0][0x17c], PT ;  /* 0x00005f0015007a0c */ /* 0x000fe20003f46270 */
[----:B---3--:R-:W-:-:S03]  /*f67a0*/  IMAD.WIDE R2, R9, 0x4, R136 ;  /* 0x0000000409027825 */ /* 0x008fc600078e0288 */
[----:B------:R-:W-:Y:S02]  /*f67b0*/  ISETP.LT.AND P5, PT, R217, c[0x0][0x178], !P2 ;  /* 0x00005e00d9007a0c */ /* 0x000fe400057a1270 */
[----:B------:R-:W-:Y:S02]  /*f67c0*/  IADD3 R9, R9, c[0x0][0x198], RZ ;  /* 0x0000660009097a10 */ /* 0x000fe40007ffe0ff */
[----:B------:R-:W-:-:S03]  /*f67d0*/  ISETP.LT.AND P2, PT, R216, c[0x0][0x178], !P2 ;  /* 0x00005e00d8007a0c */ /* 0x000fc60005741270 */
[----:B------:R1:W-:Y:S01]  /*f67e0*/  @P3 STG.E [R2.64], R135 ;  /* 0x0000008702003986 */ /* 0x0003e2000c101904 */
[----:B------:R-:W-:Y:S02]  /*f67f0*/  ISETP.LT.AND P3, PT, R217, c[0x0][0x178], !P4 ;  /* 0x00005e00d9007a0c */ /* 0x000fe40006761270 */
[C---:B------:R-:W-:Y:S02]  /*f6800*/  IADD3 R13, R9.reuse, c[0x0][0x198], RZ ;  /* 0x00006600090d7a10 */ /* 0x040fe40007ffe0ff */
[----:B------:R-:W-:Y:S01]  /*f6810*/  ISETP.GE.AND P1, PT, R20, c[0x0][0x17c], PT ;  /* 0x00005f0014007a0c */ /* 0x000fe20003f26270 */
[----:B-1----:R-:W-:Y:S01]  /*f6820*/  IMAD.WIDE R2, R9, 0x4, R138 ;  /* 0x0000000409027825 */ /* 0x002fe200078e028a */
[----:B------:R-:W-:-:S04]  /*f6830*/  ISETP.LT.AND P4, PT, R216, c[0x0][0x178], !P4 ;  /* 0x00005e00d8007a0c */ /* 0x000fc80006781270 */
[----:B------:R1:W-:Y:S01]  /*f6840*/  @P5 STG.E [R2.64], R22 ;  /* 0x0000001602005986 */ /* 0x0003e2000c101904 */
[----:B------:R-:W-:Y:S01]  /*f6850*/  ISETP.LT.AND P5, PT, R217, c[0x0][0x178], !P1 ;  /* 0x00005e00d9007a0c */ /* 0x000fe20004fa1270 */
[----:B------:R-:W-:Y:S01]  /*f6860*/  IMAD.WIDE R4, R13, 0x4, R138 ;  /* 0x000000040d047825 */ /* 0x000fe200078e028a */
[----:B------:R-:W-:-:S03]  /*f6870*/  ISETP.LT.AND P1, PT, R216, c[0x0][0x178], !P1 ;  /* 0x00005e00d8007a0c */ /* 0x000fc60004f21270 */
[C---:B------:R-:W-:Y:S01]  /*f6880*/  IMAD.WIDE R6, R13.reuse, 0x4, R136 ;  /* 0x000000040d067825 */ /* 0x040fe200078e0288 */
[----:B------:R-:W-:-:S03]  /*f6890*/  IADD3 R13, R13, c[0x0][0x198], RZ ;  /* 0x000066000d0d7a10 */ /* 0x000fc60007ffe0ff */
[----:B-1----:R-:W-:Y:S02]  /*f68a0*/  IMAD.WIDE R2, R9, 0x4, R136 ;  /* 0x0000000409027825 */ /* 0x002fe400078e0288 */
[----:B------:R-:W3:Y:S04]  /*f68b0*/  LDL.LU R9, [R1+0x3a5c] ;  /* 0x003a5c0001097983 */ /* 0x000ee80000300800 */
[----:B------:R1:W-:Y:S04]  /*f68c0*/  @P2 STG.E [R2.64], R118 ;  /* 0x0000007602002986 */ /* 0x0003e8000c101904 */
[----:B------:R1:W-:Y:S01]  /*f68d0*/  @P3 STG.E [R4.64], R23 ;  /* 0x0000001704003986 */ /* 0x0003e2000c101904 */
[----:B------:R-:W-:-:S02]  /*f68e0*/  ISETP.LT.AND P3, PT, R217, c[0x0][0x178], !P6 ;  /* 0x00005e00d9007a0c */ /* 0x000fc40007761270 */
[----:B------:R-:W-:Y:S01]  /*f68f0*/  ISETP.LT.AND P6, PT, R216, c[0x0][0x178], !P6 ;  /* 0x00005e00d8007a0c */ /* 0x000fe200077c1270 */
[----:B------:R-:W-:Y:S01]  /*f6900*/  @P4 STG.E [R6.64], R119 ;  /* 0x0000007706004986 */ /* 0x000fe2000c101904 */
[----:B-1----:R-:W-:-:S04]  /*f6910*/  IMAD.WIDE R2, R13, 0x4, R138 ;  /* 0x000000040d027825 */ /* 0x002fc800078e028a */
[C---:B------:R-:W-:Y:S01]  /*f6920*/  IMAD.WIDE R4, R13.reuse, 0x4, R136 ;  /* 0x000000040d047825 */ /* 0x040fe200078e0288 */
[----:B------:R-:W-:Y:S01]  /*f6930*/  IADD3 R13, R13, c[0x0][0x198], RZ ;  /* 0x000066000d0d7a10 */ /* 0x000fe20007ffe0ff */
[----:B------:R1:W-:Y:S04]  /*f6940*/  @P5 STG.E [R2.64], R38 ;  /* 0x0000002602005986 */ /* 0x0003e8000c101904 */
[----:B------:R1:W-:Y:S01]  /*f6950*/  @P1 STG.E [R4.64], R102 ;  /* 0x0000006604001986 */ /* 0x0003e2000c101904 */
[----:B------:R-:W-:Y:S02]  /*f6960*/  ISETP.LT.AND P1, PT, R217, c[0x0][0x178], !P0 ;  /* 0x00005e00d9007a0c */ /* 0x000fe40004721270 */
[----:B------:R-:W-:Y:S01]  /*f6970*/  ISETP.LT.AND P5, PT, R216, c[0x0][0x178], !P0 ;  /* 0x00005e00d8007a0c */ /* 0x000fe200047a1270 */
[----:B-1----:R-:W-:-:S04]  /*f6980*/  IMAD.WIDE R2, R13, 0x4, R138 ;  /* 0x000000040d027825 */ /* 0x002fc800078e028a */
[----:B------:R-:W-:Y:S01]  /*f6990*/  IMAD.WIDE R4, R13, 0x4, R136 ;  /* 0x000000040d047825 */ /* 0x000fe200078e0288 */
[----:B------:R1:W-:Y:S04]  /*f69a0*/  @P3 STG.E [R2.64], R39 ;  /* 0x0000002702003986 */ /* 0x0003e8000c101904 */
[----:B------:R1:W-:Y:S01]  /*f69b0*/  @P6 STG.E [R4.64], R103 ;  /* 0x0000006704006986 */ /* 0x0003e2000c101904 */
[----:B-----5:R-:W-:-:S03]  /*f69c0*/  ISETP.GE.AND P4, PT, R8, c[0x0][0x17c], PT ;  /* 0x00005f0008007a0c */ /* 0x020fc60003f86270 */
[----:B------:R-:W-:Y:S04]  /*f69d0*/  LDS.128 R36, [R252] ;  /* 0x00000000fc247984 */ /* 0x000fe80000000c00 */
[----:B------:R-:W5:Y:S01]  /*f69e0*/  LDL.LU R8, [R1+0x39b0] ;  /* 0x0039b00001087983 */ /* 0x000f620000300800 */
[----:B--2---:R-:W-:-:S03]  /*f69f0*/  ISETP.GE.AND P0, PT, R16, c[0x0][0x17c], PT ;  /* 0x00005f0010007a0c */ /* 0x004fc60003f06270 */
[----:B------:R-:W2:Y:S01]  /*f6a00*/  LDL.LU R16, [R1+0x39f8] ;  /* 0x0039f80001107983 */ /* 0x000ea20000300800 */
[----:B----4-:R-:W-:-:S03]  /*f6a10*/  ISETP.GE.AND P6, PT, R12, c[0x0][0x17c], PT ;  /* 0x00005f000c007a0c */ /* 0x010fc60003fc6270 */
[----:B------:R-:W4:Y:S01]  /*f6a20*/  LDL.LU R12, [R1+0x3a1c] ;  /* 0x003a1c00010c7983 */ /* 0x000f220000300800 */
[----:B------:R-:W-:Y:S02]  /*f6a30*/  ISETP.GE.AND P2, PT, R17, c[0x0][0x17c], PT ;  /* 0x00005f0011007a0c */ /* 0x000fe40003f46270 */
[----:B------:R-:W-:Y:S02]  /*f6a40*/  IADD3 R7, R13, c[0x0][0x198], RZ ;  /* 0x000066000d077a10 */ /* 0x000fe40007ffe0ff */
[----:B------:R-:W-:Y:S01]  /*f6a50*/  ISETP.LT.AND P3, PT, R217, c[0x0][0x178], !P2 ;  /* 0x00005e00d9007a0c */ /* 0x000fe20005761270 */
[----:B------:R-:W2:Y:S02]  /*f6a60*/  LDL.LU R13, [R1+0x3a40] ;  /* 0x003a4000010d7983 */ /* 0x000ea40000300800 */
[----:B-1----:R-:W-:-:S04]  /*f6a70*/  IMAD.WIDE R2, R7, 0x4, R138 ;  /* 0x0000000407027825 */ /* 0x002fc800078e028a */
[C---:B------:R-:W-:Y:S01]  /*f6a80*/  IMAD.WIDE R4, R7.reuse, 0x4, R136 ;  /* 0x0000000407047825 */ /* 0x040fe200078e0288 */
[----:B------:R-:W-:Y:S01]  /*f6a90*/  IADD3 R7, R7, c[0x0][0x198], RZ ;  /* 0x0000660007077a10 */ /* 0x000fe20007ffe0ff */
[----:B------:R1:W-:Y:S01]  /*f6aa0*/  @P1 STG.E [R2.64], R66 ;  /* 0x0000004202001986 */ /* 0x0003e2000c101904 */
[----:B------:R-:W-:-:S03]  /*f6ab0*/  ISETP.LT.AND P2, PT, R216, c[0x0][0x178], !P2 ;  /* 0x00005e00d8007a0c */ /* 0x000fc60005741270 */
[----:B------:R-:W-:Y:S01]  /*f6ac0*/  @P5 STG.E [R4.64], R86 ;  /* 0x0000005604005986 */ /* 0x000fe2000c101904 */
[----:B------:R-:W-:Y:S02]  /*f6ad0*/  ISETP.LT.AND P5, PT, R217, c[0x0][0x178], !P4 ;  /* 0x00005e00d9007a0c */ /* 0x000fe400067a1270 */
[----:B------:R-:W-:Y:S01]  /*f6ae0*/  ISETP.LT.AND P4, PT, R216, c[0x0][0x178], !P4 ;  /* 0x00005e00d8007a0c */ /* 0x000fe20006781270 */
[----:B-1----:R-:W-:-:S05]  /*f6af0*/  IMAD.WIDE R2, R7, 0x4, R138 ;  /* 0x0000000407027825 */ /* 0x002fca00078e028a */
[----:B------:R1:W-:Y:S01]  /*f6b00*/  @P3 STG.E [R2.64], R67 ;  /* 0x0000004302003986 */ /* 0x0003e2000c101904 */
[----:B------:R-:W-:Y:S02]  /*f6b10*/  ISETP.LT.AND P3, PT, R217, c[0x0][0x178], !P0 ;  /* 0x00005e00d9007a0c */ /* 0x000fe40004761270 */
[----:B------:R-:W-:Y:S01]  /*f6b20*/  ISETP.LT.AND P0, PT, R216, c[0x0][0x178], !P0 ;  /* 0x00005e00d8007a0c */ /* 0x000fe20004701270 */
[----:B------:R-:W-:Y:S01]  /*f6b30*/  LDS.128 R64, [R252+0x1800] ;  /* 0x00180000fc407984 */ /* 0x000fe20000000c00 */
        /* <DEDUP_REMOVED lines=8> */
[----:B------:R-:W-:Y:S01]  /*f6bc0*/  @P4 STG.E [R6.64], R130 ;  /* 0x0000008206004986 */ /* 0x000fe2000c101904 */
[----:B-1----:R-:W-:-:S04]  /*f6bd0*/  IMAD.WIDE R2, R9, 0x4, R138 ;  /* 0x0000000409027825 */ /* 0x002fc800078e028a */
[----:B---3--:R-:W-:Y:S01]  /*f6be0*/  IMAD.WIDE R4, R9, 0x4, R136 ;  /* 0x0000000409047825 */ /* 0x008fe200078e0288 */
[----:B------:R1:W-:Y:S04]  /*f6bf0*/  @P3 STG.E [R2.64], R11 ;  /* 0x0000000b02003986 */ /* 0x0003e8000c101904 */
[----:B------:R3:W-:Y:S01]  /*f6c00*/  @P0 STG.E [R4.64], R131 ;  /* 0x0000008304000986 */ /* 0x0007e2000c101904 */
[----:B-----5:R-:W-:-:S03]  /*f6c10*/  ISETP.GE.AND P2, PT, R8, c[0x0][0x17c], PT ;  /* 0x00005f0008007a0c */ /* 0x020fc60003f46270 */
[----:B------:R-:W5:Y:S04]  /*f6c20*/  LDL.LU R8, [R1+0x3a58] ;  /* 0x003a580001087983 */ /* 0x000f680000300800 */
[----:B------:R-:W5:Y:S01]  /*f6c30*/  LDL.LU R10, [R1+0x39ac] ;  /* 0x0039ac00010a7983 */ /* 0x000f620000300800 */
[----:B----4-:R-:W-:-:S03]  /*f6c40*/  ISETP.GE.AND P0, PT, R12, c[0x0][0x17c], PT ;  /* 0x00005f000c007a0c */ /* 0x010fc60003f06270 */
[----:B------:R-:W4:Y:S01]  /*f6c50*/  LDL.LU R12, [R1+0x39f4] ;  /* 0x0039f400010c7983 */ /* 0x000f220000300800 */
[----:B------:R-:W-:Y:S02]  /*f6c60*/  ISETP.LT.AND P5, PT, R217, c[0x0][0x178], !P6 ;  /* 0x00005e00d9007a0c */ /* 0x000fe400077a1270 */
[C---:B------:R-:W-:Y:S01]  /*f6c70*/  ISETP.LT.AND P6, PT, R216.reuse, c[0x0][0x178], !P6 ;  /* 0x00005e00d8007a0c */ /* 0x040fe200077c1270 */
[----:B-1----:R-:W4:Y:S01]  /*f6c80*/  LDL.LU R11, [R1+0x3a18] ;  /* 0x003a1800010b7983 */ /* 0x002f220000300800 */
[----:B------:R-:W-:Y:S02]  /*f6c90*/  IADD3 R9, R9, c[0x0][0x198], RZ ;  /* 0x0000660009097a10 */ /* 0x000fe40007ffe0ff */
[----:B------:R-:W-:Y:S02]  /*f6ca0*/  ISETP.LT.AND P3, PT, R217, c[0x0][0x178], !P1 ;  /* 0x00005e00d9007a0c */ /* 0x000fe40004f61270 */
[----:B------:R-:W-:Y:S01]  /*f6cb0*/  ISETP.LT.AND P1, PT, R216, c[0x0][0x178], !P1 ;  /* 0x00005e00d8007a0c */ /* 0x000fe20004f21270 */
[C---:B---3--:R-:W-:Y:S01]  /*f6cc0*/  IMAD.WIDE R4, R9.reuse, 0x4, R138 ;  /* 0x0000000409047825 */ /* 0x048fe200078e028a */
[----:B------:R-:W-:-:S03]  /*f6cd0*/  IADD3 R7, R9, c[0x0][0x198], RZ ;  /* 0x0000660009077a10 */ /* 0x000fc60007ffe0ff */
[----:B------:R-:W-:Y:S01]  /*f6ce0*/  IMAD.WIDE R2, R9, 0x4, R136 ;  /* 0x0000000409027825 */ /* 0x000fe200078e0288 */
[----:B------:R1:W-:Y:S01]  /*f6cf0*/  @P5 STG.E [R4.64], R26 ;  /* 0x0000001a04005986 */ /* 0x0003e2000c101904 */
[----:B------:R-:W-:-:S03]  /*f6d00*/  ISETP.LT.AND P5, PT, R217, c[0x0][0x178], !P2 ;  /* 0x00005e00d9007a0c */ /* 0x000fc600057a1270 */
[----:B------:R3:W-:Y:S01]  /*f6d10*/  @P6 STG.E [R2.64], R114 ;  /* 0x0000007202006986 */ /* 0x0007e2000c101904 */
[----:B--2---:R-:W-:Y:S02]  /*f6d20*/  ISETP.GE.AND P4, PT, R16, c[0x0][0x17c], PT ;  /* 0x00005f0010007a0c */ /* 0x004fe40003f86270 */
[----:B------:R-:W-:Y:S01]  /*f6d30*/  ISETP.LT.AND P2, PT, R216, c[0x0][0x178], !P2 ;  /* 0x00005e00d8007a0c */ /* 0x000fe20005741270 */
[----:B-1----:R-:W-:-:S04]  /*f6d40*/  IMAD.WIDE R4, R7, 0x4, R138 ;  /* 0x0000000407047825 */ /* 0x002fc800078e028a */
[C---:B---3--:R-:W-:Y:S01]  /*f6d50*/  IMAD.WIDE R2, R7.reuse, 0x4, R136 ;  /* 0x0000000407027825 */ /* 0x048fe200078e0288 */
[----:B------:R-:W-:Y:S01]  /*f6d60*/  IADD3 R7, R7, c[0x0][0x198], RZ ;  /* 0x0000660007077a10 */ /* 0x000fe20007ffe0ff */
[----:B------:R-:W-:Y:S01]  /*f6d70*/  @P3 STG.E [R4.64], R27 ;  /* 0x0000001b04003986 */ /* 0x000fe2000c101904 */
[----:B------:R-:W-:-:S03]  /*f6d80*/  ISETP.LT.AND P3, PT, R217, c[0x0][0x178], !P4 ;  /* 0x00005e00d9007a0c */ /* 0x000fc60006761270 */
[----:B------:R1:W-:Y:S01]  /*f6d90*/  @P1 STG.E [R2.64], R115 ;  /* 0x0000007302001986 */ /* 0x0003e2000c101904 */
[C---:B------:R-:W-:Y:S01]  /*f6da0*/  IADD3 R9, R7.reuse, c[0x0][0x198], RZ ;  /* 0x0000660007097a10 */ /* 0x040fe20007ffe0ff */
[----:B-1----:R-:W-:-:S05]  /*f6db0*/  IMAD.WIDE R2, R7, 0x4, R138 ;  /* 0x0000000407027825 */ /* 0x002fca00078e028a */
[----:B------:R1:W-:Y:S01]  /*f6dc0*/  @P5 STG.E [R2.64], R54 ;  /* 0x0000003602005986 */ /* 0x0003e2000c101904 */
[----:B------:R-:W-:-:S04]  /*f6dd0*/  IMAD.WIDE R4, R9, 0x4, R138 ;  /* 0x0000000409047825 */ /* 0x000fc800078e028a */
[----:B-1----:R-:W-:-:S05]  /*f6de0*/  IMAD.WIDE R2, R7, 0x4, R136 ;  /* 0x0000000407027825 */ /* 0x002fca00078e0288 */
[----:B------:R1:W-:Y:S04]  /*f6df0*/  @P2 STG.E [R2.64], R98 ;  /* 0x0000006202002986 */ /* 0x0003e8000c101904 */
[----:B------:R2:W-:Y:S01]  /*f6e00*/  @P3 STG.E [R4.64], R55 ;  /* 0x0000003704003986 */ /* 0x0005e2000c101904 */
[----:B-----5:R-:W-:Y:S02]  /*f6e10*/  ISETP.GE.AND P1, PT, R8, c[0x0][0x17c], PT ;  /* 0x00005f0008007a0c */ /* 0x020fe40003f26270 */
[----:B------:R-:W-:Y:S01]  /*f6e20*/  ISETP.LT.AND P4, PT, R216, c[0x0][0x178], !P4 ;  /* 0x00005e00d8007a0c */ /* 0x000fe20006781270 */
[----:B------:R-:W3:Y:S01]  /*f6e30*/  LDL.LU R8, [R1+0x3a3c] ;  /* 0x003a3c0001087983 */ /* 0x000ee20000300800 */
[----:B------:R-:W-:-:S03]  /*f6e40*/  ISETP.GE.AND P2, PT, R10, c[0x0][0x17c], PT ;  /* 0x00005f000a007a0c */ /* 0x000fc60003f46270 */
[----:B------:R-:W5:Y:S01]  /*f6e50*/  LDL.LU R10, [R1+0x3a54] ;  /* 0x003a5400010a7983 */ /* 0x000f620000300800 */
[----:B------:R-:W-:Y:S01]  /*f6e60*/  ISETP.LT.AND P5, PT, R217, c[0x0][0x178], !P0 ;  /* 0x00005e00d9007a0c */ /* 0x000fe200047a1270 */
[----:B------:R-:W-:Y:S01]  /*f6e70*/  IMAD.WIDE R6, R9, 0x4, R136 ;  /* 0x0000000409067825 */ /* 0x000fe200078e0288 */
[----:B------:R-:W-:Y:S01]  /*f6e80*/  ISETP.GE.AND P6, PT, R13, c[0x0][0x17c], PT ;  /* 0x00005f000d007a0c */ /* 0x000fe20003fc6270 */
[----:B------:R-:W-:Y:S01]  /*f6e90*/  LDS.128 R52, [R0+0x1800] ;  /* 0x0018000000347984 */ /* 0x000fe20000000c00 */
[----:B----4-:R-:W-:-:S03]  /*f6ea0*/  ISETP.GE.AND P3, PT, R12, c[0x0][0x17c], PT ;  /* 0x00005f000c007a0c */ /* 0x010fc60003f66270 */
[----:B------:R-:W4:Y:S01]  /*f6eb0*/  LDL.LU R12, [R1+0x39a8] ;  /* 0x0039a800010c7983 */ /* 0x000f220000300800 */
[C---:B------:R-:W-:Y:S02]  /*f6ec0*/  ISETP.LT.AND P0, PT, R216.reuse, c[0x0][0x178], !P0 ;  /* 0x00005e00d8007a0c */ /* 0x040fe40004701270 */
[----:B------:R-:W-:Y:S01]  /*f6ed0*/  IADD3 R9, R9, c[0x0][0x198], RZ ;  /* 0x0000660009097a10 */ /* 0x000fe20007ffe0ff */
[----:B------:R2:W-:Y:S01]  /*f6ee0*/  @P4 STG.E [R6.64], R99 ;  /* 0x0000006306004986 */ /* 0x0005e2000c101904 */
[----:B------:R-:W-:Y:S02]  /*f6ef0*/  ISETP.LT.AND P4, PT, R217, c[0x0][0x178], !P6 ;  /* 0x00005e00d9007a0c */ /* 0x000fe40007781270 */
[----:B------:R-:W-:Y:S01]  /*f6f00*/  ISETP.LT.AND P6, PT, R216, c[0x0][0x178], !P6 ;  /* 0x00005e00d8007a0c */ /* 0x000fe200077c1270 */
[----:B-1----:R-:W-:-:S04]  /*f6f10*/  IMAD.WIDE R2, R9, 0x4, R138 ;  /* 0x0000000409027825 */ /* 0x002fc800078e028a */
[C---:B--2---:R-:W-:Y:S01]  /*f6f20*/  IMAD.WIDE R4, R9.reuse, 0x4, R136 ;  /* 0x0000000409047825 */ /* 0x044fe200078e0288 */
[----:B------:R-:W-:Y:S01]  /*f6f30*/  IADD3 R9, R9, c[0x0][0x198], RZ ;  /* 0x0000660009097a10 */ /* 0x000fe20007ffe0ff */
[----:B------:R1:W-:Y:S04]  /*f6f40*/  @P5 STG.E [R2.64], R70 ;  /* 0x0000004602005986 */ /* 0x0003e8000c101904 */
[----:B------:R2:W-:Y:S01]  /*f6f50*/  @P0 STG.E [R4.64], R82 ;  /* 0x0000005204000986 */ /* 0x0005e2000c101904 */
[----:B------:R-:W-:Y:S02]  /*f6f60*/  ISETP.LT.AND P0, PT, R217, c[0x0][0x178], !P1 ;  /* 0x00005e00d9007a0c */ /* 0x000fe40004f01270 */
[C---:B------:R-:W-:Y:S01]  /*f6f70*/  IADD3 R7, R9.reuse, c[0x0][0x198], RZ ;  /* 0x0000660009077a10 */ /* 0x040fe20007ffe0ff */
[----:B-1----:R-:W-:Y:S01]  /*f6f80*/  IMAD.WIDE R2, R9, 0x4, R138 ;  /* 0x0000000409027825 */ /* 0x002fe200078e028a */
[----:B------:R-:W-:-:S03]  /*f6f90*/  ISETP.LT.AND P1, PT, R216, c[0x0][0x178], !P1 ;  /* 0x00005e00d8007a0c */ /* 0x000fc60004f21270 */
[----:B--2---:R-:W-:Y:S01]  /*f6fa0*/  IMAD.WIDE R4, R9, 0x4, R136 ;  /* 0x0000000409047825 */ /* 0x004fe200078e0288 */
[----:B------:R1:W-:Y:S01]  /*f6fb0*/  @P4 STG.E [R2.64], R71 ;  /* 0x0000004702004986 */ /* 0x0003e2000c101904 */
[----:B------:R-:W-:-:S03]  /*f6fc0*/  ISETP.LT.AND P4, PT, R217, c[0x0][0x178], !P2 ;  /* 0x00005e00d9007a0c */ /* 0x000fc60005781270 */
[----:B------:R2:W-:Y:S01]  /*f6fd0*/  @P6 STG.E [R4.64], R83 ;  /* 0x0000005304006986 */ /* 0x0005e2000c101904 */
[----:B------:R-:W-:-:S03]  /*f6fe0*/  ISETP.GE.AND P5, PT, R11, c[0x0][0x17c], PT ;  /* 0x00005f000b007a0c */ /* 0x000fc60003fa6270 */
[----:B------:R-:W4:Y:S01]  /*f6ff0*/  LDL.LU R11, [R1+0x39f0] ;  /* 0x0039f000010b7983 */ /* 0x000f220000300800 */
[----:B-1----:R-:W-:-:S04]  /*f7000*/  IMAD.WIDE R2, R7, 0x4, R138 ;  /* 0x0000000407027825 */ /* 0x002fc800078e028a */
[C---:B--2---:R-:W-:Y:S01]  /*f7010*/  IMAD.WIDE R4, R7.reuse, 0x4, R136 ;  /* 0x0000000407047825 */ /* 0x044fe200078e0288 */
[----:B------:R-:W-:Y:S01]  /*f7020*/  IADD3 R7, R7, c[0x0][0x198], RZ ;  /* 0x0000660007077a10 */ /* 0x000fe20007ffe0ff */
[----:B------:R1:W-:Y:S01]  /*f7030*/  @P0 STG.E [R2.64], R14 ;  /* 0x0000000e02000986 */ /* 0x0003e2000c101904 */
[----:B------:R-:W-:-:S03]  /*f7040*/  ISETP.LT.AND P2, PT, R216, c[0x0][0x178], !P2 ;  /* 0x00005e00d8007a0c */ /* 0x000fc60005741270 */
[----:B------:R-:W-:Y:S01]  /*f7050*/  @P1 STG.E [R4.64], R126 ;  /* 0x0000007e04001986 */ /* 0x000fe2000c101904 */
[----:B-1----:R-:W-:-:S05]  /*f7060*/  IMAD.WIDE R2, R7, 0x4, R138 ;  /* 0x0000000407027825 */ /* 0x002fca00078e028a */
[----:B------:R1:W-:Y:S02]  /*f7070*/  @P4 STG.E [R2.64], R15 ;  /* 0x0000000f02004986 */ /* 0x0003e4000c101904 */
[----:B-1----:R-:W-:-:S05]  /*f7080*/  IMAD.WIDE R2, R7, 0x4, R136 ;  /* 0x0000000407027825 */ /* 0x002fca00078e0288 */
[----:B------:R1:W-:Y:S01]  /*f7090*/  @P2 STG.E [R2.64], R127 ;  /* 0x0000007f02002986 */ /* 0x0003e2000c101904 */
[----:B---3--:R-:W-:-:S03]  /*f70a0*/  ISETP.GE.AND P6, PT, R8, c[0x0][0x17c], PT ;  /* 0x00005f0008007a0c */ /* 0x008fc60003fc6270 */
[----:B------:R-:W2:Y:S01]  /*f70b0*/  LDL.LU R8, [R1+0x39e8] ;  /* 0x0039e80001087983 */ /* 0x000ea20000300800 */
[----:B-----5:R-:W-:-:S03]  /*f70c0*/  ISETP.GE.AND P0, PT, R10, c[0x0][0x17c], PT ;  /* 0x00005f000a007a0c */ /* 0x020fc60003f06270 */
[----:B------:R-:W3:Y:S01]  /*f70d0*/  LDL.LU R10, [R1+0x39e4] ;  /* 0x0039e400010a7983 */ /* 0x000ee20000300800 */
[----:B----4-:R-:W-:-:S03]  /*f70e0*/  ISETP.GE.AND P2, PT, R12, c[0x0][0x17c], PT ;  /* 0x00005f000c007a0c */ /* 0x010fc60003f46270 */
[----:B------:R-:W4:Y:S04]  /*f70f0*/  LDL.LU R12, [R1+0x39a4] ;  /* 0x0039a400010c7983 */ /* 0x000f280000300800 */
[----:B------:R-:W5:Y:S04]  /*f7100*/  LDL.LU R20, [R1+0x393c] ;  /* 0x00393c0001147983 */ /* 0x000f680000300800 */
[----:B------:R-:W5:Y:S01]  /*f7110*/  LDL.LU R16, [R1+0x3920] ;  /* 0x0039200001107983 */ /* 0x000f620000300800 */
[----:B------:R-:W-:Y:S02]  /*f7120*/  IADD3 R9, R7, c[0x0][0x198], RZ ;  /* 0x0000660007097a10 */ /* 0x000fe40007ffe0ff */
[----:B------:R-:W-:Y:S01]  /*f7130*/  ISETP.LT.AND P1, PT, R217, c[0x0][0x178], !P3 ;  /* 0x00005e00d9007a0c */ /* 0x000fe20005f21270 */
[----:B------:R-:W5:Y:S01]  /*f7140*/  LDL.LU R17, [R1+0x390c] ;  /* 0x00390c0001117983 */ /* 0x000f620000300800 */
[----:B------:R-:W-:-:S02]  /*f7150*/  ISETP.LT.AND P3, PT, R216, c[0x0][0x178], !P3 ;  /* 0x00005e00d8007a0c */ /* 0x000fc40005f61270 */
[----:B------:R-:W-:Y:S01]  /*f7160*/  ISETP.LT.AND P4, PT, R217, c[0x0][0x178], !P5 ;  /* 0x00005e00d9007a0c */ /* 0x000fe20006f81270 */
[C---:B------:R-:W-:Y:S01]  /*f7170*/  IMAD.WIDE R4, R9.reuse, 0x4, R138 ;  /* 0x0000000409047825 */ /* 0x040fe200078e028a */
[----:B------:R-:W-:Y:S01]  /*f7180*/  ISETP.LT.AND P5, PT, R216, c[0x0][0x178], !P5 ;  /* 0x00005e00d8007a0c */ /* 0x000fe20006fa1270 */
[----:B------:R-:W5:Y:S02]  /*f7190*/  LDL.LU R14, [R1+0x38f0] ;  /* 0x0038f000010e7983 */ /* 0x000f640000300800 */
[C---:B------:R-:W-:Y:S01]  /*f71a0*/  IMAD.WIDE R6, R9.reuse, 0x4, R136 ;  /* 0x0000000409067825 */ /* 0x040fe200078e0288 */
[----:B------:R-:W-:-:S05]  /*f71b0*/  IADD3 R9, R9, c[0x0][0x198], RZ ;  /* 0x0000660009097a10 */ /* 0x000fca0007ffe0ff */
[----:B-1----:R-:W-:Y:S01]  /*f71c0*/  IMAD.WIDE R2, R9, 0x4, R138 ;  /* 0x0000000409027825 */ /* 0x002fe200078e028a */
[----:B------:R1:W-:Y:S01]  /*f71d0*/  @P1 STG.E [R4.64], R30 ;  /* 0x0000001e04001986 */ /* 0x0003e2000c101904 */
[C---:B------:R-:W-:Y:S02]  /*f71e0*/  ISETP.LT.AND P1, PT, R217.reuse, c[0x0][0x178], !P6 ;  /* 0x00005e00d9007a0c */ /* 0x040fe40007721270 */
[----:B------:R-:W-:Y:S01]  /*f71f0*/  ISETP.LT.AND P6, PT, R216, c[0x0][0x178], !P6 ;  /* 0x00005e00d8007a0c */ /* 0x000fe200077c1270 */
[----:B------:R-:W-:Y:S04]  /*f7200*/  @P3 STG.E [R6.64], R110 ;  /* 0x0000006e06003986 */ /* 0x000fe8000c101904 */
[----:B------:R1:W-:Y:S01]  /*f7210*/  @P4 STG.E [R2.64], R31 ;  /* 0x0000001f02004986 */ /* 0x0003e2000c101904 */
[----:B------:R-:W-:Y:S01]  /*f7220*/  ISETP.LT.AND P4, PT, R217, c[0x0][0x178], !P0 ;  /* 0x00005e00d9007a0c */ /* 0x000fe20004781270 */
[C---:B-1----:R-:W-:Y:S01]  /*f7230*/  IMAD.WIDE R4, R9.reuse, 0x4, R136 ;  /* 0x0000000409047825 */ /* 0x042fe200078e0288 */
[----:B------:R-:W-:-:S02]  /*f7240*/  IADD3 R9, R9, c[0x0][0x198], RZ ;  /* 0x0000660009097a10 */ /* 0x000fc40007ffe0ff */
[----:B------:R-:W-:Y:S02]  /*f7250*/  ISETP.GE.AND P3, PT, R11, c[0x0][0x17c], PT ;  /* 0x00005f000b007a0c */ /* 0x000fe40003f66270 */
[----:B------:R1:W-:Y:S01]  /*f7260*/  @P5 STG.E [R4.64], R111 ;  /* 0x0000006f04005986 */ /* 0x0003e2000c101904 */
[C---:B------:R-:W-:Y:S02]  /*f7270*/  IADD3 R11, R9.reuse, c[0x0][0x198], RZ ;  /* 0x00006600090b7a10 */ /* 0x040fe40007ffe0ff */
[----:B------:R-:W-:Y:S01]  /*f7280*/  ISETP.LT.AND P5, PT, R216, c[0x0][0x178], !P0 ;  /* 0x00005e00d8007a0c */ /* 0x000fe200047a1270 */
[----:B------:R-:W-:-:S04]  /*f7290*/  IMAD.WIDE R2, R9, 0x4, R138 ;  /* 0x0000000409027825 */ /* 0x000fc800078e028a */
[----:B------:R-:W-:-:S04]  /*f72a0*/  IMAD.WIDE R6, R11, 0x4, R138 ;  /* 0x000000040b067825 */ /* 0x000fc800078e028a */
[----:B-1----:R-:W-:Y:S01]  /*f72b0*/  IMAD.WIDE R4, R9, 0x4, R136 ;  /* 0x0000000409047825 */ /* 0x002fe200078e0288 */
[----:B------:R1:W-:Y:S01]  /*f72c0*/  @P1 STG.E [R2.64], R58 ;  /* 0x0000003a02001986 */ /* 0x0003e2000c101904 */
[----:B------:R-:W-:Y:S02]  /*f72d0*/  ISETP.LT.AND P1, PT, R217, c[0x0][0x178], !P2 ;  /* 0x00005e00d9007a0c */ /* 0x000fe40005721270 */
[----:B------:R-:W-:Y:S01]  /*f72e0*/  IADD3 R13, R11, c[0x0][0x198], RZ ;  /* 0x000066000b0d7a10 */ /* 0x000fe20007ffe0ff */
[----:B------:R1:W-:Y:S01]  /*f72f0*/  @P6 STG.E [R4.64], R94 ;  /* 0x0000005e04006986 */ /* 0x0003e2000c101904 */
[----:B------:R-:W-:-:S03]  /*f7300*/  ISETP.LT.AND P2, PT, R216, c[0x0][0x178], !P2 ;  /* 0x00005e00d8007a0c */ /* 0x000fc60005741270 */
[----:B------:R2:W-:Y:S01]  /*f7310*/  @P4 STG.E [R6.64], R59 ;  /* 0x0000003b06004986 */ /* 0x0005e2000c101904 */
[----:B------:R-:W-:Y:S02]  /*f7320*/  ISETP.LT.AND P4, PT, R217, c[0x0][0x178], !P3 ;  /* 0x00005e00d9007a0c */ /* 0x000fe40005f81270 */
[C---:B------:R-:W-:Y:S01]  /*f7330*/  IADD3 R15, R13.reuse, c[0x0][0x198], RZ ;  /* 0x000066000d0f7a10 */ /* 0x040fe20007ffe0ff */
[----:B-1----:R-:W-:-:S04]  /*f7340*/  IMAD.WIDE R2, R13, 0x4, R136 ;  /* 0x000000040d027825 */ /* 0x002fc800078e0288 */
[----:B------:R-:W-:Y:S01]  /*f7350*/  IMAD.WIDE R4, R15, 0x4, R138 ;  /* 0x000000040f047825 */ /* 0x000fe200078e028a */
[----:B--2---:R-:W-:-:S03]  /*f7360*/  ISETP.GE.AND P0, PT, R8, c[0x0][0x17c], PT ;  /* 0x00005f0008007a0c */ /* 0x004fc60003f06270 */
[----:B------:R-:W-:Y:S01]  /*f7370*/  IMAD.WIDE R8, R11, 0x4, R136 ;  /* 0x000000040b087825 */ /* 0x000fe200078e0288 */
[----:B---3--:R-:W-:-:S04]  /*f7380*/  ISETP.GE.AND P6, PT, R10, c[0x0][0x17c], PT ;  /* 0x00005f000a007a0c */ /* 0x008fc80003fc6270 */
[----:B------:R1:W-:Y:S01]  /*f7390*/  @P5 STG.E [R8.64], R95 ;  /* 0x0000005f08005986 */ /* 0x0003e2000c101904 */
[----:B------:R-:W-:Y:S01]  /*f73a0*/  ISETP.LT.AND P5, PT, R216, c[0x0][0x178], !P3 ;  /* 0x00005e00d8007a0c */ /* 0x000fe20005fa1270 */
[----:B------:R-:W-:-:S05]  /*f73b0*/  IMAD.WIDE R10, R13, 0x4, R138 ;  /* 0x000000040d0a7825 */ /* 0x000fca00078e028a */
[----:B------:R2:W-:Y:S04]  /*f73c0*/  @P1 STG.E [R10.64], R74 ;  /* 0x0000004a0a001986 */ /* 0x0005e8000c101904 */
[----:B------:R3:W-:Y:S04]  /*f73d0*/  @P2 STG.E [R2.64], R46 ;  /* 0x0000002e02002986 */ /* 0x0007e8000c101904 */
[----:B------:R1:W-:Y:S01]  /*f73e0*/  @P4 STG.E [R4.64], R75 ;  /* 0x0000004b04004986 */ /* 0x0003e2000c101904 */
[----:B----4-:R-:W-:-:S03]  /*f73f0*/  ISETP.GE.AND P3, PT, R12, c[0x0][0x17c], PT ;  /* 0x00005f000c007a0c */ /* 0x010fc60003f66270 */
[----:B------:R-:W4:Y:S01]  /*f7400*/  LDL.LU R12, [R1+0x38dc] ;  /* 0x0038dc00010c7983 */ /* 0x000f220000300800 */
[----:B-----5:R-:W-:-:S03]  /*f7410*/  ISETP.GE.AND P4, PT, R16, c[0x0][0x17c], PT ;  /* 0x00005f0010007a0c */ /* 0x020fc60003f86270 */
[----:B------:R-:W5:Y:S04]  /*f7420*/  LDL.LU R16, [R1+0x3854] ;  /* 0x0038540001107983 */ /* 0x000f680000300800 */
[----:B------:R-:W5:Y:S01]  /*f7430*/  LDL.LU R21, [R1+0x3850] ;  /* 0x0038500001157983 */ /* 0x000f620000300800 */
[----:B------:R-:W-:-:S03]  /*f7440*/  ISETP.GE.AND P2, PT, R20, c[0x0][0x17c], PT ;  /* 0x00005f0014007a0c */ /* 0x000fc60003f46270 */
[----:B------:R-:W5:Y:S04]  /*f7450*/  LDL.LU R20, [R1+0x383c] ;  /* 0x00383c0001147983 */ /* 0x000f680000300800 */
[----:B------:R-:W5:Y:S01]  /*f7460*/  LDL.LU R24, [R1+0x3884] ;  /* 0x0038840001187983 */ /* 0x000f620000300800 */
[----:B------:R-:W-:Y:S01]  /*f7470*/  ISETP.LT.AND P1, PT, R217, c[0x0][0x178], !P0 ;  /* 0x00005e00d9007a0c */ /* 0x000fe20004721270 */
[C---:B------:R-:W-:Y:S01]  /*f7480*/  IMAD.WIDE R6, R15.reuse, 0x4, R136 ;  /* 0x000000040f067825 */ /* 0x040fe200078e0288 */
[----:B------:R-:W-:Y:S01]  /*f7490*/  ISETP.LT.AND P0, PT, R216, c[0x0][0x178], !P0 ;  /* 0x00005e00d8007a0c */ /* 0x000fe20004701270 */
[----:B------:R-:W5:Y:S01]  /*f74a0*/  LDL.LU R28, [R1+0x38b0] ;  /* 0x0038b000011c7983 */ /* 0x000f620000300800 */
[----:B------:R-:W-:-:S03]  /*f74b0*/  IADD3 R15, R15, c[0x0][0x198], RZ ;  /* 0x000066000f0f7a10 */ /* 0x000fc60007ffe0ff */
[----:B------:R3:W-:Y:S02]  /*f74c0*/  @P5 STG.E [R6.64], R47 ;  /* 0x0000002f06005986 */ /* 0x0007e4000c101904 */
[C---:B-1----:R-:W-:Y:S02]  /*f74d0*/  IMAD.WIDE R8, R15.reuse, 0x4, R138 ;  /* 0x000000040f087825 */ /* 0x042fe400078e028a */
[----:B------:R-:W5:Y:S02]  /*f74e0*/  LDL.LU R27, [R1+0x37a0] ;  /* 0x0037a000011b7983 */ /* 0x000f640000300800 */
[----:B--2---:R-:W-:Y:S01]  /*f74f0*/  IMAD.WIDE R10, R15, 0x4, R136 ;  /* 0x000000040f0a7825 */ /* 0x004fe200078e0288 */
[----:B------:R-:W-:Y:S01]  /*f7500*/  ISETP.LT.AND P5, PT, R217, c[0x0][0x178], !P6 ;  /* 0x00005e00d9007a0c */ /* 0x000fe200077a1270 */
[----:B------:R1:W-:Y:S01]  /*f7510*/  @P1 STG.E [R8.64], R18 ;  /* 0x0000001208001986 */ /* 0x0003e2000c101904 */
[----:B------:R-:W-:Y:S02]  /*f7520*/  ISETP.LT.AND P6, PT, R216, c[0x0][0x178], !P6 ;  /* 0x00005e00d8007a0c */ /* 0x000fe400077c1270 */
[----:B------:R-:W-:Y:S01]  /*f7530*/  IADD3 R15, R15, c[0x0][0x198], RZ ;  /* 0x000066000f0f7a10 */ /* 0x000fe20007ffe0ff */
[----:B------:R2:W-:Y:S01]  /*f7540*/  @P0 STG.E [R10.64], R122 ;  /* 0x0000007a0a000986 */ /* 0x0005e2000c101904 */
[----:B------:R-:W-:-:S02]  /*f7550*/  ISETP.LT.AND P0, PT, R217, c[0x0][0x178], !P3 ;  /* 0x00005e00d9007a0c */ /* 0x000fc40005f01270 */
[----:B------:R-:W-:Y:S01]  /*f7560*/  ISETP.LT.AND P3, PT, R216, c[0x0][0x178], !P3 ;  /* 0x00005e00d8007a0c */ /* 0x000fe20005f61270 */
[----:B------:R-:W5:Y:S01]  /*f7570*/  LDL.LU R26, [R1+0x3780] ;  /* 0x00378000011a7983 */ /* 0x000f620000300800 */
[C---:B------:R-:W-:Y:S01]  /*f7580*/  IADD3 R13, R15.reuse, c[0x0][0x198], RZ ;  /* 0x000066000f0d7a10 */ /* 0x040fe20007ffe0ff */
[----:B---3--:R-:W-:-:S04]  /*f7590*/  IMAD.WIDE R2, R15, 0x4, R138 ;  /* 0x000000040f027825 */ /* 0x008fc800078e028a */
[----:B------:R-:W-:Y:S01]  /*f75a0*/  IMAD.WIDE R4, R15, 0x4, R136 ;  /* 0x000000040f047825 */ /* 0x000fe200078e0288 */
[----:B------:R3:W-:Y:S03]  /*f75b0*/  @P5 STG.E [R2.64], R19 ;  /* 0x0000001302005986 */ /* 0x0007e6000c101904 */
[C---:B------:R-:W-:Y:S01]  /*f75c0*/  IMAD.WIDE R6, R13.reuse, 0x4, R138 ;  /* 0x000000040d067825 */ /* 0x040fe200078e028a */
[----:B------:R-:W-:Y:S03]  /*f75d0*/  @P6 STG.E [R4.64], R123 ;  /* 0x0000007b04006986 */ /* 0x000fe6000c101904 */
[----:B-1----:R-:W-:Y:S01]  /*f75e0*/  IMAD.WIDE R8, R13, 0x4, R136 ;  /* 0x000000040d087825 */ /* 0x002fe200078e0288 */
[----:B------:R-:W-:Y:S01]  /*f75f0*/  ISETP.LT.AND P5, PT, R217, c[0x0][0x178], !P2 ;  /* 0x00005e00d9007a0c */ /* 0x000fe200057a1270 */
[----:B------:R-:W-:Y:S01]  /*f7600*/  @P0 STG.E [R6.64], R34 ;  /* 0x0000002206000986 */ /* 0x000fe2000c101904 */
[----:B------:R-:W-:-:S02]  /*f7610*/  IADD3 R15, R13, c[0x0][0x198], RZ ;  /* 0x000066000d0f7a10 */ /* 0x000fc40007ffe0ff */
[C---:B------:R-:W-:Y:S01]  /*f7620*/  ISETP.LT.AND P2, PT, R216.reuse, c[0x0][0x178], !P2 ;  /* 0x00005e00d8007a0c */ /* 0x040fe20005741270 */
[----:B------:R1:W-:Y:S01]  /*f7630*/  @P3 STG.E [R8.64], R106 ;  /* 0x0000006a08003986 */ /* 0x0003e2000c101904 */
[----:B------:R-:W-:Y:S02]  /*f7640*/  ISETP.LT.AND P3, PT, R217, c[0x0][0x178], !P4 ;  /* 0x00005e00d9007a0c */ /* 0x000fe40006761270 */
[----:B------:R-:W-:Y:S02]  /*f7650*/  ISETP.LT.AND P4, PT, R216, c[0x0][0x178], !P4 ;  /* 0x00005e00d8007a0c */ /* 0x000fe40006781270 */
[----:B------:R-:W-:Y:S01]  /*f7660*/  ISETP.GE.AND P1, PT, R17, c[0x0][0x17c], PT ;  /* 0x00005f0011007a0c */ /* 0x000fe20003f26270 */
[----:B------:R-:W4:Y:S01]  /*f7670*/  LDS.128 R4, [R0] ;  /* 0x0000000000047984 */ /* 0x000f220000000c00 */
[C---:B------:R-:W-:Y:S01]  /*f7680*/  IADD3 R17, R15.reuse, c[0x0][0x198], RZ ;  /* 0x000066000f117a10 */ /* 0x040fe20007ffe0ff */
[----:B--2---:R-:W-:Y:S01]  /*f7690*/  IMAD.WIDE R10, R15, 0x4, R138 ;  /* 0x000000040f0a7825 */ /* 0x004fe200078e028a */
[----:B------:R-:W-:-:S03]  /*f76a0*/  ISETP.GE.AND P6, PT, R14, c[0x0][0x17c], PT ;  /* 0x00005f000e007a0c */ /* 0x000fc60003fc6270 */
[--C-:B---3--:R-:W-:Y:S01]  /*f76b0*/  IMAD.WIDE R2, R15, 0x4, R136.reuse ;  /* 0x000000040f027825 */ /* 0x108fe200078e0288 */
[----:B------:R-:W-:Y:S03]  /*f76c0*/  @P5 STG.E [R10.64], R35 ;  /* 0x000000230a005986 */ /* 0x000fe6000c101904 */
[----:B------:R-:W-:Y:S01]  /*f76d0*/  IMAD.WIDE R14, R17, 0x4, R136 ;  /* 0x00000004110e7825 */ /* 0x000fe200078e0288 */
[----:B------:R2:W-:Y:S01]  /*f76e0*/  @P2 STG.E [R2.64], R107 ;  /* 0x0000006b02002986 */ /* 0x0005e2000c101904 */
[----:B------:R-:W-:Y:S02]  /*f76f0*/  ISETP.LT.AND P5, PT, R217, c[0x0][0x178], !P1 ;  /* 0x00005e00d9007a0c */ /* 0x000fe40004fa1270 */
[----:B------:R-:W-:Y:S01]  /*f7700*/  ISETP.LT.AND P1, PT, R216, c[0x0][0x178], !P1 ;  /* 0x00005e00d8007a0c */ /* 0x000fe20004f21270 */
[----:B------:R-:W-:Y:S01]  /*f7710*/  LDS.128 R32, [R0+0x800] ;  /* 0x0008000000207984 */ /* 0x000fe20000000c00 */
[----:B-1----:R-:W-:-:S05]  /*f7720*/  IADD3 R9, R17, c[0x0][0x198], RZ ;  /* 0x0000660011097a10 */ /* 0x002fca0007ffe0ff */
[----:B------:R-:W-:Y:S01]  /*f7730*/  IMAD.WIDE R18, R9, 0x4, R136 ;  /* 0x0000000409127825 */ /* 0x000fe200078e0288 */
[----:B----4-:R-:W-:-:S03]  /*f7740*/  ISETP.GE.AND P0, PT, R12, c[0x0][0x17c], PT ;  /* 0x00005f000c007a0c */ /* 0x010fc60003f06270 */
[----:B------:R-:W-:-:S05]  /*f7750*/  IMAD.WIDE R12, R17, 0x4, R138 ;  /* 0x00000004110c7825 */ /* 0x000fca00078e028a */
[----:B------:R1:W-:Y:S04]  /*f7760*/  @P3 STG.E [R12.64], R62 ;  /* 0x0000003e0c003986 */ /* 0x0003e8000c101904 */
[----:B------:R-:W-:Y:S01]  /*f7770*/  @P4 STG.E [R14.64], R90 ;  /* 0x0000005a0e004986 */ /* 0x000fe2000c101904 */
[----:B------:R-:W-:Y:S02]  /*f7780*/  ISETP.LT.AND P4, PT, R217, c[0x0][0x178], !P6 ;  /* 0x00005e00d9007a0c */ /* 0x000fe40007781270 */
[----:B-----5:R-:W-:Y:S02]  /*f7790*/  ISETP.GE.AND P3, PT, R21, c[0x0][0x17c], PT ;  /* 0x00005f0015007a0c */ /* 0x020fe40003f66270 */
[C---:B------:R-:W-:Y:S02]  /*f77a0*/  IADD3 R21, R9.reuse, c[0x0][0x198], RZ ;  /* 0x0000660009157a10 */ /* 0x040fe40007ffe0ff */
[----:B------:R-:W-:Y:S01]  /*f77b0*/  ISETP.GE.AND P2, PT, R16, c[0x0][0x17c], PT ;  /* 0x00005f0010007a0c */ /* 0x000fe20003f46270 */
[----:B------:R-:W-:-:S04]  /*f77c0*/  IMAD.WIDE R16, R9, 0x4, R138 ;  /* 0x0000000409107825 */ /* 0x000fc800078e028a */
[----:B--2---:R-:W-:Y:S01]  /*f77d0*/  IMAD.WIDE R2, R21, 0x4, R138 ;  /* 0x0000000415027825 */ /* 0x004fe200078e028a */
[----:B------:R2:W-:Y:S04]  /*f77e0*/  @P5 STG.E [R16.64], R63 ;  /* 0x0000003f10005986 */ /* 0x0005e8000c101904 */
[----:B------:R-:W-:Y:S04]  /*f77f0*/  @P1 STG.E [R18.64], R91 ;  /* 0x0000005b12001986 */ /* 0x000fe8000c101904 */
[----:B------:R3:W-:Y:S01]  /*f7800*/  @P4 STG.E [R2.64], R78 ;  /* 0x0000004e02004986 */ /* 0x0007e2000c101904 */
[----:B------:R-:W-:-:S03]  /*f7810*/  ISETP.GE.AND P4, PT, R24, c[0x0][0x17c], PT ;  /* 0x00005f0018007a0c */ /* 0x000fc60003f86270 */
[----:B------:R-:W4:Y:S04]  /*f7820*/  LDL.LU R24, [R1+0x37dc] ;  /* 0x0037dc0001187983 */ /* 0x000f280000300800 */
[----:B------:R-:W5:Y:S01]  /*f7830*/  LDL.LU R29, [R1+0x3810] ;  /* 0x00381000011d7983 */ /* 0x000f620000300800 */
[----:B------:R-:W-:Y:S02]  /*f7840*/  LOP3.LUT R218, R0, 0x20, RZ, 0x3c, !PT ;  /* 0x0000002000da7812 */ /* 0x000fe400078e3cff */
[----:B------:R-:W-:-:S03]  /*f7850*/  ISETP.LT.AND P6, PT, R216, c[0x0][0x178], !P6 ;  /* 0x00005e00d8007a0c */ /* 0x000fc600077c1270 */
[----:B------:R-:W3:Y:S01]  /*f7860*/  LDS.128 R8, [R218] ;  /* 0x00000000da087984 */ /* 0x000ee20000000c00 */
[----:B------:R-:W-:Y:S02]  /*f7870*/  ISETP.GE.AND P1, PT, R20, c[0x0][0x17c], PT ;  /* 0x00005f0014007a0c */ /* 0x000fe40003f26270 */
[C---:B-1----:R-:W-:Y:S01]  /*f7880*/  IADD3 R13, R21.reuse, c[0x0][0x198], RZ ;  /* 0x00006600150d7a10 */ /* 0x042fe20007ffe0ff */
[----:B------:R-:W-:Y:S01]  /*f7890*/  IMAD.WIDE R20, R21, 0x4, R136 ;  /* 0x0000000415147825 */ /* 0x000fe200078e0288 */
[C---:B------:R-:W-:Y:S01]  /*f78a0*/  ISETP.LT.AND P5, PT, R217.reuse, c[0x0][0x178], !P0 ;  /* 0x00005e00d9007a0c */ /* 0x040fe200047a1270 */
[----:B------:R-:W-:Y:S01]  /*f78b0*/  LDS.128 R56, [R218+0x1800] ;  /* 0x00180000da387984 */ /* 0x000fe20000000c00 */
[----:B------:R-:W-:Y:S02]  /*f78c0*/  ISETP.LT.AND P0, PT, R216, c[0x0][0x178], !P0 ;  /* 0x00005e00d8007a0c */ /* 0x000fe40004701270 */
[----:B------:R-:W-:Y:S01]  /*f78d0*/  LOP3.LUT R219, R0, 0x40, RZ, 0x3c, !PT ;  /* 0x0000004000db7812 */ /* 0x000fe200078e3cff */
[----:B------:R1:W-:Y:S01]  /*f78e0*/  @P6 STG.E [R20.64], R42 ;  /* 0x0000002a14006986 */ /* 0x0003e2000c101904 */
[----:B------:R-:W-:Y:S01]  /*f78f0*/  ISETP.LT.AND P6, PT, R217, c[0x0][0x178], !P2 ;  /* 0x00005e00d9007a0c */ /* 0x000fe200057c1270 */
[C---:B------:R-:W-:Y:S01]  /*f7900*/  IMAD.WIDE R22, R13.reuse, 0x4, R138 ;  /* 0x000000040d167825 */ /* 0x040fe200078e028a */
[C---:B------:R-:W-:Y:S01]  /*f7910*/  IADD3 R25, R13.reuse, c[0x0][0x198], RZ ;  /* 0x000066000d197a10 */ /* 0x040fe20007ffe0ff */
[----:B------:R-:W-:Y:S02]  /*f7920*/  LDS.128 R48, [R219+0x1000] ;  /* 0x00100000db307984 */ /* 0x000fe40000000c00 */
[----:B--2---:R-:W-:-:S02]  /*f7930*/  IMAD.WIDE R16, R13, 0x4, R136 ;  /* 0x000000040d107825 */ /* 0x004fc400078e0288 */
[----:B------:R-:W2:Y:S02]  /*f7940*/  LDS.128 R12, [R219] ;  /* 0x00000000db0c7984 */ /* 0x000ea40000000c00 */
[C---:B---3--:R-:W-:Y:S01]  /*f7950*/  IMAD.WIDE R2, R25.reuse, 0x4, R138 ;  /* 0x0000000419027825 */ /* 0x048fe200078e028a */
[C---:B------:R-:W-:Y:S01]  /*f7960*/  ISETP.LT.AND P2, PT, R216.reuse, c[0x0][0x178], !P2 ;  /* 0x00005e00d8007a0c */ /* 0x040fe20005741270 */
[----:B------:R3:W-:Y:S02]  /*f7970*/  @P5 STG.E [R22.64], R79 ;  /* 0x0000004f16005986 */ /* 0x0007e4000c101904 */
[C---:B------:R-:W-:Y:S01]  /*f7980*/  IMAD.WIDE R18, R25.reuse, 0x4, R136 ;  /* 0x0000000419127825 */ /* 0x040fe200078e0288 */
[----:B------:R-:W-:Y:S01]  /*f7990*/  IADD3 R25, R25, c[0x0][0x198], RZ ;  /* 0x0000660019197a10 */ /* 0x000fe20007ffe0ff */
[----:B------:R-:W-:Y:S01]  /*f79a0*/  @P0 STG.E [R16.64], R43 ;  /* 0x0000002b10000986 */ /* 0x000fe2000c101904 */
[----:B------:R-:W-:Y:S02]  /*f79b0*/  ISETP.LT.AND P5, PT, R217, c[0x0][0x178], !P3 ;  /* 0x00005e00d9007a0c */ /* 0x000fe40005fa1270 */
[----:B------:R-:W-:Y:S01]  /*f79c0*/  ISETP.LT.AND P3, PT, R216, c[0x0][0x178], !P3 ;  /* 0x00005e00d8007a0c */ /* 0x000fe20005f61270 */
[----:B------:R3:W-:Y:S01]  /*f79d0*/  @P6 STG.E [R2.64], R148 ;  /* 0x0000009402006986 */ /* 0x0007e2000c101904 */
[----:B------:R-:W-:-:S02]  /*f79e0*/  ISETP.GE.AND P0, PT, R28, c[0x0][0x17c], PT ;  /* 0x00005f001c007a0c */ /* 0x000fc40003f06270 */
[----:B------:R-:W-:Y:S01]  /*f79f0*/  ISETP.LT.AND P6, PT, R217, c[0x0][0x178], !P1 ;  /* 0x00005e00d9007a0c */ /* 0x000fe20004fc1270 */
[----:B------:R-:W5:Y:S01]  /*f7a00*/  LDL.LU R28, [R1+0x37f4] ;  /* 0x0037f400011c7983 */ /* 0x000f620000300800 */
[C---:B-1----:R-:W-:Y:S01]  /*f7a10*/  IMAD.WIDE R20, R25.reuse, 0x4, R138 ;  /* 0x0000000419147825 */ /* 0x042fe200078e028a */
[----:B------:R-:W-:Y:S02]  /*f7a20*/  ISETP.LT.AND P1, PT, R216, c[0x0][0x178], !P1 ;  /* 0x00005e00d8007a0c */ /* 0x000fe40004f21270 */
[----:B------:R-:W-:Y:S01]  /*f7a30*/  LDS.128 R60, [R219+0x1800] ;  /* 0x00180000db3c7984 */ /* 0x000fe20000000c00 */
[C---:B---3--:R-:W-:Y:S01]  /*f7a40*/  IMAD.WIDE R22, R25.reuse, 0x4, R136 ;  /* 0x0000000419167825 */ /* 0x048fe200078e0288 */
[----:B------:R-:W-:Y:S02]  /*f7a50*/  IADD3 R25, R25, c[0x0][0x198], RZ ;  /* 0x0000660019197a10 */ /* 0x000fe40007ffe0ff */
[----:B------:R-:W-:Y:S03]  /*f7a60*/  @P2 STG.E [R18.64], R4 ;  /* 0x0000000412002986 */ /* 0x000fe6000c101904 */
[C---:B------:R-:W-:Y:S01]  /*f7a70*/  IMAD.WIDE R2, R25.reuse, 0x4, R138 ;  /* 0x0000000419027825 */ /* 0x040fe200078e028a */
[----:B------:R-:W-:Y:S03]  /*f7a80*/  @P5 STG.E [R20.64], R149 ;  /* 0x0000009514005986 */ /* 0x000fe6000c101904 */
[----:B------:R-:W-:Y:S01]  /*f7a90*/  IMAD.WIDE R16, R25, 0x4, R136 ;  /* 0x0000000419107825 */ /* 0x000fe200078e0288 */
[----:B------:R1:W-:Y:S01]  /*f7aa0*/  @P3 STG.E [R22.64], R5 ;  /* 0x0000000516003986 */ /* 0x0003e2000c101904 */
[----:B------:R-:W-:-:S02]  /*f7ab0*/  ISETP.GE.AND P2, PT, R27, c[0x0][0x17c], PT ;  /* 0x00005f001b007a0c */ /* 0x000fc40003f46270 */
[----:B------:R-:W-:Y:S01]  /*f7ac0*/  ISETP.LT.AND P5, PT, R217, c[0x0][0x178], !P4 ;  /* 0x00005e00d9007a0c */ /* 0x000fe200067a1270 */
[----:B------:R3:W-:Y:S01]  /*f7ad0*/  @P6 STG.E [R2.64], R164 ;  /* 0x000000a402006986 */ /* 0x0007e2000c101904 */
[----:B------:R-:W-:Y:S02]  /*f7ae0*/  ISETP.GE.AND P3, PT, R26, c[0x0][0x17c], PT ;  /* 0x00005f001a007a0c */ /* 0x000fe40003f66270 */
[----:B------:R-:W-:Y:S01]  /*f7af0*/  ISETP.LT.AND P6, PT, R216, c[0x0][0x178], !P4 ;  /* 0x00005e00d8007a0c */ /* 0x000fe200067c1270 */
[----:B------:R-:W5:Y:S01]  /*f7b00*/  LDL.LU R26, [R1+0x36dc] ;  /* 0x0036dc00011a7983 */ /* 0x000f620000300800 */
[----:B------:R-:W-:-:S03]  /*f7b10*/  IADD3 R27, R25, c[0x0][0x198], RZ ;  /* 0x00006600191b7a10 */ /* 0x000fc60007ffe0ff */
[----:B------:R2:W-:Y:S01]  /*f7b20*/  @P1 STG.E [R16.64], R8 ;  /* 0x0000000810001986 */ /* 0x0005e2000c101904 */
[----:B------:R-:W-:Y:S02]  /*f7b30*/  ISETP.LT.AND P1, PT, R217, c[0x0][0x178], !P0 ;  /* 0x00005e00d9007a0c */ /* 0x000fe40004721270 */
[----:B------:R-:W-:Y:S02]  /*f7b40*/  ISETP.LT.AND P0, PT, R216, c[0x0][0x178], !P0 ;  /* 0x00005e00d8007a0c */ /* 0x000fe40004701270 */
[C---:B-1----:R-:W-:Y:S01]  /*f7b50*/  IADD3 R23, R27.reuse, c[0x0][0x198], RZ ;  /* 0x000066001b177a10 */ /* 0x042fe20007ffe0ff */
[----:B------:R-:W-:-:S04]  /*f7b60*/  IMAD.WIDE R18, R27, 0x4, R138 ;  /* 0x000000041b127825 */ /* 0x000fc800078e028a */
[----:B------:R-:W-:Y:S01]  /*f7b70*/  IMAD.WIDE R4, R27, 0x4, R136 ;  /* 0x000000041b047825 */ /* 0x000fe200078e0288 */
[----:B------:R1:W-:Y:S03]  /*f7b80*/  @P5 STG.E [R18.64], R165 ;  /* 0x000000a512005986 */ /* 0x0003e6000c101904 */
[C---:B---3--:R-:W-:Y:S01]  /*f7b90*/  IMAD.WIDE R2, R23.reuse, 0x4, R138 ;  /* 0x0000000417027825 */ /* 0x048fe200078e028a */
[----:B------:R-:W-:Y:S03]  /*f7ba0*/  @P6 STG.E [R4.64], R9 ;  /* 0x0000000904006986 */ /* 0x000fe6000c101904 */
[----:B------:R-:W-:Y:S01]  /*f7bb0*/  IMAD.WIDE R20, R23, 0x4, R136 ;  /* 0x0000000417147825 */ /* 0x000fe200078e0288 */
[----:B------:R3:W-:Y:S01]  /*f7bc0*/  @P1 STG.E [R2.64], R180 ;  /* 0x000000b402001986 */ /* 0x0007e2000c101904 */
[----:B------:R-:W-:-:S02]  /*f7bd0*/  ISETP.LT.AND P5, PT, R217, c[0x0][0x178], !P2 ;  /* 0x00005e00d9007a0c */ /* 0x000fc400057a1270 */
[----:B------:R-:W-:Y:S01]  /*f7be0*/  IADD3 R23, R23, c[0x0][0x198], RZ ;  /* 0x0000660017177a10 */ /* 0x000fe20007ffe0ff */
[----:B--2---:R2:W-:Y:S01]  /*f7bf0*/  @P0 STG.E [R20.64], R12 ;  /* 0x0000000c14000986 */ /* 0x0045e2000c101904 */
[C---:B------:R-:W-:Y:S02]  /*f7c00*/  ISETP.LT.AND P2, PT, R216.reuse, c[0x0][0x178], !P2 ;  /* 0x00005e00d8007a0c */ /* 0x040fe40005741270 */
[----:B------:R-:W-:Y:S01]  /*f7c10*/  ISETP.LT.AND P1, PT, R217, c[0x0][0x178], !P3 ;  /* 0x00005e00d9007a0c */ /* 0x000fe20005f21270 */
[----:B------:R-:W-:Y:S01]  /*f7c20*/  IMAD.WIDE R16, R23, 0x4, R138 ;  /* 0x0000000417107825 */ /* 0x000fe200078e028a */
[----:B------:R-:W-:-:S03]  /*f7c30*/  ISETP.LT.AND P3, PT, R216, c[0x0][0x178], !P3 ;  /* 0x00005e00d8007a0c */ /* 0x000fc60005f61270 */
[C---:B-1----:R-:W-:Y:S01]  /*f7c40*/  IMAD.WIDE R18, R23.reuse, 0x4, R136 ;  /* 0x0000000417127825 */ /* 0x042fe200078e0288 */
[----:B------:R-:W-:Y:S01]  /*f7c50*/  IADD3 R23, R23, c[0x0][0x198], RZ ;  /* 0x0000660017177a10 */ /* 0x000fe20007ffe0ff */
[----:B------:R-:W-:Y:S04]  /*f7c60*/  @P5 STG.E [R16.64], R181 ;  /* 0x000000b510005986 */ /* 0x000fe8000c101904 */
[C---:B---3--:R-:W-:Y:S01]  /*f7c70*/  IMAD.WIDE R2, R23.reuse, 0x4, R138 ;  /* 0x0000000417027825 */ /* 0x048fe200078e028a */
[----:B------:R1:W-:Y:S03]  /*f7c80*/  @P2 STG.E [R18.64], R13 ;  /* 0x0000000d12002986 */ /* 0x0003e6000c101904 */
[C---:B------:R-:W-:Y:S01]  /*f7c90*/  IMAD.WIDE R4, R23.reuse, 0x4, R136 ;  /* 0x0000000417047825 */ /* 0x040fe200078e0288 */
[----:B------:R3:W-:Y:S01]  /*f7ca0*/  @P1 STG.E [R2.64], R196 ;  /* 0x000000c402001986 */ /* 0x0007e2000c101904 */
[----:B--2---:R-:W-:-:S03]  /*f7cb0*/  IADD3 R21, R23, c[0x0][0x198], RZ ;  /* 0x0000660017157a10 */ /* 0x004fc60007ffe0ff */
[----:B------:R-:W-:Y:S01]  /*f7cc0*/  @P3 STG.E [R4.64], R36 ;  /* 0x0000002404003986 */ /* 0x000fe2000c101904 */
[C---:B-1----:R-:W-:Y:S01]  /*f7cd0*/  IADD3 R19, R21.reuse, c[0x0][0x198], RZ ;  /* 0x0000660015137a10 */ /* 0x042fe20007ffe0ff */
[----:B------:R-:W-:-:S04]  /*f7ce0*/  IMAD.WIDE R8, R21, 0x4, R138 ;  /* 0x0000000415087825 */ /* 0x000fc800078e028a */
[----:B------:R-:W-:-:S04]  /*f7cf0*/  IMAD.WIDE R12, R21, 0x4, R136 ;  /* 0x00000004150c7825 */ /* 0x000fc800078e0288 */
[----:B---3--:R-:W-:-:S04]  /*f7d00*/  IMAD.WIDE R2, R19, 0x4, R138 ;  /* 0x0000000413027825 */ /* 0x008fc800078e028a */
[----:B------:R-:W-:Y:S01]  /*f7d10*/  IMAD.WIDE R16, R19, 0x4, R136 ;  /* 0x0000000413107825 */ /* 0x000fe200078e0288 */
[----:B----4-:R-:W-:Y:S02]  /*f7d20*/  ISETP.GE.AND P4, PT, R24, c[0x0][0x17c], PT ;  /* 0x00005f0018007a0c */ /* 0x010fe40003f86270 */
[----:B------:R-:W2:Y:S04]  /*f7d30*/  LDL.LU R24, [R1+0x3704] ;  /* 0x0037040001187983 */ /* 0x000ea80000300800 */
[----:B------:R-:W3:Y:S04]  /*f7d40*/  LDL.LU R40, [R1+0x3778] ;  /* 0x0037780001287983 */ /* 0x000ee80000300800 */
[----:B------:R-:W4:Y:S04]  /*f7d50*/  LDL.LU R22, [R1+0x3740] ;  /* 0x0037400001167983 */ /* 0x000f280000300800 */
[----:B------:R-:W4:Y:S01]  /*f7d60*/  LDL.LU R20, [R1+0x371c] ;  /* 0x00371c0001147983 */ /* 0x000f220000300800 */
[----:B-----5:R-:W-:-:S02]  /*f7d70*/  ISETP.GE.AND P6, PT, R29, c[0x0][0x17c], PT ;  /* 0x00005f001d007a0c */ /* 0x020fc40003fc6270 */
[C---:B------:R-:W-:Y:S01]  /*f7d80*/  ISETP.LT.AND P5, PT, R217.reuse, c[0x0][0x178], !P4 ;  /* 0x00005e00d9007a0c */ /* 0x040fe200067a1270 */
[----:B------:R-:W5:Y:S01]  /*f7d90*/  LDL.LU R18, [R1+0x363c] ;  /* 0x00363c0001127983 */ /* 0x000f620000300800 */
[C---:B------:R-:W-:Y:S02]  /*f7da0*/  ISETP.LT.AND P4, PT, R216.reuse, c[0x0][0x178], !P4 ;  /* 0x00005e00d8007a0c */ /* 0x040fe40006781270 */
[----:B------:R-:W-:Y:S02]  /*f7db0*/  ISETP.LT.AND P3, PT, R217, c[0x0][0x178], !P6 ;  /* 0x00005e00d9007a0c */ /* 0x000fe40007761270 */
[----:B------:R-:W-:-:S07]  /*f7dc0*/  ISETP.LT.AND P6, PT, R216, c[0x0][0x178], !P6 ;  /* 0x00005e00d8007a0c */ /* 0x000fce00077c1270 */
[----:B------:R-:W-:Y:S04]  /*f7dd0*/  @P5 STG.E [R8.64], R197 ;  /* 0x000000c508005986 */ /* 0x000fe8000c101904 */
[----:B------:R-:W-:Y:S04]  /*f7de0*/  @P4 STG.E [R12.64], R37 ;  /* 0x000000250c004986 */ /* 0x000fe8000c101904 */
[----:B------:R-:W-:Y:S04]  /*f7df0*/  @P3 STG.E [R2.64], R152 ;  /* 0x0000009802003986 */ /* 0x000fe8000c101904 */
[----:B------:R1:W-:Y:S04]  /*f7e00*/  @P6 STG.E [R16.64], R32 ;  /* 0x0000002010006986 */ /* 0x0003e8000c101904 */
[----:B-1----:R-:W5:Y:S01]  /*f7e10*/  LDL.LU R32, [R1+0x3698] ;  /* 0x0036980001207983 */ /* 0x002f620000300800 */
[----:B------:R-:W-:-:S03]  /*f7e20*/  ISETP.GE.AND P0, PT, R28, c[0x0][0x17c], PT ;  /* 0x00005f001c007a0c */ /* 0x000fc60003f06270 */
[----:B------:R-:W1:Y:S01]  /*f7e30*/  LDS.128 R28, [R218+0x800] ;  /* 0x00080000da1c7984 */ /* 0x000e620000000c00 */
[----:B------:R-:W-:Y:S02]  /*f7e40*/  ISETP.LT.AND P5, PT, R217, c[0x0][0x178], !P0 ;  /* 0x00005e00d9007a0c */ /* 0x000fe400047a1270 */
[----:B------:R-:W-:Y:S01]  /*f7e50*/  ISETP.LT.AND P0, PT, R216, c[0x0][0x178], !P0 ;  /* 0x00005e00d8007a0c */ /* 0x000fe20004701270 */
[----:B------:R-:W5:Y:S01]  /*f7e60*/  LDL.LU R42, [R1+0x3690] ;  /* 0x00369000012a7983 */ /* 0x000f620000300800 */
[----:B------:R-:W-:Y:S02]  /*f7e70*/  IADD3 R19, R19, c[0x0][0x198], RZ ;  /* 0x0000660013137a10 */ /* 0x000fe40007ffe0ff */
[----:B------:R-:W-:-:S03]  /*f7e80*/  ISETP.GE.AND P2, PT, R26, c[0x0][0x17c], PT ;  /* 0x00005f001a007a0c */ /* 0x000fc60003f46270 */
[----:B------:R-:W-:-:S04]  /*f7e90*/  IMAD.WIDE R4, R19, 0x4, R138 ;  /* 0x0000000413047825 */ /* 0x000fc800078e028a */
[----:B------:R-:W-:Y:S01]  /*f7ea0*/  IMAD.WIDE R8, R19, 0x4, R136 ;  /* 0x0000000413087825 */ /* 0x000fe200078e0288 */
[----:B------:R-:W-:Y:S01]  /*f7eb0*/  ISETP.LT.AND P6, PT, R217, c[0x0][0x178], !P2 ;  /* 0x00005e00d9007a0c */ /* 0x000fe200057c1270 */
[----:B------:R-:W-:Y:S01]  /*f7ec0*/  @P5 STG.E [R4.64], R153 ;  /* 0x0000009904005986 */ /* 0x000fe2000c101904 */
[----:B------:R-:W-:Y:S02]  /*f7ed0*/  ISETP.LT.AND P2, PT, R216, c[0x0][0x178], !P2 ;  /* 0x00005e00d8007a0c */ /* 0x000fe40005741270 */
[----:B------:R-:W-:Y:S01]  /*f7ee0*/  IADD3 R19, R19, c[0x0][0x198], RZ ;  /* 0x0000660013137a10 */ /* 0x000fe20007ffe0ff */
[----:B------:R1:W-:Y:S04]  /*f7ef0*/  @P0 STG.E [R8.64], R33 ;  /* 0x0000002108000986 */ /* 0x0003e8000c101904 */
[----:B------:R-:W-:-:S04]  /*f7f00*/  IMAD.WIDE R2, R19, 0x4, R138 ;  /* 0x0000000413027825 */ /* 0x000fc800078e028a */
[C---:B------:R-:W-:Y:S01]  /*f7f10*/  IMAD.WIDE R12, R19.reuse, 0x4, R136 ;  /* 0x00000004130c7825 */ /* 0x040fe200078e0288 */
[----:B------:R-:W-:Y:S01]  /*f7f20*/  IADD3 R17, R19, c[0x0][0x198], RZ ;  /* 0x0000660013117a10 */ /* 0x000fe20007ffe0ff */
[----:B------:R1:W-:Y:S03]  /*f7f30*/  @P6 STG.E [R2.64], R168 ;  /* 0x000000a802006986 */ /* 0x0003e6000c101904 */
[C---:B-1----:R-:W-:Y:S01]  /*f7f40*/  IADD3 R33, R17.reuse, c[0x0][0x198], RZ ;  /* 0x0000660011217a10 */ /* 0x042fe20007ffe0ff */
[C---:B------:R-:W-:Y:S01]  /*f7f50*/  IMAD.WIDE R36, R17.reuse, 0x4, R138 ;  /* 0x0000000411247825 */ /* 0x040fe200078e028a */
[----:B------:R1:W-:Y:S03]  /*f7f60*/  @P2 STG.E [R12.64], R28 ;  /* 0x0000001c0c002986 */ /* 0x0003e6000c101904 */
[----:B------:R-:W-:-:S04]  /*f7f70*/  IMAD.WIDE R4, R17, 0x4, R136 ;  /* 0x0000000411047825 */ /* 0x000fc800078e0288 */
[----:B------:R-:W-:-:S04]  /*f7f80*/  IMAD.WIDE R2, R33, 0x4, R138 ;  /* 0x0000000421027825 */ /* 0x000fc800078e028a */
[C---:B------:R-:W-:Y:S01]  /*f7f90*/  IMAD.WIDE R8, R33.reuse, 0x4, R136 ;  /* 0x0000000421087825 */ /* 0x040fe200078e0288 */
[----:B------:R-:W-:-:S05]  /*f7fa0*/  IADD3 R41, R33, c[0x0][0x198], RZ ;  /* 0x0000660021297a10 */ /* 0x000fca0007ffe0ff */
[----:B-1----:R-:W-:Y:S01]  /*f7fb0*/  IMAD.WIDE R12, R41, 0x4, R138 ;  /* 0x00000004290c7825 */ /* 0x002fe200078e028a */
[----:B--2---:R-:W-:Y:S02]  /*f7fc0*/  ISETP.GE.AND P1, PT, R24, c[0x0][0x17c], PT ;  /* 0x00005f0018007a0c */ /* 0x004fe40003f26270 */
[----:B------:R-:W1:Y:S01]  /*f7fd0*/  LDS.128 R24, [R219+0x800] ;  /* 0x00080000db187984 */ /* 0x000e620000000c00 */
[----:B---3--:R-:W-:-:S03]  /*f7fe0*/  ISETP.GE.AND P4, PT, R40, c[0x0][0x17c], PT ;  /* 0x00005f0028007a0c */ /* 0x008fc60003f86270 */
[----:B------:R-:W2:Y:S01]  /*f7ff0*/  LDL.LU R40, [R1+0x3668] ;  /* 0x0036680001287983 */ /* 0x000ea20000300800 */
[----:B----4-:R-:W-:Y:S02]  /*f8000*/  ISETP.GE.AND P3, PT, R22, c[0x0][0x17c], PT ;  /* 0x00005f0016007a0c */ /* 0x010fe40003f66270 */
[----:B------:R-:W-:Y:S01]  /*f8010*/  ISETP.GE.AND P0, PT, R20, c[0x0][0x17c], PT ;  /* 0x00005f0014007a0c */ /* 0x000fe20003f06270 */
[----:B------:R-:W3:Y:S04]  /*f8020*/  LDL.LU R45, [R1+0x36c4] ;  /* 0x0036c400012d7983 */ /* 0x000ee80000300800 */
[----:B------:R-:W4:Y:S01]  /*f8030*/  LDS.128 R20, [R252+0x800] ;  /* 0x00080000fc147984 */ /* 0x000f220000000c00 */
[C---:B------:R-:W-:Y:S02]  /*f8040*/  ISETP.LT.AND P5, PT, R217.reuse, c[0x0][0x178], !P1 ;  /* 0x00005e00d9007a0c */ /* 0x040fe40004fa1270 */
[----:B------:R-:W-:Y:S01]  /*f8050*/  ISETP.LT.AND P1, PT, R216, c[0x0][0x178], !P1 ;  /* 0x00005e00d8007a0c */ /* 0x000fe20004f21270 */
[----:B------:R-:W3:Y:S01]  /*f8060*/  LDL.LU R44, [R1+0x35dc] ;  /* 0x0035dc00012c7983 */ /* 0x000ee20000300800 */
[----:B------:R-:W-:-:S02]  /*f8070*/  ISETP.LT.AND P2, PT, R217, c[0x0][0x178], !P4 ;  /* 0x00005e00d9007a0c */ /* 0x000fc40006741270 */
[----:B------:R-:W-:Y:S02]  /*f8080*/  ISETP.LT.AND P4, PT, R216, c[0x0][0x178], !P4 ;  /* 0x00005e00d8007a0c */ /* 0x000fe40006781270 */
[----:B-----5:R-:W-:Y:S02]  /*f8090*/  ISETP.GE.AND P6, PT, R18, c[0x0][0x17c], PT ;  /* 0x00005f0012007a0c */ /* 0x020fe40003fc6270 */
[----:B------:R-:W5:Y:S04]  /*f80a0*/  LDS.128 R16, [R0+0x1000] ;  /* 0x0010000000107984 */ /* 0x000f680000000c00 */
[----:B------:R1:W-:Y:S01]  /*f80b0*/  @P5 STG.E [R36.64], R169 ;  /* 0x000000a924005986 */ /* 0x0003e2000c101904 */
[----:B------:R-:W-:-:S03]  /*f80c0*/  ISETP.LT.AND P5, PT, R217, c[0x0][0x178], !P3 ;  /* 0x00005e00d9007a0c */ /* 0x000fc60005fa1270 */
[----:B------:R-:W-:Y:S01]  /*f80d0*/  @P1 STG.E [R4.64], R29 ;  /* 0x0000001d04001986 */ /* 0x000fe2000c101904 */
[----:B------:R-:W-:-:S03]  /*f80e0*/  ISETP.LT.AND P3, PT, R216, c[0x0][0x178], !P3 ;  /* 0x00005e00d8007a0c */ /* 0x000fc60005f61270 */
[----:B------:R4:W-:Y:S04]  /*f80f0*/  @P2 STG.E [R2.64], R184 ;  /* 0x000000b802002986 */ /* 0x0009e8000c101904 */
[----:B-1----:R-:W-:Y:S01]  /*f8100*/  @P4 STG.E [R8.64], R24 ;  /* 0x0000001808004986 */ /* 0x002fe2000c101904 */
[----:B------:R-:W-:Y:S02]  /*f8110*/  ISETP.LT.AND P4, PT, R217, c[0x0][0x178], !P0 ;  /* 0x00005e00d9007a0c */ /* 0x000fe40004781270 */
[----:B------:R-:W-:Y:S01]  /*f8120*/  ISETP.LT.AND P0, PT, R216, c[0x0][0x178], !P0 ;  /* 0x00005e00d8007a0c */ /* 0x000fe20004701270 */
[----:B------:R-:W3:Y:S01]  /*f8130*/  LDL.LU R36, [R1+0x35d8] ;  /* 0x0035d80001247983 */ /* 0x000ee20000300800 */
[C---:B------:R-:W-:Y:S02]  /*f8140*/  IADD3 R37, R41.reuse, c[0x0][0x198], RZ ;  /* 0x0000660029257a10 */ /* 0x040fe40007ffe0ff */
[----:B------:R-:W-:Y:S01]  /*f8150*/  ISETP.GE.AND P1, PT, R32, c[0x0][0x17c], PT ;  /* 0x00005f0020007a0c */ /* 0x000fe20003f26270 */
[----:B------:R-:W-:Y:S01]  /*f8160*/  IMAD.WIDE R32, R41, 0x4, R136 ;  /* 0x0000000429207825 */ /* 0x000fe200078e0288 */
[----:B------:R-:W-:Y:S03]  /*f8170*/  @P5 STG.E [R12.64], R185 ;  /* 0x000000b90c005986 */ /* 0x000fe6000c101904 */
[C---:B----4-:R-:W-:Y:S01]  /*f8180*/  IMAD.WIDE R2, R37.reuse, 0x4, R138 ;  /* 0x0000000425027825 */ /* 0x050fe200078e028a */
[----:B------:R1:W-:Y:S03]  /*f8190*/  @P3 STG.E [R32.64], R25 ;  /* 0x0000001920003986 */ /* 0x0003e6000c101904 */
[----:B------:R-:W-:Y:S01]  /*f81a0*/  IMAD.WIDE R4, R37, 0x4, R136 ;  /* 0x0000000425047825 */ /* 0x000fe200078e0288 */
[----:B------:R-:W-:Y:S01]  /*f81b0*/  ISETP.LT.AND P5, PT, R217, c[0x0][0x178], !P6 ;  /* 0x00005e00d9007a0c */ /* 0x000fe200077a1270 */
[----:B------:R4:W-:Y:S01]  /*f81c0*/  @P4 STG.E [R2.64], R200 ;  /* 0x000000c802004986 */ /* 0x0009e2000c101904 */
[----:B------:R-:W-:-:S02]  /*f81d0*/  IADD3 R29, R37, c[0x0][0x198], RZ ;  /* 0x00006600251d7a10 */ /* 0x000fc40007ffe0ff */
[----:B------:R-:W-:Y:S01]  /*f81e0*/  ISETP.LT.AND P6, PT, R216, c[0x0][0x178], !P6 ;  /* 0x00005e00d8007a0c */ /* 0x000fe200077c1270 */
[----:B------:R-:W-:Y:S01]  /*f81f0*/  @P0 STG.E [R4.64], R20 ;  /* 0x0000001404000986 */ /* 0x000fe2000c101904 */
[----:B------:R-:W-:-:S03]  /*f8200*/  ISETP.LT.AND P0, PT, R217, c[0x0][0x178], !P1 ;  /* 0x00005e00d9007a0c */ /* 0x000fc60004f01270 */
[----:B-1----:R-:W3:Y:S01]  /*f8210*/  LDL.LU R32, [R1+0x35c4] ;  /* 0x0035c40001207983 */ /* 0x002ee20000300800 */
[----:B------:R-:W-:Y:S02]  /*f8220*/  ISETP.LT.AND P1, PT, R216, c[0x0][0x178], !P1 ;  /* 0x00005e00d8007a0c */ /* 0x000fe40004f21270 */
[C---:B------:R-:W-:Y:S01]  /*f8230*/  IADD3 R33, R29.reuse, c[0x0][0x198], RZ ;  /* 0x000066001d217a10 */ /* 0x040fe20007ffe0ff */
[C---:B------:R-:W-:Y:S01]  /*f8240*/  IMAD.WIDE R8, R29.reuse, 0x4, R138 ;  /* 0x000000041d087825 */ /* 0x040fe200078e028a */
[----:B------:R-:W3:Y:S03]  /*f8250*/  LDL.LU R28, [R1+0x360c] ;  /* 0x00360c00011c7983 */ /* 0x000ee60000300800 */
[----:B------:R-:W-:Y:S01]  /*f8260*/  IMAD.WIDE R12, R29, 0x4, R136 ;  /* 0x000000041d0c7825 */ /* 0x000fe200078e0288 */
[----:B------:R-:W-:Y:S03]  /*f8270*/  @P5 STG.E [R8.64], R201 ;  /* 0x000000c908005986 */ /* 0x000fe6000c101904 */
[C---:B----4-:R-:W-:Y:S01]  /*f8280*/  IMAD.WIDE R2, R33.reuse, 0x4, R138 ;  /* 0x0000000421027825 */ /* 0x050fe200078e028a */
[----:B------:R-:W-:Y:S03]  /*f8290*/  @P6 STG.E [R12.64], R21 ;  /* 0x000000150c006986 */ /* 0x000fe6000c101904 */
[----:B------:R-:W-:Y:S01]  /*f82a0*/  IMAD.WIDE R24, R33, 0x4, R136 ;  /* 0x0000000421187825 */ /* 0x000fe200078e0288 */
[----:B------:R-:W-:Y:S04]  /*f82b0*/  @P0 STG.E [R2.64], R156 ;  /* 0x0000009c02000986 */ /* 0x000fe8000c101904 */
[----:B-----5:R1:W-:Y:S04]  /*f82c0*/  @P1 STG.E [R24.64], R16 ;  /* 0x0000001018001986 */ /* 0x0203e8000c101904 */
[----:B-1----:R-:W4:Y:S04]  /*f82d0*/  LDL.LU R16, [R1+0x3638] ;  /* 0x0036380001107983 */ /* 0x002f280000300800 */
[----:B------:R-:W5:Y:S01]  /*f82e0*/  LDL.LU R24, [R1+0x3550] ;  /* 0x0035500001187983 */ /* 0x000f620000300800 */
[----:B------:R-:W-:-:S02]  /*f82f0*/  ISETP.GE.AND P2, PT, R42, c[0x0][0x17c], PT ;  /* 0x00005f002a007a0c */ /* 0x000fc40003f46270 */
[----:B------:R-:W-:Y:S02]  /*f8300*/  IADD3 R33, R33, c[0x0][0x198], RZ ;  /* 0x0000660021217a10 */ /* 0x000fe40007ffe0ff */
[----:B------:R-:W-:Y:S02]  /*f8310*/  ISETP.LT.AND P5, PT, R217, c[0x0][0x178], !P2 ;  /* 0x00005e00d9007a0c */ /* 0x000fe400057a1270 */
[----:B------:R-:W-:Y:S01]  /*f8320*/  ISETP.LT.AND P2, PT, R216, c[0x0][0x178], !P2 ;  /* 0x00005e00d8007a0c */ /* 0x000fe20005741270 */
[----:B------:R-:W-:-:S04]  /*f8330*/  IMAD.WIDE R4, R33, 0x4, R138 ;  /* 0x0000000421047825 */ /* 0x000fc800078e028a */
[C---:B------:R-:W-:Y:S01]  /*f8340*/  IMAD.WIDE R8, R33.reuse, 0x4, R136 ;  /* 0x0000000421087825 */ /* 0x040fe200078e0288 */
[----:B------:R-:W-:-:S05]  /*f8350*/  IADD3 R33, R33, c[0x0][0x198], RZ ;  /* 0x0000660021217a10 */ /* 0x000fca0007ffe0ff */
[C---:B------:R-:W-:Y:S01]  /*f8360*/  IMAD.WIDE R2, R33.reuse, 0x4, R138 ;  /* 0x0000000421027825 */ /* 0x040fe200078e028a */
[----:B------:R-:W-:Y:S03]  /*f8370*/  @P5 STG.E [R4.64], R157 ;  /* 0x0000009d04005986 */ /* 0x000fe6000c101904 */
[C---:B------:R-:W-:Y:S01]  /*f8380*/  IMAD.WIDE R12, R33.reuse, 0x4, R136 ;  /* 0x00000004210c7825 */ /* 0x040fe200078e0288 */
[----:B------:R1:W-:Y:S01]  /*f8390*/  @P2 STG.E [R8.64], R17 ;  /* 0x0000001108002986 */ /* 0x0003e2000c101904 */
[----:B------:R-:W-:-:S05]  /*f83a0*/  IADD3 R25, R33, c[0x0][0x198], RZ ;  /* 0x0000660021197a10 */ /* 0x000fca0007ffe0ff */
[C---:B------:R-:W-:Y:S01]  /*f83b0*/  IMAD.WIDE R20, R25.reuse, 0x4, R138 ;  /* 0x0000000419147825 */ /* 0x040fe200078e028a */
[----:B-1----:R-:W-:-:S03]  /*f83c0*/  IADD3 R17, R25, c[0x0][0x198], RZ ;  /* 0x0000660019117a10 */ /* 0x002fc60007ffe0ff */
[----:B------:R-:W-:Y:S01]  /*f83d0*/  IMAD.WIDE R4, R25, 0x4, R136 ;  /* 0x0000000419047825 */ /* 0x000fe200078e0288 */
[----:B--2---:R-:W-:Y:S02]  /*f83e0*/  ISETP.GE.AND P3, PT, R40, c[0x0][0x17c], PT ;  /* 0x00005f0028007a0c */ /* 0x004fe40003f66270 */
[----:B------:R-:W1:Y:S02]  /*f83f0*/  LDS.128 R40, [R218+0x1000] ;  /* 0x00100000da287984 */ /* 0x000e640000000c00 */
[----:B------:R-:W-:Y:S02]  /*f8400*/  ISETP.LT.AND P1, PT, R217, c[0x0][0x178], !P3 ;  /* 0x00005e00d9007a0c */ /* 0x000fe40005f21270 */
[----:B------:R-:W-:Y:S02]  /*f8410*/  ISETP.LT.AND P3, PT, R216, c[0x0][0x178], !P3 ;  /* 0x00005e00d8007a0c */ /* 0x000fe40005f61270 */
[----:B---3--:R-:W-:-:S04]  /*f8420*/  ISETP.GE.AND P4, PT, R45, c[0x0][0x17c], PT ;  /* 0x00005f002d007a0c */ /* 0x008fc80003f86270 */
[----:B------:R-:W-:Y:S02]  /*f8430*/  ISETP.LT.AND P5, PT, R217, c[0x0][0x178], !P4 ;  /* 0x00005e00d9007a0c */ /* 0x000fe400067a1270 */
[----:B------:R-:W-:-:S03]  /*f8440*/  ISETP.GE.AND P6, PT, R44, c[0x0][0x17c], PT ;  /* 0x00005f002c007a0c */ /* 0x000fc60003fc6270 */
[----:B------:R2:W-:Y:S01]  /*f8450*/  @P1 STG.E [R2.64], R172 ;  /* 0x000000ac02001986 */ /* 0x0005e2000c101904 */
[----:B------:R-:W-:-:S03]  /*f8460*/  ISETP.LT.AND P4, PT, R216, c[0x0][0x178], !P4 ;  /* 0x00005e00d8007a0c */ /* 0x000fc60006781270 */
[----:B------:R-:W3:Y:S01]  /*f8470*/  LDS.128 R44, [R252+0x1000] ;  /* 0x00100000fc2c7984 */ /* 0x000ee20000000c00 */
[----:B--2---:R-:W-:-:S03]  /*f8480*/  IMAD.WIDE R2, R17, 0x4, R138 ;  /* 0x0000000411027825 */ /* 0x004fc600078e028a */
[----:B-1----:R-:W-:Y:S01]  /*f8490*/  @P3 STG.E [R12.64], R40 ;  /* 0x000000280c003986 */ /* 0x002fe2000c101904 */
[----:B------:R-:W-:-:S03]  /*f84a0*/  ISETP.LT.AND P3, PT, R217, c[0x0][0x178], !P6 ;  /* 0x00005e00d9007a0c */ /* 0x000fc60007761270 */
[----:B------:R1:W-:Y:S01]  /*f84b0*/  @P5 STG.E [R20.64], R173 ;  /* 0x000000ad14005986 */ /* 0x0003e2000c101904 */
[----:B------:R-:W-:-:S03]  /*f84c0*/  ISETP.GE.AND P2, PT, R32, c[0x0][0x17c], PT ;  /* 0x00005f0020007a0c */ /* 0x000fc60003f46270 */
[----:B------:R-:W2:Y:S01]  /*f84d0*/  LDL.LU R32, [R1+0x3594] ;  /* 0x0035940001207983 */ /* 0x000ea20000300800 */
[----:B------:R-:W-:-:S03]  /*f84e0*/  ISETP.GE.AND P1, PT, R28, c[0x0][0x17c], PT ;  /* 0x00005f001c007a0c */ /* 0x000fc60003f26270 */
[----:B------:R-:W2:Y:S04]  /*f84f0*/  LDL.LU R29, [R1+0x3568] ;  /* 0x00356800011d7983 */ /* 0x000ea80000300800 */
[----:B------:R-:W-:Y:S04]  /*f8500*/  @P4 STG.E [R4.64], R41 ;  /* 0x0000002904004986 */ /* 0x000fe8000c101904 */
[----:B------:R-:W2:Y:S04]  /*f8510*/  LDL.LU R28, [R1+0x34d4] ;  /* 0x0034d400011c7983 */ /* 0x000ea80000300800 */
[----:B------:R1:W-:Y:S01]  /*f8520*/  @P3 STG.E [R2.64], R188 ;  /* 0x000000bc02003986 */ /* 0x0003e2000c101904 */
[----:B-----5:R-:W-:-:S03]  /*f8530*/  ISETP.GE.AND P3, PT, R24, c[0x0][0x17c], PT ;  /* 0x00005f0018007a0c */ /* 0x020fc60003f66270 */
[----:B------:R-:W5:Y:S04]  /*f8540*/  LDL.LU R24, [R1+0x34c8] ;  /* 0x0034c80001187983 */ /* 0x000f680000300800 */
[----:B-1----:R-:W5:Y:S04]  /*f8550*/  LDL.LU R20, [R1+0x3500] ;  /* 0x0035000001147983 */ /* 0x002f680000300800 */
[----:B------:R-:W5:Y:S01]  /*f8560*/  LDL.LU R0, [R1+0x34f0] ;  /* 0x0034f00001007983 */ /* 0x000f620000300800 */
[----:B------:R-:W-:Y:S01]  /*f8570*/  ISETP.LT.AND P6, PT, R216, c[0x0][0x178], !P6 ;  /* 0x00005e00d8007a0c */ /* 0x000fe200077c1270 */
[----:B------:R-:W-:Y:S01]  /*f8580*/  IMAD.WIDE R8, R17, 0x4, R136 ;  /* 0x0000000411087825 */ /* 0x000fe200078e0288 */
[----:B------:R-:W-:-:S02]  /*f8590*/  ISETP.GE.AND P0, PT, R36, c[0x0][0x17c], PT ;  /* 0x00005f0024007a0c */ /* 0x000fc40003f06270 */
[----:B------:R-:W-:Y:S02]  /*f85a0*/  IADD3 R25, R17, c[0x0][0x198], RZ ;  /* 0x0000660011197a10 */ /* 0x000fe40007ffe0ff */
[----:B------:R-:W-:Y:S02]  /*f85b0*/  ISETP.LT.AND P5, PT, R217, c[0x0][0x178], !P0 ;  /* 0x00005e00d9007a0c */ /* 0x000fe400047a1270 */
[----:B------:R-:W-:Y:S01]  /*f85c0*/  ISETP.LT.AND P0, PT, R216, c[0x0][0x178], !P0 ;  /* 0x00005e00d8007a0c */ /* 0x000fe20004701270 */
[----:B------:R-:W-:Y:S01]  /*f85d0*/  IMAD.WIDE R12, R25, 0x4, R138 ;  /* 0x00000004190c7825 */ /* 0x000fe200078e028a */
[----:B----4-:R-:W-:-:S03]  /*f85e0*/  ISETP.GE.AND P4, PT, R16, c[0x0][0x17c], PT ;  /* 0x00005f0010007a0c */ /* 0x010fc60003f86270 */
[----:B------:R1:W-:Y:S01]  /*f85f0*/  @P6 STG.E [R8.64], R48 ;  /* 0x0000003008006986 */ /* 0x0003e2000c101904 */
[----:B------:R-:W-:Y:S01]  /*f8600*/  ISETP.LT.AND P6, PT, R217, c[0x0][0x178], !P2 ;  /* 0x00005e00d9007a0c */ /* 0x000fe200057c1270 */
[C---:B------:R-:W-:Y:S01]  /*f8610*/  IMAD.WIDE R16, R25.reuse, 0x4, R136 ;  /* 0x0000000419107825 */ /* 0x040fe200078e0288 */
[----:B------:R-:W-:Y:S02]  /*f8620*/  ISETP.LT.AND P2, PT, R216, c[0x0][0x178], !P2 ;  /* 0x00005e00d8007a0c */ /* 0x000fe40005741270 */
[----:B------:R-:W-:Y:S01]  /*f8630*/  IADD3 R25, R25, c[0x0][0x198], RZ ;  /* 0x0000660019197a10 */ /* 0x000fe20007ffe0ff */
[----:B------:R4:W-:Y:S04]  /*f8640*/  @P5 STG.E [R12.64], R189 ;  /* 0x000000bd0c005986 */ /* 0x0009e8000c101904 */
[C---:B------:R-:W-:Y:S01]  /*f8650*/  IMAD.WIDE R2, R25.reuse, 0x4, R138 ;  /* 0x0000000419027825 */ /* 0x040fe200078e028a */
[----:B------:R-:W-:Y:S03]  /*f8660*/  @P0 STG.E [R16.64], R49 ;  /* 0x0000003110000986 */ /* 0x000fe6000c101904 */
[----:B------:R-:W-:Y:S01]  /*f8670*/  IMAD.WIDE R4, R25, 0x4, R136 ;  /* 0x0000000419047825 */ /* 0x000fe200078e0288 */
[----:B------:R-:W-:Y:S01]  /*f8680*/  ISETP.LT.AND P5, PT, R217, c[0x0][0x178], !P1 ;  /* 0x00005e00d9007a0c */ /* 0x000fe20004fa1270 */
[----:B------:R4:W-:Y:S01]  /*f8690*/  @P6 STG.E [R2.64], R204 ;  /* 0x000000cc02006986 */ /* 0x0009e2000c101904 */
[----:B------:R-:W-:-:S02]  /*f86a0*/  IADD3 R21, R25, c[0x0][0x198], RZ ;  /* 0x0000660019157a10 */ /* 0x000fc40007ffe0ff */
[C---:B------:R-:W-:Y:S01]  /*f86b0*/  ISETP.LT.AND P1, PT, R216.reuse, c[0x0][0x178], !P1 ;  /* 0x00005e00d8007a0c */ /* 0x040fe20004f21270 */
[----:B---3--:R3:W-:Y:S01]  /*f86c0*/  @P2 STG.E [R4.64], R44 ;  /* 0x0000002c04002986 */ /* 0x0087e2000c101904 */
[----:B------:R-:W-:Y:S02]  /*f86d0*/  ISETP.LT.AND P2, PT, R217, c[0x0][0x178], !P4 ;  /* 0x00005e00d9007a0c */ /* 0x000fe40006741270 */
[----:B------:R-:W-:Y:S02]  /*f86e0*/  ISETP.LT.AND P4, PT, R216, c[0x0][0x178], !P4 ;  /* 0x00005e00d8007a0c */ /* 0x000fe40006781270 */
[C---:B------:R-:W-:Y:S01]  /*f86f0*/  IADD3 R25, R21.reuse, c[0x0][0x198], RZ ;  /* 0x0000660015197a10 */ /* 0x040fe20007ffe0ff */
[----:B-1----:R-:W-:-:S04]  /*f8700*/  IMAD.WIDE R8, R21, 0x4, R138 ;  /* 0x0000000415087825 */ /* 0x002fc800078e028a */
[----:B----4-:R-:W-:Y:S01]  /*f8710*/  IMAD.WIDE R12, R21, 0x4, R136 ;  /* 0x00000004150c7825 */ /* 0x010fe200078e0288 */
[----:B------:R1:W-:Y:S03]  /*f8720*/  @P5 STG.E [R8.64], R205 ;  /* 0x000000cd08005986 */ /* 0x0003e6000c101904 */
[----:B------:R-:W-:Y:S01]  /*f8730*/  IMAD.WIDE R2, R25, 0x4, R138 ;  /* 0x0000000419027825 */ /* 0x000fe200078e028a */
[----:B------:R-:W-:-:S03]  /*f8740*/  ISETP.LT.AND P5, PT, R217, c[0x0][0x178], !P3 ;  /* 0x00005e00d9007a0c */ /* 0x000fc60005fa1270 */
[C---:B------:R-:W-:Y:S01]  /*f8750*/  IMAD.WIDE R16, R25.reuse, 0x4, R136 ;  /* 0x0000000419107825 */ /* 0x040fe200078e0288 */
[----:B------:R-:W-:Y:S01]  /*f8760*/  IADD3 R25, R25, c[0x0][0x198], RZ ;  /* 0x0000660019197a10 */ /* 0x000fe20007ffe0ff */
[----:B------:R4:W-:Y:S01]  /*f8770*/  @P1 STG.E [R12.64], R45 ;  /* 0x0000002d0c001986 */ /* 0x0009e2000c101904 */
[----:B------:R-:W-:-:S03]  /*f8780*/  ISETP.LT.AND P3, PT, R216, c[0x0][0x178], !P3 ;  /* 0x00005e00d8007a0c */ /* 0x000fc60005f61270 */
[----:B------:R4:W-:Y:S01]  /*f8790*/  @P2 STG.E [R2.64], R160 ;  /* 0x000000a002002986 */ /* 0x0009e2000c101904 */
[----:B---3--:R-:W-:-:S03]  /*f87a0*/  IMAD.WIDE R4, R25, 0x4, R138 ;  /* 0x0000000419047825 */ /* 0x008fc600078e028a */
[----:B------:R-:W-:Y:S01]  /*f87b0*/  @P4 STG.E [R16.64], R52 ;  /* 0x0000003410004986 */ /* 0x000fe2000c101904 */
[C-C-:B-1----:R-:W-:Y:S01]  /*f87c0*/  IMAD.WIDE R8, R25.reuse, 0x4, R136.reuse ;  /* 0x0000000419087825 */ /* 0x142fe200078e0288 */
[----:B------:R-:W-:Y:S02]  /*f87d0*/  IADD3 R25, R25, c[0x0][0x198], RZ ;  /* 0x0000660019197a10 */ /* 0x000fe40007ffe0ff */
[----:B------:R1:W-:Y:S03]  /*f87e0*/  @P5 STG.E [R4.64], R161 ;  /* 0x000000a104005986 */ /* 0x0003e6000c101904 */
[----:B----4-:R-:W-:-:S04]  /*f87f0*/  IMAD.WIDE R12, R25, 0x4, R136 ;  /* 0x00000004190c7825 */ /* 0x010fc800078e0288 */
[----:B------:R-:W-:Y:S01]  /*f8800*/  IMAD.WIDE R2, R25, 0x4, R138 ;  /* 0x0000000419027825 */ /* 0x000fe200078e028a */
[----:B------:R3:W-:Y:S01]  /*f8810*/  @P3 STG.E [R8.64], R53 ;  /* 0x0000003508003986 */ /* 0x0007e2000c101904 */
[----:B--2---:R-:W-:-:S04]  /*f8820*/  ISETP.GE.AND P0, PT, R32, c[0x0][0x17c], PT ;  /* 0x00005f0020007a0c */ /* 0x004fc80003f06270 */
[C---:B------:R-:W-:Y:S02]  /*f8830*/  ISETP.LT.AND P2, PT, R217.reuse, c[0x0][0x178], !P0 ;  /* 0x00005e00d9007a0c */ /* 0x040fe40004741270 */
[----:B------:R-:W-:Y:S02]  /*f8840*/  ISETP.LT.AND P4, PT, R216, c[0x0][0x178], !P0 ;  /* 0x00005e00d8007a0c */ /* 0x000fe40004781270 */
[----:B------:R-:W-:Y:S02]  /*f8850*/  ISETP.GE.AND P1, PT, R28, c[0x0][0x17c], PT ;  /* 0x00005f001c007a0c */ /* 0x000fe40003f26270 */
[----:B------:R-:W2:Y:S07]  /*f8860*/  LDL.LU R28, [R1+0x34ec] ;  /* 0x0034ec00011c7983 */ /* 0x000eae0000300800 */
[----:B------:R4:W-:Y:S01]  /*f8870*/  @P2 STG.E [R2.64], R176 ;  /* 0x000000b002002986 */ /* 0x0009e2000c101904 */
[----:B------:R-:W-:-:S03]  /*f8880*/  ISETP.LT.AND P2, PT, R217, c[0x0][0x178], !P1 ;  /* 0x00005e00d9007a0c */ /* 0x000fc60004f41270 */
[----:B------:R1:W-:Y:S01]  /*f8890*/  @P4 STG.E [R12.64], R56 ;  /* 0x000000380c004986 */ /* 0x0003e2000c101904 */
[----:B------:R-:W-:Y:S02]  /*f88a0*/  ISETP.LT.AND P4, PT, R216, c[0x0][0x178], !P1 ;  /* 0x00005e00d8007a0c */ /* 0x000fe40004f81270 */
[----:B-----5:R-:W-:Y:S02]  /*f88b0*/  ISETP.GE.AND P0, PT, R24, c[0x0][0x17c], PT ;  /* 0x00005f0018007a0c */ /* 0x020fe40003f06270 */
[----:B------:R-:W5:Y:S01]  /*f88c0*/  LDL.LU R24, [R1+0x34bc] ;  /* 0x0034bc0001187983 */ /* 0x000f620000300800 */
[----:B------:R-:W-:-:S03]  /*f88d0*/  ISETP.GE.AND P5, PT, R20, c[0x0][0x17c], PT ;  /* 0x00005f0014007a0c */ /* 0x000fc60003fa6270 */
[----:B------:R-:W5:Y:S01]  /*f88e0*/  LDL.LU R20, [R1+0x34b8] ;  /* 0x0034b80001147983 */ /* 0x000f620000300800 */
[----:B------:R-:W-:-:S03]  /*f88f0*/  ISETP.GE.AND P1, PT, R0, c[0x0][0x17c], PT ;  /* 0x00005f0000007a0c */ /* 0x000fc60003f26270 */
[----:B------:R-:W5:Y:S01]  /*f8900*/  LDL.LU R0, [R1+0x34b4] ;  /* 0x0034b40001007983 */ /* 0x000f620000300800 */
[----:B------:R-:W-:Y:S02]  /*f8910*/  ISETP.GE.AND P6, PT, R29, c[0x0][0x17c], PT ;  /* 0x00005f001d007a0c */ /* 0x000fe40003fc6270 */
[----:B------:R-:W-:Y:S02]  /*f8920*/  IADD3 R25, R25, c[0x0][0x198], RZ ;  /* 0x0000660019197a10 */ /* 0x000fe40007ffe0ff */
[----:B------:R-:W-:Y:S02]  /*f8930*/  ISETP.LT.AND P3, PT, R217, c[0x0][0x178], !P6 ;  /* 0x00005e00d9007a0c */ /* 0x000fe40007761270 */
[----:B------:R-:W-:Y:S02]  /*f8940*/  ISETP.LT.AND P6, PT, R216, c[0x0][0x178], !P6 ;  /* 0x00005e00d8007a0c */ /* 0x000fe400077c1270 */
[C---:B------:R-:W-:Y:S01]  /*f8950*/  IADD3 R21, R25.reuse, c[0x0][0x198], RZ ;  /* 0x0000660019157a10 */ /* 0x040fe20007ffe0ff */
[----:B-1----:R-:W-:-:S04]  /*f8960*/  IMAD.WIDE R4, R25, 0x4, R138 ;  /* 0x0000000419047825 */ /* 0x002fc800078e028a */
[----:B---3--:R-:W-:-:S04]  /*f8970*/  IMAD.WIDE R8, R25, 0x4, R136 ;  /* 0x0000000419087825 */ /* 0x008fc800078e0288 */
[C---:B------:R-:W-:Y:S01]  /*f8980*/  IMAD.WIDE R16, R21.reuse, 0x4, R138 ;  /* 0x0000000415107825 */ /* 0x040fe200078e028a */
[----:B------:R1:W-:Y:S03]  /*f8990*/  @P3 STG.E [R4.64], R177 ;  /* 0x000000b104003986 */ /* 0x0003e6000c101904 */
[----:B----4-:R-:W-:Y:S01]  /*f89a0*/  IMAD.WIDE R2, R21, 0x4, R136 ;  /* 0x0000000415027825 */ /* 0x010fe200078e0288 */
[----:B------:R3:W-:Y:S01]  /*f89b0*/  @P6 STG.E [R8.64], R57 ;  /* 0x0000003908006986 */ /* 0x0007e2000c101904 */
[----:B------:R-:W-:Y:S02]  /*f89c0*/  ISETP.LT.AND P3, PT, R217, c[0x0][0x178], !P0 ;  /* 0x00005e00d9007a0c */ /* 0x000fe40004761270 */
[----:B------:R-:W-:Y:S01]  /*f89d0*/  IADD3 R21, R21, c[0x0][0x198], RZ ;  /* 0x0000660015157a10 */ /* 0x000fe20007ffe0ff */
[----:B------:R-:W-:Y:S01]  /*f89e0*/  @P2 STG.E [R16.64], R192 ;  /* 0x000000c010002986 */ /* 0x000fe2000c101904 */
[----:B------:R-:W-:-:S03]  /*f89f0*/  ISETP.LT.AND P0, PT, R216, c[0x0][0x178], !P0 ;  /* 0x00005e00d8007a0c */ /* 0x000fc60004701270 */
[----:B------:R4:W-:Y:S01]  /*f8a00*/  @P4 STG.E [R2.64], R60 ;  /* 0x0000003c02004986 */ /* 0x0009e2000c101904 */
[----:B------:R-:W-:Y:S02]  /*f8a10*/  ISETP.LT.AND P4, PT, R217, c[0x0][0x178], !P5 ;  /* 0x00005e00d9007a0c */ /* 0x000fe40006f81270 */
[C---:B------:R-:W-:Y:S01]  /*f8a20*/  IADD3 R25, R21.reuse, c[0x0][0x198], RZ ;  /* 0x0000660015197a10 */ /* 0x040fe20007ffe0ff */
[----:B------:R-:W-:-:S04]  /*f8a30*/  IMAD.WIDE R12, R21, 0x4, R138 ;  /* 0x00000004150c7825 */ /* 0x000fc800078e028a */
[----:B-1----:R-:W-:Y:S01]  /*f8a40*/  IMAD.WIDE R4, R21, 0x4, R136 ;  /* 0x0000000415047825 */ /* 0x002fe200078e0288 */
[----:B------:R1:W-:Y:S03]  /*f8a50*/  @P3 STG.E [R12.64], R193 ;  /* 0x000000c10c003986 */ /* 0x0003e6000c101904 */
[----:B---3--:R-:W-:Y:S01]  /*f8a60*/  IMAD.WIDE R8, R25, 0x4, R138 ;  /* 0x0000000419087825 */ /* 0x008fe200078e028a */
[----:B------:R3:W-:Y:S04]  /*f8a70*/  @P0 STG.E [R4.64], R61 ;  /* 0x0000003d04000986 */ /* 0x0007e8000c101904 */
[----:B------:R1:W-:Y:S01]  /*f8a80*/  @P4 STG.E [R8.64], R208 ;  /* 0x000000d008004986 */ /* 0x0003e2000c101904 */
[----:B--2---:R-:W-:-:S03]  /*f8a90*/  ISETP.GE.AND P6, PT, R28, c[0x0][0x17c], PT ;  /* 0x00005f001c007a0c */ /* 0x004fc60003fc6270 */
[----:B------:R-:W2:Y:S01]  /*f8aa0*/  LDL.LU R28, [R1+0x349c] ;  /* 0x00349c00011c7983 */ /* 0x000ea20000300800 */
[----:B-----5:R-:W-:-:S03]  /*f8ab0*/  ISETP.GE.AND P2, PT, R24, c[0x0][0x17c], PT ;  /* 0x00005f0018007a0c */ /* 0x020fc60003f46270 */
[----:B------:R-:W5:Y:S01]  /*f8ac0*/  LDL.LU R24, [R1+0x3474] ;  /* 0x0034740001187983 */ /* 0x000f620000300800 */
[----:B------:R-:W-:-:S03]  /*f8ad0*/  ISETP.GE.AND P0, PT, R20, c[0x0][0x17c], PT ;  /* 0x00005f0014007a0c */ /* 0x000fc60003f06270 */
[----:B------:R-:W5:Y:S01]  /*f8ae0*/  LDL.LU R20, [R1+0x3468] ;  /* 0x0034680001147983 */ /* 0x000f620000300800 */
[----:B------:R-:W-:-:S03]  /*f8af0*/  ISETP.GE.AND P4, PT, R0, c[0x0][0x17c], PT ;  /* 0x00005f0000007a0c */ /* 0x000fc60003f86270 */
[----:B------:R-:W5:Y:S01]  /*f8b00*/  LDL.LU R0, [R1+0x3454] ;  /* 0x0034540001007983 */ /* 0x000f620000300800 */
[C---:B------:R-:W-:Y:S01]  /*f8b10*/  ISETP.LT.AND P5, PT, R216.reuse, c[0x0][0x178], !P5 ;  /* 0x00005e00d8007a0c */ /* 0x040fe20006fa1270 */
[C---:B----4-:R-:W-:Y:S01]  /*f8b20*/  IMAD.WIDE R2, R25.reuse, 0x4, R136 ;  /* 0x0000000419027825 */ /* 0x050fe200078e0288 */
[----:B------:R-:W-:Y:S02]  /*f8b30*/  IADD3 R25, R25, c[0x0][0x198], RZ ;  /* 0x0000660019197a10 */ /* 0x000fe40007ffe0ff */
[----:B------:R-:W-:Y:S02]  /*f8b40*/  ISETP.LT.AND P3, PT, R217, c[0x0][0x178], !P1 ;  /* 0x00005e00d9007a0c */ /* 0x000fe40004f61270 */
[----:B------:R-:W-:Y:S01]  /*f8b50*/  ISETP.LT.AND P1, PT, R216, c[0x0][0x178], !P1 ;  /* 0x00005e00d8007a0c */ /* 0x000fe20004f21270 */
[----:B-1----:R-:W-:-:S06]  /*f8b60*/  IMAD.WIDE R12, R25, 0x4, R138 ;  /* 0x00000004190c7825 */ /* 0x002fcc00078e028a */
[----:B------:R-:W-:Y:S01]  /*f8b70*/  @P5 STG.E [R2.64], R64 ;  /* 0x0000004002005986 */ /* 0x000fe2000c101904 */
[----:B------:R-:W-:Y:S01]  /*f8b80*/  ISETP.LT.AND P5, PT, R217, c[0x0][0x178], !P6 ;  /* 0x00005e00d9007a0c */ /* 0x000fe200077a1270 */
[C---:B------:R-:W-:Y:S01]  /*f8b90*/  IMAD.WIDE R16, R25.reuse, 0x4, R136 ;  /* 0x0000000419107825 */ /* 0x040fe200078e0288 */
[----:B------:R-:W-:Y:S02]  /*f8ba0*/  IADD3 R25, R25, c[0x0][0x198], RZ ;  /* 0x0000660019197a10 */ /* 0x000fe40007ffe0ff */
[----:B------:R-:W-:-:S03]  /*f8bb0*/  ISETP.LT.AND P6, PT, R216, c[0x0][0x178], !P6 ;  /* 0x00005e00d8007a0c */ /* 0x000fc600077c1270 */
[C---:B---3--:R-:W-:Y:S01]  /*f8bc0*/  IMAD.WIDE R4, R25.reuse, 0x4, R138 ;  /* 0x0000000419047825 */ /* 0x048fe200078e028a */
[----:B------:R1:W-:Y:S01]  /*f8bd0*/  @P3 STG.E [R12.64], R209 ;  /* 0x000000d10c003986 */ /* 0x0003e2000c101904 */
[----:B------:R-:W-:Y:S02]  /*f8be0*/  IADD3 R21, R25, c[0x0][0x198], RZ ;  /* 0x0000660019157a10 */ /* 0x000fe40007ffe0ff */
[----:B------:R-:W-:Y:S01]  /*f8bf0*/  ISETP.LT.AND P3, PT, R217, c[0x0][0x178], !P2 ;  /* 0x00005e00d9007a0c */ /* 0x000fe20005761270 */
[----:B------:R3:W-:Y:S01]  /*f8c00*/  @P1 STG.E [R16.64], R65 ;  /* 0x0000004110001986 */ /* 0x0007e2000c101904 */
[----:B------:R-:W-:-:S03]  /*f8c10*/  ISETP.LT.AND P2, PT, R216, c[0x0][0x178], !P2 ;  /* 0x00005e00d8007a0c */ /* 0x000fc60005741270 */
[----:B------:R-:W-:Y:S01]  /*f8c20*/  @P5 STG.E [R4.64], R150 ;  /* 0x0000009604005986 */ /* 0x000fe2000c101904 */
[----:B------:R-:W-:Y:S01]  /*f8c30*/  ISETP.LT.AND P5, PT, R217, c[0x0][0x178], !P0 ;  /* 0x00005e00d9007a0c */ /* 0x000fe200047a1270 */
[----:B------:R-:W-:Y:S01]  /*f8c40*/  IMAD.WIDE R8, R21, 0x4, R138 ;  /* 0x0000000415087825 */ /* 0x000fe200078e028a */
[----:B------:R-:W-:-:S03]  /*f8c50*/  ISETP.LT.AND P0, PT, R216, c[0x0][0x178], !P0 ;  /* 0x00005e00d8007a0c */ /* 0x000fc60004701270 */
[C---:B-1----:R-:W-:Y:S01]  /*f8c60*/  IMAD.WIDE R12, R21.reuse, 0x4, R136 ;  /* 0x00000004150c7825 */ /* 0x042fe200078e0288 */
[----:B------:R-:W-:-:S03]  /*f8c70*/  IADD3 R21, R21, c[0x0][0x198], RZ ;  /* 0x0000660015157a10 */ /* 0x000fc60007ffe0ff */
[----:B------:R-:W-:-:S04]  /*f8c80*/  IMAD.WIDE R2, R25, 0x4, R136 ;  /* 0x0000000419027825 */ /* 0x000fc800078e0288 */
[C---:B---3--:R-:W-:Y:S01]  /*f8c90*/  IMAD.WIDE R16, R21.reuse, 0x4, R138 ;  /* 0x0000000415107825 */ /* 0x048fe200078e028a */
[----:B------:R1:W-:Y:S04]  /*f8ca0*/  @P6 STG.E [R2.64], R6 ;  /* 0x0000000602006986 */ /* 0x0003e8000c101904 */
[----:B------:R-:W-:Y:S04]  /*f8cb0*/  @P3 STG.E [R8.64], R151 ;  /* 0x0000009708003986 */ /* 0x000fe8000c101904 */
[----:B------:R-:W-:Y:S01]  /*f8cc0*/  @P2 STG.E [R12.64], R7 ;  /* 0x000000070c002986 */ /* 0x000fe2000c101904 */
[----:B-1----:R-:W-:-:S03]  /*f8cd0*/  IMAD.WIDE R2, R21, 0x4, R136 ;  /* 0x0000000415027825 */ /* 0x002fc600078e0288 */
[----:B------:R1:W-:Y:S04]  /*f8ce0*/  @P5 STG.E [R16.64], R166 ;  /* 0x000000a610005986 */ /* 0x0003e8000c101904 */
[----:B------:R-:W-:Y:S01]  /*f8cf0*/  @P0 STG.E [R2.64], R10 ;  /* 0x0000000a02000986 */ /* 0x000fe2000c101904 */
[----:B--2---:R-:W-:-:S03]  /*f8d00*/  ISETP.GE.AND P1, PT, R28, c[0x0][0x17c], PT ;  /* 0x00005f001c007a0c */ /* 0x004fc60003f26270 */
[----:B------:R-:W2:Y:S01]  /*f8d10*/  LDL.LU R28, [R1+0x344c] ;  /* 0x00344c00011c7983 */ /* 0x000ea20000300800 */
[----:B-----5:R-:W-:-:S03]  /*f8d20*/  ISETP.GE.AND P6, PT, R24, c[0x0][0x17c], PT ;  /* 0x00005f0018007a0c */ /* 0x020fc60003fc6270 */
[----:B------:R-:W3:Y:S01]  /*f8d30*/  LDL.LU R24, [R1+0x3438] ;  /* 0x0034380001187983 */ /* 0x000ee20000300800 */
[----:B------:R-:W-:-:S03]  /*f8d40*/  ISETP.GE.AND P2, PT, R20, c[0x0][0x17c], PT ;  /* 0x00005f0014007a0c */ /* 0x000fc60003f46270 */
[----:B------:R-:W4:Y:S01]  /*f8d50*/  LDL.LU R20, [R1+0x3420] ;  /* 0x0034200001147983 */ /* 0x000f220000300800 */
[----:B------:R-:W-:-:S03]  /*f8d60*/  ISETP.GE.AND P0, PT, R0, c[0x0][0x17c], PT ;  /* 0x00005f0000007a0c */ /* 0x000fc60003f06270 */
[----:B------:R-:W5:Y:S01]  /*f8d70*/  LDL.LU R0, [R1+0x341c] ;  /* 0x00341c0001007983 */ /* 0x000f620000300800 */
[----:B------:R-:W-:Y:S02]  /*f8d80*/  ISETP.LT.AND P3, PT, R217, c[0x0][0x178], !P4 ;  /* 0x00005e00d9007a0c */ /* 0x000fe40006761270 */
[----:B------:R-:W-:Y:S01]  /*f8d90*/  IADD3 R25, R21, c[0x0][0x198], RZ ;  /* 0x0000660015197a10 */ /* 0x000fe20007ffe0ff */
[----:B-1----:R-:W3:Y:S01]  /*f8da0*/  LDL.LU R17, [R1+0x3404] ;  /* 0x0034040001117983 */ /* 0x002ee20000300800 */
[----:B------:R-:W-:Y:S02]  /*f8db0*/  ISETP.LT.AND P4, PT, R216, c[0x0][0x178], !P4 ;  /* 0x00005e00d8007a0c */ /* 0x000fe40006781270 */
[----:B------:R-:W-:Y:S01]  /*f8dc0*/  ISETP.LT.AND P5, PT, R217, c[0x0][0x178], !P1 ;  /* 0x00005e00d9007a0c */ /* 0x000fe20004fa1270 */
[----:B------:R-:W-:-:S04]  /*f8dd0*/  IMAD.WIDE R4, R25, 0x4, R138 ;  /* 0x0000000419047825 */ /* 0x000fc800078e028a */
[C---:B------:R-:W-:Y:S01]  /*f8de0*/  IMAD.WIDE R6, R25.reuse, 0x4, R136 ;  /* 0x0000000419067825 */ /* 0x040fe200078e0288 */
[----:B------:R-:W-:Y:S01]  /*f8df0*/  IADD3 R25, R25, c[0x0][0x198], RZ ;  /* 0x0000660019197a10 */ /* 0x000fe20007ffe0ff */
[----:B------:R-:W-:Y:S01]  /*f8e00*/  @P3 STG.E [R4.64], R167 ;  /* 0x000000a704003986 */ /* 0x000fe2000c101904 */
[----:B------:R-:W-:-:S03]  /*f8e10*/  ISETP.LT.AND P1, PT, R216, c[0x0][0x178], !P1 ;  /* 0x00005e00d8007a0c */ /* 0x000fc60004f21270 */
[----:B------:R-:W-:Y:S01]  /*f8e20*/  IMAD.WIDE R8, R25, 0x4, R138 ;  /* 0x0000000419087825 */ /* 0x000fe200078e028a */
[----:B------:R1:W-:Y:S01]  /*f8e30*/  @P4 STG.E [R6.64], R11 ;  /* 0x0000000b06004986 */ /* 0x0003e2000c101904 */
[----:B------:R-:W-:Y:S02]  /*f8e40*/  ISETP.LT.AND P4, PT, R217, c[0x0][0x178], !P6 ;  /* 0x00005e00d9007a0c */ /* 0x000fe40007781270 */
[C---:B------:R-:W-:Y:S01]  /*f8e50*/  IMAD.WIDE R12, R25.reuse, 0x4, R136 ;  /* 0x00000004190c7825 */ /* 0x040fe200078e0288 */
[C---:B------:R-:W-:Y:S01]  /*f8e60*/  ISETP.LT.AND P6, PT, R216.reuse, c[0x0][0x178], !P6 ;  /* 0x00005e00d8007a0c */ /* 0x040fe200077c1270 */
[----:B------:R1:W-:Y:S01]  /*f8e70*/  @P5 STG.E [R8.64], R182 ;  /* 0x000000b608005986 */ /* 0x0003e2000c101904 */
[----:B------:R-:W-:Y:S02]  /*f8e80*/  IADD3 R25, R25, c[0x0][0x198], RZ ;  /* 0x0000660019197a10 */ /* 0x000fe40007ffe0ff */
[----:B------:R-:W-:Y:S02]  /*f8e90*/  ISETP.LT.AND P5, PT, R217, c[0x0][0x178], !P2 ;  /* 0x00005e00d9007a0c */ /* 0x000fe400057a1270 */
[----:B------:R-:W-:-:S02]  /*f8ea0*/  ISETP.LT.AND P2, PT, R216, c[0x0][0x178], !P2 ;  /* 0x00005e00d8007a0c */ /* 0x000fc40005741270 */
[C---:B-1----:R-:W-:Y:S01]  /*f8eb0*/  IADD3 R11, R25.reuse, c[0x0][0x198], RZ ;  /* 0x00006600190b7a10 */ /* 0x042fe20007ffe0ff */
[C---:B------:R-:W-:Y:S01]  /*f8ec0*/  IMAD.WIDE R2, R25.reuse, 0x4, R138 ;  /* 0x0000000419027825 */ /* 0x040fe200078e028a */
[----:B------:R1:W-:Y:S03]  /*f8ed0*/  @P1 STG.E [R12.64], R14 ;  /* 0x0000000e0c001986 */ /* 0x0003e6000c101904 */
[----:B------:R-:W-:Y:S01]  /*f8ee0*/  IMAD.WIDE R4, R25, 0x4, R136 ;  /* 0x0000000419047825 */ /* 0x000fe200078e0288 */
[----:B------:R-:W-:Y:S03]  /*f8ef0*/  @P4 STG.E [R2.64], R183 ;  /* 0x000000b702004986 */ /* 0x000fe6000c101904 */
[C---:B------:R-:W-:Y:S01]  /*f8f00*/  IMAD.WIDE R6, R11.reuse, 0x4, R138 ;  /* 0x000000040b067825 */ /* 0x040fe200078e028a */
[----:B------:R2:W-:Y:S03]  /*f8f10*/  @P6 STG.E [R4.64], R15 ;  /* 0x0000000f04006986 */ /* 0x0005e6000c101904 */
[----:B------:R-:W-:Y:S01]  /*f8f20*/  IMAD.WIDE R8, R11, 0x4, R136 ;  /* 0x000000040b087825 */ /* 0x000fe200078e0288 */
[----:B------:R2:W-:Y:S04]  /*f8f30*/  @P5 STG.E [R6.64], R198 ;  /* 0x000000c606005986 */ /* 0x0005e8000c101904 */
[----:B-1----:R-:W4:Y:S04]  /*f8f40*/  LDL.LU R12, [R1+0x33fc] ;  /* 0x0033fc00010c7983 */ /* 0x002f280000300800 */
[----:B------:R1:W-:Y:S04]  /*f8f50*/  @P2 STG.E [R8.64], R38 ;  /* 0x0000002608002986 */ /* 0x0003e8000c101904 */
[----:B------:R-:W4:Y:S01]  /*f8f60*/  LDL.LU R16, [R1+0x33e8] ;  /* 0x0033e80001107983 */ /* 0x000f220000300800 */
[----:B-----5:R-:W-:-:S03]  /*f8f70*/  ISETP.GE.AND P2, PT, R0, c[0x0][0x17c], PT ;  /* 0x00005f0000007a0c */ /* 0x020fc60003f46270 */
[----:B------:R-:W5:Y:S01]  /*f8f80*/  LDL.LU R0, [R1+0x33d8] ;  /* 0x0033d80001007983 */ /* 0x000f620000300800 */
[----:B--2---:R-:W-:Y:S02]  /*f8f90*/  ISETP.GE.AND P3, PT, R28, c[0x0][0x17c], PT ;  /* 0x00005f001c007a0c */ /* 0x004fe40003f66270 */
[----:B------:R-:W-:Y:S01]  /*f8fa0*/  ISETP.LT.AND P4, PT, R217, c[0x0][0x178], !P0 ;  /* 0x00005e00d9007a0c */ /* 0x000fe20004781270 */
[----:B------:R-:W2:Y:S01]  /*f8fb0*/  LDL.LU R14, [R1+0x33cc] ;  /* 0x0033cc00010e7983 */ /* 0x000ea20000300800 */
[----:B------:R-:W-:Y:S02]  /*f8fc0*/  IADD3 R13, R11, c[0x0][0x198], RZ ;  /* 0x000066000b0d7a10 */ /* 0x000fe40007ffe0ff */
[----:B------:R-:W-:Y:S02]  /*f8fd0*/  ISETP.LT.AND P0, PT, R216, c[0x0][0x178], !P0 ;  /* 0x00005e00d8007a0c */ /* 0x000fe40004701270 */
[----:B------:R-:W-:Y:S02]  /*f8fe0*/  ISETP.LT.AND P5, PT, R217, c[0x0][0x178], !P3 ;  /* 0x00005e00d9007a0c */ /* 0x000fe40005fa1270 */
[C---:B------:R-:W-:Y:S01]  /*f8ff0*/  IADD3 R15, R13.reuse, c[0x0][0x198], RZ ;  /* 0x000066000d0f7a10 */ /* 0x040fe20007ffe0ff */
[----:B------:R-:W-:Y:S01]  /*f9000*/  IMAD.WIDE R10, R13, 0x4, R138 ;  /* 0x000000040d0a7825 */ /* 0x000fe200078e028a */
[----:B---3--:R-:W-:-:S03]  /*f9010*/  ISETP.GE.AND P1, PT, R24, c[0x0][0x17c], PT ;  /* 0x00005f0018007a0c */ /* 0x008fc60003f26270 */
[----:B------:R-:W-:Y:S01]  /*f9020*/  IMAD.WIDE R2, R13, 0x4, R136 ;  /* 0x000000040d027825 */ /* 0x000fe200078e0288 */
[----:B----4-:R-:W-:-:S03]  /*f9030*/  ISETP.GE.AND P6, PT, R20, c[0x0][0x17c], PT ;  /* 0x00005f0014007a0c */ /* 0x010fc60003fc6270 */
[C---:B------:R-:W-:Y:S01]  /*f9040*/  IMAD.WIDE R4, R15.reuse, 0x4, R138 ;  /* 0x000000040f047825 */ /* 0x040fe200078e028a */
[C---:B------:R-:W-:Y:S01]  /*f9050*/  ISETP.LT.AND P3, PT, R216.reuse, c[0x0][0x178], !P3 ;  /* 0x00005e00d8007a0c */ /* 0x040fe20005f61270 */
[----:B------:R3:W-:Y:S02]  /*f9060*/  @P4 STG.E [R10.64], R199 ;  /* 0x000000c70a004986 */ /* 0x0007e4000c101904 */
[C---:B------:R-:W-:Y:S01]  /*f9070*/  IMAD.WIDE R6, R15.reuse, 0x4, R136 ;  /* 0x000000040f067825 */ /* 0x040fe200078e0288 */
[----:B------:R-:W-:Y:S01]  /*f9080*/  IADD3 R15, R15, c[0x0][0x198], RZ ;  /* 0x000066000f0f7a10 */ /* 0x000fe20007ffe0ff */
[----:B------:R4:W-:Y:S01]  /*f9090*/  @P0 STG.E [R2.64], R39 ;  /* 0x0000002702000986 */ /* 0x0009e2000c101904 */
[C---:B------:R-:W-:Y:S02]  /*f90a0*/  ISETP.LT.AND P4, PT, R217.reuse, c[0x0][0x178], !P1 ;  /* 0x00005e00d9007a0c */ /* 0x040fe40004f81270 */
[C---:B------:R-:W-:Y:S01]  /*f90b0*/  ISETP.LT.AND P1, PT, R216.reuse, c[0x0][0x178], !P1 ;  /* 0x00005e00d8007a0c */ /* 0x040fe20004f21270 */
[----:B------:R4:W-:Y:S01]  /*f90c0*/  @P5 STG.E [R4.64], R154 ;  /* 0x0000009a04005986 */ /* 0x0009e2000c101904 */
[----:B------:R-:W-:Y:S01]  /*f90d0*/  ISETP.LT.AND P5, PT, R217, c[0x0][0x178], !P6 ;  /* 0x00005e00d9007a0c */ /* 0x000fe200077a1270 */
[----:B-1----:R-:W-:Y:S01]  /*f90e0*/  IMAD.WIDE R8, R15, 0x4, R138 ;  /* 0x000000040f087825 */ /* 0x002fe200078e028a */
[----:B------:R-:W-:-:S03]  /*f90f0*/  ISETP.LT.AND P6, PT, R216, c[0x0][0x178], !P6 ;  /* 0x00005e00d8007a0c */ /* 0x000fc600077c1270 */
[C---:B---3--:R-:W-:Y:S01]  /*f9100*/  IMAD.WIDE R10, R15.reuse, 0x4, R136 ;  /* 0x000000040f0a7825 */ /* 0x048fe200078e0288 */
[----:B------:R-:W-:Y:S01]  /*f9110*/  IADD3 R15, R15, c[0x0][0x198], RZ ;  /* 0x000066000f0f7a10 */ /* 0x000fe20007ffe0ff */
[----:B------:R1:W-:Y:S04]  /*f9120*/  @P3 STG.E [R6.64], R34 ;  /* 0x0000002206003986 */ /* 0x0003e8000c101904 */
[C---:B----4-:R-:W-:Y:S01]  /*f9130*/  IMAD.WIDE R2, R15.reuse, 0x4, R138 ;  /* 0x000000040f027825 */ /* 0x050fe200078e028a */
[----:B------:R3:W-:Y:S03]  /*f9140*/  @P4 STG.E [R8.64], R155 ;  /* 0x0000009b08004986 */ /* 0x0007e6000c101904 */
[----:B------:R-:W-:Y:S01]  /*f9150*/  IMAD.WIDE R4, R15, 0x4, R136 ;  /* 0x000000040f047825 */ /* 0x000fe200078e0288 */
[----:B------:R4:W-:Y:S01]  /*f9160*/  @P1 STG.E [R10.64], R35 ;  /* 0x000000230a001986 */ /* 0x0009e2000c101904 */
[----:B------:R-:W-:-:S03]  /*f9170*/  ISETP.GE.AND P3, PT, R12, c[0x0][0x17c], PT ;  /* 0x00005f000c007a0c */ /* 0x000fc60003f66270 */
[----:B------:R-:W-:Y:S04]  /*f9180*/  @P5 STG.E [R2.64], R170 ;  /* 0x000000aa02005986 */ /* 0x000fe8000c101904 */
[----:B------:R-:W2:Y:S01]  /*f9190*/  LDL.LU R12, [R1+0x33b4] ;  /* 0x0033b400010c7983 */ /* 0x000ea20000300800 */
[----:B------:R-:W-:-:S03]  /*f91a0*/  ISETP.GE.AND P4, PT, R16, c[0x0][0x17c], PT ;  /* 0x00005f0010007a0c */ /* 0x000fc60003f86270 */
[----:B------:R1:W-:Y:S04]  /*f91b0*/  @P6 STG.E [R4.64], R30 ;  /* 0x0000001e04006986 */ /* 0x0003e8000c101904 */
[----:B------:R-:W2:Y:S01]  /*f91c0*/  LDL.LU R16, [R1+0x33ac] ;  /* 0x0033ac0001107983 */ /* 0x000ea20000300800 */
[----:B-----5:R-:W-:-:S03]  /*f91d0*/  ISETP.GE.AND P6, PT, R0, c[0x0][0x17c], PT ;  /* 0x00005f0000007a0c */ /* 0x020fc60003fc6270 */
[----:B------:R-:W5:Y:S01]  /*f91e0*/  LDL.LU R0, [R1+0x3398] ;  /* 0x0033980001007983 */ /* 0x000f620000300800 */
[----:B------:R-:W-:Y:S02]  /*f91f0*/  ISETP.GE.AND P0, PT, R17, c[0x0][0x17c], PT ;  /* 0x00005f0011007a0c */ /* 0x000fe40003f06270 */
[----:B------:R-:W-:Y:S02]  /*f9200*/  ISETP.LT.AND P1, PT, R217, c[0x0][0x178], !P2 ;  /* 0x00005e00d9007a0c */ /* 0x000fe40005721270 */
[----:B------:R-:W-:Y:S02]  /*f9210*/  IADD3 R13, R15, c[0x0][0x198], RZ ;  /* 0x000066000f0d7a10 */ /* 0x000fe40007ffe0ff */
[----:B------:R-:W-:Y:S02]  /*f9220*/  ISETP.LT.AND P2, PT, R216, c[0x0][0x178], !P2 ;  /* 0x00005e00d8007a0c */ /* 0x000fe40005741270 */
[----:B------:R-:W-:Y:S01]  /*f9230*/  ISETP.LT.AND P5, PT, R217, c[0x0][0x178], !P0 ;  /* 0x00005e00d9007a0c */ /* 0x000fe200047a1270 */
[----:B-1----:R-:W-:-:S04]  /*f9240*/  IMAD.WIDE R6, R13, 0x4, R138 ;  /* 0x000000040d067825 */ /* 0x002fc800078e028a */
[C---:B---3--:R-:W-:Y:S01]  /*f9250*/  IMAD.WIDE R8, R13.reuse, 0x4, R136 ;  /* 0x000000040d087825 */ /* 0x048fe200078e0288 */
[----:B------:R-:W-:Y:S01]  /*f9260*/  IADD3 R13, R13, c[0x0][0x198], RZ ;  /* 0x000066000d0d7a10 */ /* 0x000fe20007ffe0ff */
[----:B------:R1:W-:Y:S01]  /*f9270*/  @P1 STG.E [R6.64], R171 ;  /* 0x000000ab06001986 */ /* 0x0003e2000c101904 */
[----:B------:R-:W-:-:S03]  /*f9280*/  ISETP.LT.AND P0, PT, R216, c[0x0][0x178], !P0 ;  /* 0x00005e00d8007a0c */ /* 0x000fc60004701270 */
[C-C-:B----4-:R-:W-:Y:S01]  /*f9290*/  IMAD.WIDE R10, R13.reuse, 0x4, R138.reuse ;  /* 0x000000040d0a7825 */ /* 0x150fe200078e028a */
[----:B------:R3:W-:Y:S01]  /*f92a0*/  @P2 STG.E [R8.64], R31 ;  /* 0x0000001f08002986 */ /* 0x0007e2000c101904 */
[----:B------:R-:W-:Y:S02]  /*f92b0*/  IADD3 R15, R13, c[0x0][0x198], RZ ;  /* 0x000066000d0f7a10 */ /* 0x000fe40007ffe0ff */
[C---:B------:R-:W-:Y:S01]  /*f92c0*/  ISETP.LT.AND P2, PT, R217.reuse, c[0x0][0x178], !P3 ;  /* 0x00005e00d9007a0c */ /* 0x040fe20005f41270 */
[----:B------:R4:W-:Y:S01]  /*f92d0*/  @P5 STG.E [R10.64], R186 ;  /* 0x000000ba0a005986 */ /* 0x0009e2000c101904 */
[C---:B------:R-:W-:Y:S02]  /*f92e0*/  ISETP.LT.AND P3, PT, R216.reuse, c[0x0][0x178], !P3 ;  /* 0x00005e00d8007a0c */ /* 0x040fe40005f61270 */
[----:B------:R-:W-:Y:S01]  /*f92f0*/  ISETP.LT.AND P5, PT, R217, c[0x0][0x178], !P4 ;  /* 0x00005e00d9007a0c */ /* 0x000fe200067a1270 */
[----:B------:R-:W-:Y:S01]  /*f9300*/  IMAD.WIDE R4, R15, 0x4, R138 ;  /* 0x000000040f047825 */ /* 0x000fe200078e028a */
[----:B------:R-:W-:-:S03]  /*f9310*/  ISETP.LT.AND P4, PT, R216, c[0x0][0x178], !P4 ;  /* 0x00005e00d8007a0c */ /* 0x000fc60006781270 */
[C---:B-1----:R-:W-:Y:S01]  /*f9320*/  IMAD.WIDE R6, R15.reuse, 0x4, R136 ;  /* 0x000000040f067825 */ /* 0x042fe200078e0288 */
[----:B------:R-:W-:-:S03]  /*f9330*/  IADD3 R15, R15, c[0x0][0x198], RZ ;  /* 0x000066000f0f7a10 */ /* 0x000fc60007ffe0ff */
[----:B------:R-:W-:Y:S01]  /*f9340*/  IMAD.WIDE R2, R13, 0x4, R136 ;  /* 0x000000040d027825 */ /* 0x000fe200078e0288 */
[----:B--2---:R-:W-:Y:S02]  /*f9350*/  ISETP.GE.AND P1, PT, R14, c[0x0][0x17c], PT ;  /* 0x00005f000e007a0c */ /* 0x004fe40003f26270 */
[----:B------:R-:W2:Y:S01]  /*f9360*/  LDL.LU R14, [R1+0x3384] ;  /* 0x00338400010e7983 */ /* 0x000ea20000300800 */
[----:B---3--:R-:W-:-:S03]  /*f9370*/  IMAD.WIDE R8, R15, 0x4, R138 ;  /* 0x000000040f087825 */ /* 0x008fc600078e028a */
[----:B------:R1:W-:Y:S01]  /*f9380*/  @P0 STG.E [R2.64], R26 ;  /* 0x0000001a02000986 */ /* 0x0003e2000c101904 */
[----:B----4-:R-:W-:-:S03]  /*f9390*/  IMAD.WIDE R10, R15, 0x4, R136 ;  /* 0x000000040f0a7825 */ /* 0x010fc600078e0288 */
[----:B------:R3:W-:Y:S04]  /*f93a0*/  @P2 STG.E [R4.64], R187 ;  /* 0x000000bb04002986 */ /* 0x0007e8000c101904 */
[----:B------:R4:W-:Y:S01]  /*f93b0*/  @P3 STG.E [R6.64], R27 ;  /* 0x0000001b06003986 */ /* 0x0009e2000c101904 */
[----:B------:R-:W-:-:S03]  /*f93c0*/  ISETP.GE.AND P0, PT, R12, c[0x0][0x17c], PT ;  /* 0x00005f000c007a0c */ /* 0x000fc60003f06270 */
[----:B------:R-:W-:Y:S04]  /*f93d0*/  @P5 STG.E [R8.64], R202 ;  /* 0x000000ca08005986 */ /* 0x000fe8000c101904 */
[----:B------:R-:W2:Y:S04]  /*f93e0*/  LDL.LU R12, [R1+0x337c] ;  /* 0x00337c00010c7983 */ /* 0x000ea80000300800 */
[----:B------:R1:W-:Y:S01]  /*f93f0*/  @P4 STG.E [R10.64], R22 ;  /* 0x000000160a004986 */ /* 0x0003e2000c101904 */
[----:B-----5:R-:W-:-:S03]  /*f9400*/  ISETP.GE.AND P4, PT, R0, c[0x0][0x17c], PT ;  /* 0x00005f0000007a0c */ /* 0x020fc60003f86270 */
[----:B------:R-:W5:Y:S01]  /*f9410*/  LDL.LU R0, [R1+0x3368] ;  /* 0x0033680001007983 */ /* 0x000f620000300800 */
[----:B------:R-:W-:Y:S02]  /*f9420*/  ISETP.LT.AND P3, PT, R217, c[0x0][0x178], !P6 ;  /* 0x00005e00d9007a0c */ /* 0x000fe40007761270 */
[----:B------:R-:W-:Y:S02]  /*f9430*/  IADD3 R15, R15, c[0x0][0x198], RZ ;  /* 0x000066000f0f7a10 */ /* 0x000fe40007ffe0ff */
[----:B------:R-:W-:Y:S02]  /*f9440*/  ISETP.LT.AND P6, PT, R216, c[0x0][0x178], !P6 ;  /* 0x00005e00d8007a0c */ /* 0x000fe400077c1270 */
[----:B------:R-:W-:Y:S02]  /*f9450*/  ISETP.LT.AND P5, PT, R217, c[0x0][0x178], !P1 ;  /* 0x00005e00d9007a0c */ /* 0x000fe40004fa1270 */
[C---:B------:R-:W-:Y:S01]  /*f9460*/  IADD3 R13, R15.reuse, c[0x0][0x198], RZ ;  /* 0x000066000f0d7a10 */ /* 0x040fe20007ffe0ff */
[----:B-1----:R-:W-:Y:S01]  /*f9470*/  IMAD.WIDE R2, R15, 0x4, R138 ;  /* 0x000000040f027825 */ /* 0x002fe200078e028a */
[----:B------:R-:W-:-:S02]  /*f9480*/  ISETP.GE.AND P2, PT, R16, c[0x0][0x17c], PT ;  /* 0x00005f0010007a0c */ /* 0x000fc40003f46270 */
[----:B------:R-:W5:Y:S01]  /*f9490*/  LDL.LU R16, [R1+0x3360] ;  /* 0x0033600001107983 */ /* 0x000f620000300800 */
[----:B---3--:R-:W-:Y:S01]  /*f94a0*/  IMAD.WIDE R4, R15, 0x4, R136 ;  /* 0x000000040f047825 */ /* 0x008fe200078e0288 */
[----:B------:R-:W-:-:S03]  /*f94b0*/  ISETP.LT.AND P1, PT, R216, c[0x0][0x178], !P1 ;  /* 0x00005e00d8007a0c */ /* 0x000fc60004f21270 */
[C---:B----4-:R-:W-:Y:S01]  /*f94c0*/  IMAD.WIDE R6, R13.reuse, 0x4, R138 ;  /* 0x000000040d067825 */ /* 0x050fe200078e028a */
[----:B------:R1:W-:Y:S01]  /*f94d0*/  @P3 STG.E [R2.64], R203 ;  /* 0x000000cb02003986 */ /* 0x0003e2000c101904 */
[----:B------:R-:W-:Y:S02]  /*f94e0*/  IADD3 R15, R13, c[0x0][0x198], RZ ;  /* 0x000066000d0f7a10 */ /* 0x000fe40007ffe0ff */
[----:B------:R-:W-:Y:S01]  /*f94f0*/  ISETP.LT.AND P3, PT, R217, c[0x0][0x178], !P0 ;  /* 0x00005e00d9007a0c */ /* 0x000fe20004761270 */
[----:B------:R3:W-:Y:S01]  /*f9500*/  @P6 STG.E [R4.64], R23 ;  /* 0x0000001704006986 */ /* 0x0007e2000c101904 */
[----:B------:R-:W-:-:S03]  /*f9510*/  ISETP.LT.AND P0, PT, R216, c[0x0][0x178], !P0 ;  /* 0x00005e00d8007a0c */ /* 0x000fc60004701270 */
[----:B------:R4:W-:Y:S01]  /*f9520*/  @P5 STG.E [R6.64], R158 ;  /* 0x0000009e06005986 */ /* 0x0009e2000c101904 */
[----:B------:R-:W-:Y:S01]  /*f9530*/  ISETP.LT.AND P5, PT, R217, c[0x0][0x178], !P2 ;  /* 0x00005e00d9007a0c */ /* 0x000fe200057a1270 */
[----:B------:R-:W-:-:S04]  /*f9540*/  IMAD.WIDE R10, R15, 0x4, R138 ;  /* 0x000000040f0a7825 */ /* 0x000fc800078e028a */
[C---:B-1----:R-:W-:Y:S01]  /*f9550*/  IMAD.WIDE R2, R15.reuse, 0x4, R136 ;  /* 0x000000040f027825 */ /* 0x042fe200078e0288 */
[----:B------:R-:W-:-:S03]  /*f9560*/  IADD3 R15, R15, c[0x0][0x198], RZ ;  /* 0x000066000f0f7a10 */ /* 0x000fc60007ffe0ff */
[----:B------:R-:W-:Y:S01]  /*f9570*/  IMAD.WIDE R8, R13, 0x4, R136 ;  /* 0x000000040d087825 */ /* 0x000fe200078e0288 */
[----:B--2---:R-:W-:Y:S02]  /*f9580*/  ISETP.GE.AND P6, PT, R14, c[0x0][0x17c], PT ;  /* 0x00005f000e007a0c */ /* 0x004fe40003fc6270 */
[----:B------:R-:W2:Y:S01]  /*f9590*/  LDL.LU R14, [R1+0x3348] ;  /* 0x00334800010e7983 */ /* 0x000ea20000300800 */
[----:B---3--:R-:W-:-:S03]  /*f95a0*/  IMAD.WIDE R4, R15, 0x4, R138 ;  /* 0x000000040f047825 */ /* 0x008fc600078e028a */
[----:B------:R1:W-:Y:S04]  /*f95b0*/  @P1 STG.E [R8.64], R18 ;  /* 0x0000001208001986 */ /* 0x0003e8000c101904 */
[----:B------:R-:W-:Y:S04]  /*f95c0*/  @P3 STG.E [R10.64], R159 ;  /* 0x0000009f0a003986 */ /* 0x000fe8000c101904 */
[----:B------:R3:W-:Y:S04]  /*f95d0*/  @P0 STG.E [R2.64], R19 ;  /* 0x0000001302000986 */ /* 0x0007e8000c101904 */
[----:B------:R1:W-:Y:S01]  /*f95e0*/  @P5 STG.E [R4.64], R174 ;  /* 0x000000ae04005986 */ /* 0x0003e2000c101904 */
[----:B------:R-:W-:-:S03]  /*f95f0*/  ISETP.GE.AND P1, PT, R12, c[0x0][0x17c], PT ;  /* 0x00005f000c007a0c */ /* 0x000fc60003f26270 */
[----:B------:R-:W2:Y:S01]  /*f9600*/  LDL.LU R12, [R1+0x333c] ;  /* 0x00333c00010c7983 */ /* 0x000ea20000300800 */
[----:B-----5:R-:W-:-:S03]  /*f9610*/  ISETP.GE.AND P5, PT, R0, c[0x0][0x17c], PT ;  /* 0x00005f0000007a0c */ /* 0x020fc60003fa6270 */
[----:B------:R-:W5:Y:S01]  /*f9620*/  LDL.LU R0, [R1+0x332c] ;  /* 0x00332c0001007983 */ /* 0x000f620000300800 */
[C---:B------:R-:W-:Y:S02]  /*f9630*/  ISETP.LT.AND P2, PT, R216.reuse, c[0x0][0x178], !P2 ;  /* 0x00005e00d8007a0c */ /* 0x040fe40005741270 */
[----:B------:R-:W-:Y:S01]  /*f9640*/  ISETP.LT.AND P0, PT, R217, c[0x0][0x178], !P4 ;  /* 0x00005e00d9007a0c */ /* 0x000fe20006701270 */
[C---:B----4-:R-:W-:Y:S01]  /*f9650*/  IMAD.WIDE R6, R15.reuse, 0x4, R136 ;  /* 0x000000040f067825 */ /* 0x050fe200078e0288 */
[----:B------:R-:W-:Y:S01]  /*f9660*/  ISETP.LT.AND P4, PT, R216, c[0x0][0x178], !P4 ;  /* 0x00005e00d8007a0c */ /* 0x000fe20006781270 */
[----:B-1----:R-:W4:Y:S01]  /*f9670*/  LDL.LU R18, [R1+0x3318] ;  /* 0x0033180001127983 */ /* 0x002f220000300800 */
[----:B------:R-:W-:Y:S02]  /*f9680*/  IADD3 R13, R15, c[0x0][0x198], RZ ;  /* 0x000066000f0d7a10 */ /* 0x000fe40007ffe0ff */
[----:B------:R-:W-:Y:S02]  /*f9690*/  ISETP.LT.AND P3, PT, R217, c[0x0][0x178], !P6 ;  /* 0x00005e00d9007a0c */ /* 0x000fe40007761270 */
[C---:B------:R-:W-:Y:S01]  /*f96a0*/  IADD3 R17, R13.reuse, c[0x0][0x198], RZ ;  /* 0x000066000d117a10 */ /* 0x040fe20007ffe0ff */
[----:B---3--:R-:W-:-:S04]  /*f96b0*/  IMAD.WIDE R2, R13, 0x4, R138 ;  /* 0x000000040d027825 */ /* 0x008fc800078e028a */
[----:B------:R-:W-:Y:S01]  /*f96c0*/  IMAD.WIDE R8, R13, 0x4, R136 ;  /* 0x000000040d087825 */ /* 0x000fe200078e0288 */
[----:B------:R-:W-:Y:S03]  /*f96d0*/  @P2 STG.E [R6.64], R42 ;  /* 0x0000002a06002986 */ /* 0x000fe6000c101904 */
[C---:B------:R-:W-:Y:S01]  /*f96e0*/  IMAD.WIDE R10, R17.reuse, 0x4, R138 ;  /* 0x00000004110a7825 */ /* 0x040fe200078e028a */
[----:B------:R1:W-:Y:S01]  /*f96f0*/  @P0 STG.E [R2.64], R175 ;  /* 0x000000af02000986 */ /* 0x0003e2000c101904 */
[----:B------:R-:W-:Y:S02]  /*f9700*/  ISETP.GE.AND P2, PT, R16, c[0x0][0x17c], PT ;  /* 0x00005f0010007a0c */ /* 0x000fe40003f46270 */
[----:B------:R-:W-:Y:S01]  /*f9710*/  ISETP.LT.AND P6, PT, R216, c[0x0][0x178], !P6 ;  /* 0x00005e00d8007a0c */ /* 0x000fe200077c1270 */
[----:B------:R3:W-:Y:S01]  /*f9720*/  @P4 STG.E [R8.64], R43 ;  /* 0x0000002b08004986 */ /* 0x0007e2000c101904 */
[----:B------:R-:W-:-:S03]  /*f9730*/  IMAD.WIDE R4, R17, 0x4, R136 ;  /* 0x0000000411047825 */ /* 0x000fc600078e0288 */
[----:B------:R-:W-:Y:S01]  /*f9740*/  @P3 STG.E [R10.64], R190 ;  /* 0x000000be0a003986 */ /* 0x000fe2000c101904 */
[----:B------:R-:W-:-:S03]  /*f9750*/  ISETP.LT.AND P3, PT, R217, c[0x0][0x178], !P1 ;  /* 0x00005e00d9007a0c */ /* 0x000fc60004f61270 */
[----:B------:R-:W4:Y:S01]  /*f9760*/  LDL.LU R16, [R1+0x3310] ;  /* 0x0033100001107983 */ /* 0x000f220000300800 */
[----:B------:R-:W-:Y:S02]  /*f9770*/  ISETP.LT.AND P1, PT, R216, c[0x0][0x178], !P1 ;  /* 0x00005e00d8007a0c */ /* 0x000fe40004f21270 */
[----:B------:R-:W-:Y:S01]  /*f9780*/  IADD3 R17, R17, c[0x0][0x198], RZ ;  /* 0x0000660011117a10 */ /* 0x000fe20007ffe0ff */
[----:B------:R2:W-:Y:S04]  /*f9790*/  @P6 STG.E [R4.64], R50 ;  /* 0x0000003204006986 */ /* 0x0005e8000c101904 */
[C---:B-1----:R-:W-:Y:S01]  /*f97a0*/  IMAD.WIDE R2, R17.reuse, 0x4, R138 ;  /* 0x0000000411027825 */ /* 0x042fe200078e028a */
[----:B--2---:R-:W-:Y:S02]  /*f97b0*/  ISETP.GE.AND P0, PT, R14, c[0x0][0x17c], PT ;  /* 0x00005f000e007a0c */ /* 0x004fe40003f06270 */
[----:B------:R-:W2:Y:S01]  /*f97c0*/  LDL.LU R14, [R1+0x32f8] ;  /* 0x0032f800010e7983 */ /* 0x000ea20000300800 */
[----:B------:R-:W-:-:S03]  /*f97d0*/  IMAD.WIDE R6, R17, 0x4, R136 ;  /* 0x0000000411067825 */ /* 0x000fc600078e0288 */
[----:B------:R1:W-:Y:S04]  /*f97e0*/  @P3 STG.E [R2.64], R191 ;  /* 0x000000bf02003986 */ /* 0x0003e8000c101904 */
[----:B------:R1:W-:Y:S01]  /*f97f0*/  @P1 STG.E [R6.64], R51 ;  /* 0x0000003306001986 */ /* 0x0003e2000c101904 */
[----:B------:R-:W-:-:S03]  /*f9800*/  ISETP.GE.AND P3, PT, R12, c[0x0][0x17c], PT ;  /* 0x00005f000c007a0c */ /* 0x000fc60003f66270 */
[----:B------:R-:W2:Y:S01]  /*f9810*/  LDL.LU R12, [R1+0x32e8] ;  /* 0x0032e800010c7983 */ /* 0x000ea20000300800 */
[----:B-----5:R-:W-:-:S03]  /*f9820*/  ISETP.GE.AND P1, PT, R0, c[0x0][0x17c], PT ;  /* 0x00005f0000007a0c */ /* 0x020fc60003f26270 */
[----:B------:R-:W5:Y:S01]  /*f9830*/  LDL.LU R0, [R1+0x3a68] ;  /* 0x003a680001007983 */ /* 0x000f620000300800 */
[----:B------:R-:W-:Y:S02]  /*f9840*/  ISETP.LT.AND P4, PT, R217, c[0x0][0x178], !P5 ;  /* 0x00005e00d9007a0c */ /* 0x000fe40006f81270 */
[C---:B------:R-:W-:Y:S02]  /*f9850*/  ISETP.LT.AND P5, PT, R216.reuse, c[0x0][0x178], !P5 ;  /* 0x00005e00d8007a0c */ /* 0x040fe40006fa1270 */
[----:B------:R-:W-:Y:S02]  /*f9860*/  IADD3 R13, R17, c[0x0][0x198], RZ ;  /* 0x00006600110d7a10 */ /* 0x000fe40007ffe0ff */
[----:B------:R-:W-:Y:S02]  /*f9870*/  ISETP.LT.AND P6, PT, R217, c[0x0][0x178], !P2 ;  /* 0x00005e00d9007a0c */ /* 0x000fe400057c1270 */
[C---:B------:R-:W-:Y:S01]  /*f9880*/  IADD3 R15, R13.reuse, c[0x0][0x198], RZ ;  /* 0x000066000d0f7a10 */ /* 0x040fe20007ffe0ff */
[----:B---3--:R-:W-:Y:S01]  /*f9890*/  IMAD.WIDE R8, R13, 0x4, R138 ;  /* 0x000000040d087825 */ /* 0x008fe200078e028a */
[----:B------:R-:W-:-:S03]  /*f98a0*/  ISETP.LT.AND P2, PT, R216, c[0x0][0x178], !P2 ;  /* 0x00005e00d8007a0c */ /* 0x000fc60005741270 */
[----:B------:R-:W-:Y:S01]  /*f98b0*/  IMAD.WIDE R4, R13, 0x4, R136 ;  /* 0x000000040d047825 */ /* 0x000fe200078e0288 */
[----:B------:R-:W-:Y:S01]  /*f98c0*/  @P4 STG.E [R8.64], R206 ;  /* 0x000000ce08004986 */ /* 0x000fe2000c101904 */
[----:B------:R-:W-:Y:S02]  /*f98d0*/  ISETP.LT.AND P4, PT, R217, c[0x0][0x178], !P0 ;  /* 0x00005e00d9007a0c */ /* 0x000fe40004781270 */
[C---:B------:R-:W-:Y:S01]  /*f98e0*/  IMAD.WIDE R10, R15.reuse, 0x4, R138 ;  /* 0x000000040f0a7825 */ /* 0x040fe200078e028a */
[----:B------:R3:W-:Y:S01]  /*f98f0*/  @P5 STG.E [R4.64], R46 ;  /* 0x0000002e04005986 */ /* 0x0007e2000c101904 */
[----:B------:R-:W-:Y:S02]  /*f9900*/  IADD3 R13, R15, c[0x0][0x198], RZ ;  /* 0x000066000f0d7a10 */ /* 0x000fe40007ffe0ff */
[C---:B------:R-:W-:Y:S01]  /*f9910*/  ISETP.LT.AND P0, PT, R216.reuse, c[0x0][0x178], !P0 ;  /* 0x00005e00d8007a0c */ /* 0x040fe20004701270 */
[----:B------:R3:W-:Y:S01]  /*f9920*/  @P6 STG.E [R10.64], R207 ;  /* 0x000000cf0a006986 */ /* 0x0007e2000c101904 */
[----:B------:R-:W-:Y:S01]  /*f9930*/  ISETP.LT.AND P5, PT, R217, c[0x0][0x178], !P3 ;  /* 0x00005e00d9007a0c */ /* 0x000fe20005fa1270 */
[----:B-1----:R-:W-:Y:S01]  /*f9940*/  IMAD.WIDE R2, R15, 0x4, R136 ;  /* 0x000000040f027825 */ /* 0x002fe200078e0288 */
[----:B------:R-:W-:-:S02]  /*f9950*/  ISETP.LT.AND P6, PT, R216, c[0x0][0x178], !P3 ;  /* 0x00005e00d8007a0c */ /* 0x000fc40005fc1270 */
[C---:B------:R-:W-:Y:S01]  /*f9960*/  IADD3 R15, R13.reuse, c[0x0][0x198], RZ ;  /* 0x000066000d0f7a10 */ /* 0x040fe20007ffe0ff */
[----:B------:R-:W-:Y:S01]  /*f9970*/  IMAD.WIDE R6, R13, 0x4, R138 ;  /* 0x000000040d067825 */ /* 0x000fe200078e028a */
[----:B----4-:R-:W-:-:S03]  /*f9980*/  ISETP.GE.AND P3, PT, R18, c[0x0][0x17c], PT ;  /* 0x00005f0012007a0c */ /* 0x010fc60003f66270 */
[----:B---3--:R-:W-:Y:S01]  /*f9990*/  IMAD.WIDE R4, R13, 0x4, R136 ;  /* 0x000000040d047825 */ /* 0x008fe200078e0288 */
[----:B------:R1:W-:Y:S03]  /*f99a0*/  @P2 STG.E [R2.64], R47 ;  /* 0x0000002f02002986 */ /* 0x0003e6000c101904 */
[----:B------:R-:W-:Y:S01]  /*f99b0*/  IMAD.WIDE R8, R15, 0x4, R138 ;  /* 0x000000040f087825 */ /* 0x000fe200078e028a */
[----:B------:R-:W-:Y:S01]  /*f99c0*/  @P4 STG.E [R6.64], R162 ;  /* 0x000000a206004986 */ /* 0x000fe2000c101904 */
[----:B------:R-:W-:Y:S02]  /*f99d0*/  ISETP.LT.AND P4, PT, R217, c[0x0][0x178], !P1 ;  /* 0x00005e00d9007a0c */ /* 0x000fe40004f81270 */
[C---:B------:R-:W-:Y:S01]  /*f99e0*/  IMAD.WIDE R10, R15.reuse, 0x4, R136 ;  /* 0x000000040f0a7825 */ /* 0x040fe200078e0288 */
[----:B------:R-:W-:Y:S01]  /*f99f0*/  IADD3 R15, R15, c[0x0][0x198], RZ ;  /* 0x000066000f0f7a10 */ /* 0x000fe20007ffe0ff */
[----:B------:R3:W-:Y:S01]  /*f9a00*/  @P0 STG.E [R4.64], R54 ;  /* 0x0000003604000986 */ /* 0x0007e2000c101904 */
[----:B------:R-:W-:-:S02]  /*f9a10*/  ISETP.GE.AND P2, PT, R16, c[0x0][0x17c], PT ;  /* 0x00005f0010007a0c */ /* 0x000fc40003f46270 */
[C---:B------:R-:W-:Y:S01]  /*f9a20*/  ISETP.LT.AND P1, PT, R216.reuse, c[0x0][0x178], !P1 ;  /* 0x00005e00d8007a0c */ /* 0x040fe20004f21270 */
[----:B------:R4:W-:Y:S01]  /*f9a30*/  @P5 STG.E [R8.64], R163 ;  /* 0x000000a308005986 */ /* 0x0009e2000c101904 */
[----:B------:R-:W-:Y:S02]  /*f9a40*/  ISETP.LT.AND P5, PT, R217, c[0x0][0x178], !P3 ;  /* 0x00005e00d9007a0c */ /* 0x000fe40005fa1270 */
[----:B------:R-:W-:Y:S01]  /*f9a50*/  ISETP.LT.AND P3, PT, R216, c[0x0][0x178], !P3 ;  /* 0x00005e00d8007a0c */ /* 0x000fe20005f61270 */
[----:B------:R2:W-:Y:S01]  /*f9a60*/  @P6 STG.E [R10.64], R55 ;  /* 0x000000370a006986 */ /* 0x0005e2000c101904 */
[----:B------:R-:W-:Y:S02]  /*f9a70*/  IADD3 R13, R15, c[0x0][0x198], RZ ;  /* 0x000066000f0d7a10 */ /* 0x000fe40007ffe0ff */
[----:B------:R-:W-:Y:S01]  /*f9a80*/  ISETP.LT.AND P6, PT, R217, c[0x0][0x178], !P2 ;  /* 0x00005e00d9007a0c */ /* 0x000fe200057c1270 */
[----:B-1----:R-:W-:Y:S01]  /*f9a90*/  IMAD.WIDE R2, R15, 0x4, R138 ;  /* 0x000000040f027825 */ /* 0x002fe200078e028a */
[----:B------:R-:W-:-:S03]  /*f9aa0*/  IADD3 R17, R13, c[0x0][0x198], RZ ;  /* 0x000066000d117a10 */ /* 0x000fc60007ffe0ff */
[----:B---3--:R-:W-:Y:S01]  /*f9ab0*/  IMAD.WIDE R4, R15, 0x4, R136 ;  /* 0x000000040f047825 */ /* 0x008fe200078e0288 */
[----:B------:R1:W-:Y:S03]  /*f9ac0*/  @P4 STG.E [R2.64], R178 ;  /* 0x000000b202004986 */ /* 0x0003e6000c101904 */
[----:B------:R-:W-:Y:S01]  /*f9ad0*/  IMAD.WIDE R6, R13, 0x4, R138 ;  /* 0x000000040d067825 */ /* 0x000fe200078e028a */
[----:B--2---:R-:W-:-:S03]  /*f9ae0*/  ISETP.GE.AND P0, PT, R14, c[0x0][0x17c], PT ;  /* 0x00005f000e007a0c */ /* 0x004fc60003f06270 */
[----:B----4-:R-:W-:Y:S01]  /*f9af0*/  IMAD.WIDE R8, R13, 0x4, R136 ;  /* 0x000000040d087825 */ /* 0x010fe200078e0288 */
[----:B------:R2:W-:Y:S03]  /*f9b00*/  @P1 STG.E [R4.64], R58 ;  /* 0x0000003a04001986 */ /* 0x0005e6000c101904 */
[C---:B------:R-:W-:Y:S01]  /*f9b10*/  IMAD.WIDE R10, R17.reuse, 0x4, R138 ;  /* 0x00000004110a7825 */ /* 0x040fe200078e028a */
[----:B------:R3:W-:Y:S01]  /*f9b20*/  @P5 STG.E [R6.64], R179 ;  /* 0x000000b306005986 */ /* 0x0007e2000c101904 */
[----:B------:R-:W-:Y:S02]  /*f9b30*/  ISETP.GE.AND P4, PT, R12, c[0x0][0x17c], PT ;  /* 0x00005f000c007a0c */ /* 0x000fe40003f86270 */
[----:B------:R-:W-:Y:S01]  /*f9b40*/  IADD3 R13, R17, c[0x0][0x198], RZ ;  /* 0x00006600110d7a10 */ /* 0x000fe20007ffe0ff */
[----:B------:R4:W-:Y:S01]  /*f9b50*/  @P3 STG.E [R8.64], R59 ;  /* 0x0000003b08003986 */ /* 0x0009e2000c101904 */
[----:B------:R-:W-:-:S03]  /*f9b60*/  ISETP.LT.AND P2, PT, R216, c[0x0][0x178], !P2 ;  /* 0x00005e00d8007a0c */ /* 0x000fc60005741270 */
[----:B------:R2:W-:Y:S01]  /*f9b70*/  @P6 STG.E [R10.64], R194 ;  /* 0x000000c20a006986 */ /* 0x0005e2000c101904 */
[C---:B------:R-:W-:Y:S02]  /*f9b80*/  ISETP.LT.AND P6, PT, R217.reuse, c[0x0][0x178], !P0 ;  /* 0x00005e00d9007a0c */ /* 0x040fe400047c1270 */
[C---:B------:R-:W-:Y:S02]  /*f9b90*/  ISETP.LT.AND P0, PT, R216.reuse, c[0x0][0x178], !P0 ;  /* 0x00005e00d8007a0c */ /* 0x040fe40004701270 */
[----:B------:R-:W-:Y:S02]  /*f9ba0*/  ISETP.LT.AND P5, PT, R217, c[0x0][0x178], !P4 ;  /* 0x00005e00d9007a0c */ /* 0x000fe400067a1270 */
[----:B------:R-:W-:Y:S02]  /*f9bb0*/  IADD3 R15, R13, c[0x0][0x198], RZ ;  /* 0x000066000d0f7a10 */ /* 0x000fe40007ffe0ff */
[----:B------:R-:W-:Y:S01]  /*f9bc0*/  ISETP.LT.AND P4, PT, R216, c[0x0][0x178], !P4 ;  /* 0x00005e00d8007a0c */ /* 0x000fe20006781270 */
[----:B-1----:R-:W-:Y:S01]  /*f9bd0*/  IMAD.WIDE R2, R17, 0x4, R136 ;  /* 0x0000000411027825 */ /* 0x002fe200078e0288 */
[----:B------:R-:W-:-:S03]  /*f9be0*/  IADD3 R17, R15, c[0x0][0x198], RZ ;  /* 0x000066000f117a10 */ /* 0x000fc60007ffe0ff */
[C---:B--2---:R-:W-:Y:S01]  /*f9bf0*/  IMAD.WIDE R4, R13.reuse, 0x4, R138 ;  /* 0x000000040d047825 */ /* 0x044fe200078e028a */
[----:B------:R1:W-:Y:S03]  /*f9c00*/  @P2 STG.E [R2.64], R62 ;  /* 0x0000003e02002986 */ /* 0x0003e6000c101904 */
[----:B---3--:R-:W-:Y:S01]  /*f9c10*/  IMAD.WIDE R6, R13, 0x4, R136 ;  /* 0x000000040d067825 */ /* 0x008fe200078e0288 */
[----:B------:R1:W-:Y:S03]  /*f9c20*/  @P6 STG.E [R4.64], R195 ;  /* 0x000000c304006986 */ /* 0x0003e6000c101904 */
[C---:B----4-:R-:W-:Y:S01]  /*f9c30*/  IMAD.WIDE R8, R15.reuse, 0x4, R138 ;  /* 0x000000040f087825 */ /* 0x050fe200078e028a */
[----:B------:R1:W-:Y:S03]  /*f9c40*/  @P0 STG.E [R6.64], R63 ;  /* 0x0000003f06000986 */ /* 0x0003e6000c101904 */
[----:B------:R-:W-:Y:S01]  /*f9c50*/  IMAD.WIDE R10, R15, 0x4, R136 ;  /* 0x000000040f0a7825 */ /* 0x000fe200078e0288 */
[----:B------:R1:W-:Y:S03]  /*f9c60*/  @P5 STG.E [R8.64], R210 ;  /* 0x000000d208005986 */ /* 0x0003e6000c101904 */
[C---:B------:R-:W-:Y:S01]  /*f9c70*/  IMAD.WIDE R138, R17.reuse, 0x4, R138 ;  /* 0x00000004118a7825 */ /* 0x040fe200078e028a */
[----:B------:R1:W-:Y:S03]  /*f9c80*/  @P4 STG.E [R10.64], R66 ;  /* 0x000000420a004986 */ /* 0x0003e6000c101904 */
[----:B------:R-:W-:Y:S01]  /*f9c90*/  IMAD.WIDE R136, R17, 0x4, R136 ;  /* 0x0000000411887825 */ /* 0x000fe200078e0288 */
[----:B-----5:R-:W-:-:S04]  /*f9ca0*/  ISETP.GE.AND P1, PT, R0, c[0x0][0x17c], PT ;  /* 0x00005f0000007a0c */ /* 0x020fc80003f26270 */
[----:B------:R-:W-:Y:S02]  /*f9cb0*/  ISETP.LT.AND P3, PT, R217, c[0x0][0x178], !P1 ;  /* 0x00005e00d9007a0c */ /* 0x000fe40004f61270 */
[----:B------:R-:W-:-:S11]  /*f9cc0*/  ISETP.LT.AND P1, PT, R216, c[0x0][0x178], !P1 ;  /* 0x00005e00d8007a0c */ /* 0x000fd60004f21270 */
[----:B------:R1:W-:Y:S02]  /*f9cd0*/  @P3 STG.E [R138.64], R211 ;  /* 0x000000d38a003986 */ /* 0x0003e4000c101904 */
[----:B------:R-:W-:Y:S05]  /*f9ce0*/  @!P1 EXIT ;  /* 0x000000000000994d */ /* 0x000fea0003800000 */
[----:B------:R-:W-:Y:S01]  /*f9cf0*/  STG.E [R136.64], R67 ;  /* 0x0000004388007986 */ /* 0x000fe2000c101904 */
[----:B------:R-:W-:Y:S05]  /*f9d00*/  EXIT ;  /* 0x000000000000794d */ /* 0x000fea0003800000 */
.L_x_2:
[----:B------:R-:W-:-:S00]  /*f9d10*/  BRA `(.L_x_2) ;  /* 0xfffffff000007947 */ /* 0x000fc0000383ffff */
[----:B------:R-:W-:-:S00]  /*f9d20*/  NOP ;  /* 0x0000000000007918 */ /* 0x000fc00000000000 */
        /* <DEDUP_REMOVED lines=13> */
.L_x_3:


//--------------------- .nv.shared.matmul_kernel  --------------------------
	.section	.nv.shared.matmul_kernel,"aw",@nobits
	.sectionflags	@""
	.align	16
